//
// Generated by NVIDIA NVVM Compiler
//
// Compiler Build ID: CL-36424714
// Cuda compilation tools, release 13.0, V13.0.88
// Based on NVVM 20.0.0
//

.version 9.0
.target sm_100
.address_size 64

	// .globl	_Z9fnnls_GPUPdS_S_iiiS_S_d
.func  (.param .b64 func_retval0) __internal_accurate_pow
(
	.param .b64 __internal_accurate_pow_param_0
)
;
.const .align 8 .b8 C_ori[4224];

.visible .entry _Z9fnnls_GPUPdS_S_iiiS_S_d(
	.param .u64 .ptr .align 1 _Z9fnnls_GPUPdS_S_iiiS_S_d_param_0,
	.param .u64 .ptr .align 1 _Z9fnnls_GPUPdS_S_iiiS_S_d_param_1,
	.param .u64 .ptr .align 1 _Z9fnnls_GPUPdS_S_iiiS_S_d_param_2,
	.param .u32 _Z9fnnls_GPUPdS_S_iiiS_S_d_param_3,
	.param .u32 _Z9fnnls_GPUPdS_S_iiiS_S_d_param_4,
	.param .u32 _Z9fnnls_GPUPdS_S_iiiS_S_d_param_5,
	.param .u64 .ptr .align 1 _Z9fnnls_GPUPdS_S_iiiS_S_d_param_6,
	.param .u64 .ptr .align 1 _Z9fnnls_GPUPdS_S_iiiS_S_d_param_7,
	.param .f64 _Z9fnnls_GPUPdS_S_iiiS_S_d_param_8
)
{
	.local .align 16 .b8 	__local_depot0[1504];
	.reg .b64 	%SP;
	.reg .b64 	%SPL;
	.reg .pred 	%p<421>;
	.reg .b16 	%rs<49>;
	.reg .b32 	%r<1066>;
	.reg .b64 	%rd<1139>;
	.reg .b64 	%fd<1937>;

	mov.u64 	%SPL, __local_depot0;
	ld.param.u64 	%rd93, [_Z9fnnls_GPUPdS_S_iiiS_S_d_param_2];
	ld.param.u32 	%r433, [_Z9fnnls_GPUPdS_S_iiiS_S_d_param_3];
	ld.param.u32 	%r434, [_Z9fnnls_GPUPdS_S_iiiS_S_d_param_4];
	ld.param.u32 	%r435, [_Z9fnnls_GPUPdS_S_iiiS_S_d_param_5];
	ld.param.u64 	%rd95, [_Z9fnnls_GPUPdS_S_iiiS_S_d_param_6];
	ld.param.f64 	%fd224, [_Z9fnnls_GPUPdS_S_iiiS_S_d_param_8];
	cvta.to.global.u64 	%rd1, %rd95;
	add.u64 	%rd2, %SPL, 0;
	add.u64 	%rd3, %SPL, 24;
	add.u64 	%rd4, %SPL, 48;
	add.u64 	%rd5, %SPL, 80;
	add.u64 	%rd6, %SPL, 1488;
	mov.u32 	%r436, %tid.x;
	mov.u32 	%r437, %ctaid.x;
	mov.u32 	%r1, %ntid.x;
	mad.lo.s32 	%r893, %r437, %r1, %r436;
	mov.b32 	%r438, 0;
	st.local.u32 	[%rd6], %r438;
	st.local.u32 	[%rd6+4], %r438;
	st.local.u32 	[%rd6+8], %r438;
	setp.ge.s32 	%p4, %r893, %r435;
	@%p4 bra 	$L__BB0_549;
	mul.lo.s32 	%r3, %r434, 3;
	mov.u32 	%r439, %nctaid.x;
	mul.lo.s32 	%r4, %r1, %r439;
	add.s32 	%r5, %r434, -1;
	and.b32  	%r6, %r434, 7;
	add.s32 	%r7, %r6, -1;
	and.b32  	%r8, %r434, 3;
	add.s32 	%r9, %r433, -1;
	and.b32  	%r10, %r433, 15;
	add.s32 	%r11, %r10, -1;
	and.b32  	%r12, %r433, 7;
	add.s32 	%r13, %r12, -1;
	add.s32 	%r14, %r434, -2;
	and.b32  	%r15, %r434, 15;
	add.s32 	%r16, %r15, -1;
	and.b32  	%r17, %r433, 3;
	add.s32 	%r18, %r17, -1;
	and.b32  	%r19, %r434, 2147483640;
	and.b32  	%r20, %r434, 1;
	and.b32  	%r21, %r433, 2147483632;
	min.s32 	%r440, %r434, %r433;
	setp.lt.s32 	%p1, %r440, 1;
	and.b32  	%r22, %r434, 2147483632;
	and.b32  	%r23, %r433, 2147483640;
	and.b32  	%r24, %r433, 1;
	cvta.to.global.u64 	%rd7, %rd93;
$L__BB0_2:
	setp.lt.s32 	%p5, %r434, 1;
	mul.lo.s32 	%r26, %r893, %r433;
	mul.lo.s32 	%r27, %r893, %r434;
	mul.wide.s32 	%rd101, %r27, 8;
	add.s64 	%rd8, %rd1, %rd101;
	@%p5 bra 	$L__BB0_14;
	setp.lt.u32 	%p6, %r5, 7;
	mov.b32 	%r895, 0;
	@%p6 bra 	$L__BB0_6;
	add.s64 	%rd1138, %rd3, 32;
	add.s64 	%rd1136, %rd6, 16;
	add.s64 	%rd1137, %rd8, 32;
	mov.b32 	%r897, 0;
$L__BB0_5:
	.pragma "nounroll";
	mov.b64 	%rd104, 0;
	st.local.u64 	[%rd1138+-32], %rd104;
	st.global.u64 	[%rd1137+-32], %rd104;
	st.local.u32 	[%rd1136+-16], %r897;
	st.local.u64 	[%rd1138+-24], %rd104;
	st.global.u64 	[%rd1137+-24], %rd104;
	add.s32 	%r443, %r897, 1;
	st.local.u32 	[%rd1136+-12], %r443;
	st.local.u64 	[%rd1138+-16], %rd104;
	st.global.u64 	[%rd1137+-16], %rd104;
	add.s32 	%r444, %r897, 2;
	st.local.u32 	[%rd1136+-8], %r444;
	st.local.u64 	[%rd1138+-8], %rd104;
	st.global.u64 	[%rd1137+-8], %rd104;
	add.s32 	%r445, %r897, 3;
	st.local.u32 	[%rd1136+-4], %r445;
	st.local.u64 	[%rd1138], %rd104;
	st.global.u64 	[%rd1137], %rd104;
	add.s32 	%r446, %r897, 4;
	st.local.u32 	[%rd1136], %r446;
	st.local.u64 	[%rd1138+8], %rd104;
	st.global.u64 	[%rd1137+8], %rd104;
	add.s32 	%r447, %r897, 5;
	st.local.u32 	[%rd1136+4], %r447;
	st.local.u64 	[%rd1138+16], %rd104;
	st.global.u64 	[%rd1137+16], %rd104;
	add.s32 	%r448, %r897, 6;
	st.local.u32 	[%rd1136+8], %r448;
	st.local.u64 	[%rd1138+24], %rd104;
	st.global.u64 	[%rd1137+24], %rd104;
	add.s32 	%r449, %r897, 7;
	st.local.u32 	[%rd1136+12], %r449;
	add.s64 	%rd1138, %rd1138, 64;
	add.s64 	%rd1137, %rd1137, 64;
	add.s64 	%rd1136, %rd1136, 32;
	add.s32 	%r897, %r897, 8;
	setp.eq.s32 	%p7, %r897, %r19;
	mov.u32 	%r895, %r19;
	@%p7 bra 	$L__BB0_6;
	bra.uni 	$L__BB0_5;
$L__BB0_6:
	setp.eq.s32 	%p8, %r6, 0;
	@%p8 bra 	$L__BB0_14;
	setp.lt.u32 	%p9, %r7, 3;
	@%p9 bra 	$L__BB0_9;
	mul.wide.u32 	%rd105, %r895, 8;
	add.s64 	%rd106, %rd3, %rd105;
	mov.b64 	%rd107, 0;
	st.local.u64 	[%rd106], %rd107;
	add.s64 	%rd108, %rd8, %rd105;
	st.global.u64 	[%rd108], %rd107;
	mul.wide.u32 	%rd109, %r895, 4;
	add.s64 	%rd110, %rd6, %rd109;
	st.local.u32 	[%rd110], %r895;
	add.s32 	%r450, %r895, 1;
	st.local.u64 	[%rd106+8], %rd107;
	st.global.u64 	[%rd108+8], %rd107;
	st.local.u32 	[%rd110+4], %r450;
	add.s32 	%r451, %r895, 2;
	st.local.u64 	[%rd106+16], %rd107;
	st.global.u64 	[%rd108+16], %rd107;
	st.local.u32 	[%rd110+8], %r451;
	add.s32 	%r452, %r895, 3;
	st.local.u64 	[%rd106+24], %rd107;
	st.global.u64 	[%rd108+24], %rd107;
	st.local.u32 	[%rd110+12], %r452;
	add.s32 	%r895, %r895, 4;
$L__BB0_9:
	setp.eq.s32 	%p10, %r8, 0;
	@%p10 bra 	$L__BB0_14;
	setp.eq.s32 	%p11, %r8, 1;
	@%p11 bra 	$L__BB0_12;
	mul.wide.u32 	%rd111, %r895, 8;
	add.s64 	%rd112, %rd3, %rd111;
	mov.b64 	%rd113, 0;
	st.local.u64 	[%rd112], %rd113;
	add.s64 	%rd114, %rd8, %rd111;
	st.global.u64 	[%rd114], %rd113;
	mul.wide.u32 	%rd115, %r895, 4;
	add.s64 	%rd116, %rd6, %rd115;
	st.local.u32 	[%rd116], %r895;
	add.s32 	%r453, %r895, 1;
	st.local.u64 	[%rd112+8], %rd113;
	st.global.u64 	[%rd114+8], %rd113;
	st.local.u32 	[%rd116+4], %r453;
	add.s32 	%r895, %r895, 2;
$L__BB0_12:
	setp.eq.s32 	%p12, %r20, 0;
	@%p12 bra 	$L__BB0_14;
	mul.wide.u32 	%rd117, %r895, 8;
	add.s64 	%rd118, %rd3, %rd117;
	mov.b64 	%rd119, 0;
	st.local.u64 	[%rd118], %rd119;
	add.s64 	%rd120, %rd8, %rd117;
	st.global.u64 	[%rd120], %rd119;
	mul.wide.u32 	%rd121, %r895, 4;
	add.s64 	%rd122, %rd6, %rd121;
	st.local.u32 	[%rd122], %r895;
$L__BB0_14:
	mul.wide.s32 	%rd123, %r26, 8;
	add.s64 	%rd12, %rd7, %rd123;
	setp.lt.s32 	%p13, %r433, 1;
	@%p13 bra 	$L__BB0_28;
	setp.lt.u32 	%p14, %r9, 15;
	mov.b32 	%r899, 0;
	@%p14 bra 	$L__BB0_18;
	mov.b32 	%r906, 0;
$L__BB0_17:
	.pragma "nounroll";
	mul.wide.u32 	%rd124, %r906, 8;
	add.s64 	%rd125, %rd12, %rd124;
	ld.global.f64 	%fd225, [%rd125];
	add.s64 	%rd126, %rd5, %rd124;
	ld.global.f64 	%fd226, [%rd125+8];
	st.local.v2.f64 	[%rd126], {%fd225, %fd226};
	ld.global.f64 	%fd227, [%rd125+16];
	ld.global.f64 	%fd228, [%rd125+24];
	st.local.v2.f64 	[%rd126+16], {%fd227, %fd228};
	ld.global.f64 	%fd229, [%rd125+32];
	ld.global.f64 	%fd230, [%rd125+40];
	st.local.v2.f64 	[%rd126+32], {%fd229, %fd230};
	ld.global.f64 	%fd231, [%rd125+48];
	ld.global.f64 	%fd232, [%rd125+56];
	st.local.v2.f64 	[%rd126+48], {%fd231, %fd232};
	ld.global.f64 	%fd233, [%rd125+64];
	ld.global.f64 	%fd234, [%rd125+72];
	st.local.v2.f64 	[%rd126+64], {%fd233, %fd234};
	ld.global.f64 	%fd235, [%rd125+80];
	ld.global.f64 	%fd236, [%rd125+88];
	st.local.v2.f64 	[%rd126+80], {%fd235, %fd236};
	ld.global.f64 	%fd237, [%rd125+96];
	ld.global.f64 	%fd238, [%rd125+104];
	st.local.v2.f64 	[%rd126+96], {%fd237, %fd238};
	ld.global.f64 	%fd239, [%rd125+112];
	ld.global.f64 	%fd240, [%rd125+120];
	st.local.v2.f64 	[%rd126+112], {%fd239, %fd240};
	add.s32 	%r906, %r906, 16;
	setp.eq.s32 	%p15, %r906, %r21;
	mov.u32 	%r899, %r21;
	@%p15 bra 	$L__BB0_18;
	bra.uni 	$L__BB0_17;
$L__BB0_18:
	setp.eq.s32 	%p16, %r10, 0;
	@%p16 bra 	$L__BB0_28;
	setp.lt.u32 	%p17, %r11, 7;
	@%p17 bra 	$L__BB0_21;
	mul.wide.u32 	%rd127, %r899, 8;
	add.s64 	%rd128, %rd12, %rd127;
	ld.global.f64 	%fd241, [%rd128];
	add.s64 	%rd129, %rd5, %rd127;
	st.local.f64 	[%rd129], %fd241;
	ld.global.f64 	%fd242, [%rd128+8];
	st.local.f64 	[%rd129+8], %fd242;
	ld.global.f64 	%fd243, [%rd128+16];
	st.local.f64 	[%rd129+16], %fd243;
	ld.global.f64 	%fd244, [%rd128+24];
	st.local.f64 	[%rd129+24], %fd244;
	ld.global.f64 	%fd245, [%rd128+32];
	st.local.f64 	[%rd129+32], %fd245;
	ld.global.f64 	%fd246, [%rd128+40];
	st.local.f64 	[%rd129+40], %fd246;
	ld.global.f64 	%fd247, [%rd128+48];
	st.local.f64 	[%rd129+48], %fd247;
	ld.global.f64 	%fd248, [%rd128+56];
	st.local.f64 	[%rd129+56], %fd248;
	add.s32 	%r899, %r899, 8;
$L__BB0_21:
	setp.eq.s32 	%p18, %r12, 0;
	@%p18 bra 	$L__BB0_28;
	setp.lt.u32 	%p19, %r13, 3;
	@%p19 bra 	$L__BB0_24;
	mul.wide.u32 	%rd130, %r899, 8;
	add.s64 	%rd131, %rd12, %rd130;
	ld.global.f64 	%fd249, [%rd131];
	add.s64 	%rd132, %rd5, %rd130;
	st.local.f64 	[%rd132], %fd249;
	ld.global.f64 	%fd250, [%rd131+8];
	st.local.f64 	[%rd132+8], %fd250;
	ld.global.f64 	%fd251, [%rd131+16];
	st.local.f64 	[%rd132+16], %fd251;
	ld.global.f64 	%fd252, [%rd131+24];
	st.local.f64 	[%rd132+24], %fd252;
	add.s32 	%r899, %r899, 4;
$L__BB0_24:
	setp.eq.s32 	%p20, %r17, 0;
	@%p20 bra 	$L__BB0_28;
	setp.eq.s32 	%p21, %r17, 1;
	mul.wide.u32 	%rd133, %r899, 8;
	add.s64 	%rd19, %rd12, %rd133;
	ld.global.f64 	%fd253, [%rd19];
	add.s64 	%rd20, %rd5, %rd133;
	st.local.f64 	[%rd20], %fd253;
	@%p21 bra 	$L__BB0_28;
	setp.eq.s32 	%p22, %r17, 2;
	ld.global.f64 	%fd254, [%rd19+8];
	st.local.f64 	[%rd20+8], %fd254;
	@%p22 bra 	$L__BB0_28;
	ld.global.f64 	%fd255, [%rd19+16];
	st.local.f64 	[%rd20+16], %fd255;
$L__BB0_28:
	@%p1 bra 	$L__BB0_44;
	mov.b32 	%r901, 0;
$L__BB0_30:
	setp.lt.u32 	%p23, %r9, 15;
	mul.lo.s32 	%r41, %r901, %r433;
	mul.wide.u32 	%rd134, %r901, 8;
	add.s64 	%rd21, %rd3, %rd134;
	ld.local.f64 	%fd1822, [%rd21];
	mov.b32 	%r904, 0;
	@%p23 bra 	$L__BB0_33;
	mov.b32 	%r902, 0;
$L__BB0_32:
	.pragma "nounroll";
	mul.wide.u32 	%rd135, %r902, 8;
	add.s64 	%rd136, %rd5, %rd135;
	ld.local.v2.f64 	{%fd257, %fd258}, [%rd136];
	add.s32 	%r459, %r902, %r41;
	mul.wide.u32 	%rd137, %r459, 8;
	mov.u64 	%rd138, C_ori;
	add.s64 	%rd139, %rd138, %rd137;
	ld.const.f64 	%fd259, [%rd139];
	fma.rn.f64 	%fd260, %fd257, %fd259, %fd1822;
	ld.const.f64 	%fd261, [%rd139+8];
	fma.rn.f64 	%fd262, %fd258, %fd261, %fd260;
	ld.local.v2.f64 	{%fd263, %fd264}, [%rd136+16];
	ld.const.f64 	%fd265, [%rd139+16];
	fma.rn.f64 	%fd266, %fd263, %fd265, %fd262;
	ld.const.f64 	%fd267, [%rd139+24];
	fma.rn.f64 	%fd268, %fd264, %fd267, %fd266;
	ld.local.v2.f64 	{%fd269, %fd270}, [%rd136+32];
	ld.const.f64 	%fd271, [%rd139+32];
	fma.rn.f64 	%fd272, %fd269, %fd271, %fd268;
	ld.const.f64 	%fd273, [%rd139+40];
	fma.rn.f64 	%fd274, %fd270, %fd273, %fd272;
	ld.local.v2.f64 	{%fd275, %fd276}, [%rd136+48];
	ld.const.f64 	%fd277, [%rd139+48];
	fma.rn.f64 	%fd278, %fd275, %fd277, %fd274;
	ld.const.f64 	%fd279, [%rd139+56];
	fma.rn.f64 	%fd280, %fd276, %fd279, %fd278;
	ld.local.v2.f64 	{%fd281, %fd282}, [%rd136+64];
	ld.const.f64 	%fd283, [%rd139+64];
	fma.rn.f64 	%fd284, %fd281, %fd283, %fd280;
	ld.const.f64 	%fd285, [%rd139+72];
	fma.rn.f64 	%fd286, %fd282, %fd285, %fd284;
	ld.local.v2.f64 	{%fd287, %fd288}, [%rd136+80];
	ld.const.f64 	%fd289, [%rd139+80];
	fma.rn.f64 	%fd290, %fd287, %fd289, %fd286;
	ld.const.f64 	%fd291, [%rd139+88];
	fma.rn.f64 	%fd292, %fd288, %fd291, %fd290;
	ld.local.v2.f64 	{%fd293, %fd294}, [%rd136+96];
	ld.const.f64 	%fd295, [%rd139+96];
	fma.rn.f64 	%fd296, %fd293, %fd295, %fd292;
	ld.const.f64 	%fd297, [%rd139+104];
	fma.rn.f64 	%fd298, %fd294, %fd297, %fd296;
	ld.local.v2.f64 	{%fd299, %fd300}, [%rd136+112];
	ld.const.f64 	%fd301, [%rd139+112];
	fma.rn.f64 	%fd302, %fd299, %fd301, %fd298;
	ld.const.f64 	%fd303, [%rd139+120];
	fma.rn.f64 	%fd1822, %fd300, %fd303, %fd302;
	add.s32 	%r902, %r902, 16;
	setp.ne.s32 	%p24, %r902, %r21;
	mov.u32 	%r904, %r21;
	@%p24 bra 	$L__BB0_32;
$L__BB0_33:
	setp.eq.s32 	%p25, %r10, 0;
	@%p25 bra 	$L__BB0_43;
	setp.lt.u32 	%p26, %r11, 7;
	@%p26 bra 	$L__BB0_36;
	cvt.u64.u32 	%rd140, %r904;
	mul.wide.u32 	%rd141, %r904, 8;
	add.s64 	%rd142, %rd5, %rd141;
	ld.local.f64 	%fd305, [%rd142];
	add.s32 	%r460, %r904, %r41;
	mul.wide.u32 	%rd143, %r460, 8;
	mov.u64 	%rd144, C_ori;
	add.s64 	%rd145, %rd144, %rd143;
	ld.const.f64 	%fd306, [%rd145];
	fma.rn.f64 	%fd307, %fd305, %fd306, %fd1822;
	ld.local.f64 	%fd308, [%rd142+8];
	cvt.u64.u32 	%rd146, %r41;
	add.s64 	%rd147, %rd140, %rd146;
	shl.b64 	%rd148, %rd147, 3;
	add.s64 	%rd149, %rd144, %rd148;
	ld.const.f64 	%fd309, [%rd149+8];
	fma.rn.f64 	%fd310, %fd308, %fd309, %fd307;
	ld.local.f64 	%fd311, [%rd142+16];
	ld.const.f64 	%fd312, [%rd149+16];
	fma.rn.f64 	%fd313, %fd311, %fd312, %fd310;
	ld.local.f64 	%fd314, [%rd142+24];
	ld.const.f64 	%fd315, [%rd149+24];
	fma.rn.f64 	%fd316, %fd314, %fd315, %fd313;
	ld.local.f64 	%fd317, [%rd142+32];
	ld.const.f64 	%fd318, [%rd149+32];
	fma.rn.f64 	%fd319, %fd317, %fd318, %fd316;
	ld.local.f64 	%fd320, [%rd142+40];
	ld.const.f64 	%fd321, [%rd149+40];
	fma.rn.f64 	%fd322, %fd320, %fd321, %fd319;
	ld.local.f64 	%fd323, [%rd142+48];
	ld.const.f64 	%fd324, [%rd149+48];
	fma.rn.f64 	%fd325, %fd323, %fd324, %fd322;
	ld.local.f64 	%fd326, [%rd142+56];
	ld.const.f64 	%fd327, [%rd149+56];
	fma.rn.f64 	%fd1822, %fd326, %fd327, %fd325;
	add.s32 	%r904, %r904, 8;
$L__BB0_36:
	setp.eq.s32 	%p27, %r12, 0;
	@%p27 bra 	$L__BB0_43;
	setp.lt.u32 	%p28, %r13, 3;
	@%p28 bra 	$L__BB0_39;
	cvt.u64.u32 	%rd150, %r904;
	mul.wide.u32 	%rd151, %r904, 8;
	add.s64 	%rd152, %rd5, %rd151;
	ld.local.f64 	%fd329, [%rd152];
	add.s32 	%r461, %r904, %r41;
	mul.wide.u32 	%rd153, %r461, 8;
	mov.u64 	%rd154, C_ori;
	add.s64 	%rd155, %rd154, %rd153;
	ld.const.f64 	%fd330, [%rd155];
	fma.rn.f64 	%fd331, %fd329, %fd330, %fd1822;
	ld.local.f64 	%fd332, [%rd152+8];
	cvt.u64.u32 	%rd156, %r41;
	add.s64 	%rd157, %rd150, %rd156;
	shl.b64 	%rd158, %rd157, 3;
	add.s64 	%rd159, %rd154, %rd158;
	ld.const.f64 	%fd333, [%rd159+8];
	fma.rn.f64 	%fd334, %fd332, %fd333, %fd331;
	ld.local.f64 	%fd335, [%rd152+16];
	ld.const.f64 	%fd336, [%rd159+16];
	fma.rn.f64 	%fd337, %fd335, %fd336, %fd334;
	ld.local.f64 	%fd338, [%rd152+24];
	ld.const.f64 	%fd339, [%rd159+24];
	fma.rn.f64 	%fd1822, %fd338, %fd339, %fd337;
	add.s32 	%r904, %r904, 4;
$L__BB0_39:
	setp.eq.s32 	%p29, %r17, 0;
	@%p29 bra 	$L__BB0_43;
	setp.eq.s32 	%p30, %r17, 1;
	cvt.u64.u32 	%rd22, %r904;
	mul.wide.u32 	%rd160, %r904, 8;
	add.s64 	%rd23, %rd5, %rd160;
	ld.local.f64 	%fd340, [%rd23];
	add.s32 	%r462, %r904, %r41;
	mul.wide.u32 	%rd161, %r462, 8;
	mov.u64 	%rd162, C_ori;
	add.s64 	%rd163, %rd162, %rd161;
	ld.const.f64 	%fd341, [%rd163];
	fma.rn.f64 	%fd1822, %fd340, %fd341, %fd1822;
	@%p30 bra 	$L__BB0_43;
	setp.eq.s32 	%p31, %r17, 2;
	ld.local.f64 	%fd342, [%rd23+8];
	cvt.u64.u32 	%rd164, %r41;
	add.s64 	%rd165, %rd22, %rd164;
	shl.b64 	%rd166, %rd165, 3;
	mov.u64 	%rd167, C_ori;
	add.s64 	%rd24, %rd167, %rd166;
	ld.const.f64 	%fd343, [%rd24+8];
	fma.rn.f64 	%fd1822, %fd342, %fd343, %fd1822;
	@%p31 bra 	$L__BB0_43;
	ld.local.f64 	%fd344, [%rd23+16];
	ld.const.f64 	%fd345, [%rd24+16];
	fma.rn.f64 	%fd1822, %fd344, %fd345, %fd1822;
$L__BB0_43:
	st.local.f64 	[%rd21], %fd1822;
	add.s32 	%r901, %r901, 1;
	setp.eq.s32 	%p32, %r901, %r434;
	@%p32 bra 	$L__BB0_44;
	bra.uni 	$L__BB0_30;
$L__BB0_44:
	setp.eq.s32 	%p33, %r434, 0;
	@%p33 bra 	$L__BB0_520;
	ld.param.u64 	%rd1134, [_Z9fnnls_GPUPdS_S_iiiS_S_d_param_1];
	ld.param.u64 	%rd1133, [_Z9fnnls_GPUPdS_S_iiiS_S_d_param_0];
	mul.lo.s32 	%r464, %r26, %r434;
	cvta.to.global.u64 	%rd168, %rd1133;
	mul.wide.s32 	%rd169, %r464, 8;
	add.s64 	%rd25, %rd168, %rd169;
	mul.lo.s32 	%r465, %r27, %r434;
	cvta.to.global.u64 	%rd170, %rd1134;
	mul.wide.s32 	%rd171, %r465, 8;
	add.s64 	%rd26, %rd170, %rd171;
	mov.b32 	%r224, 0;
	mov.u32 	%r1021, %r224;
	bra.uni 	$L__BB0_57;
$L__BB0_46:
	setp.eq.s32 	%p381, %r15, 0;
	@%p381 bra 	$L__BB0_56;
	setp.lt.u32 	%p382, %r16, 7;
	@%p382 bra 	$L__BB0_49;
	mul.wide.u32 	%rd1002, %r908, 8;
	add.s64 	%rd1003, %rd3, %rd1002;
	mov.b64 	%rd1004, 0;
	st.local.u64 	[%rd1003], %rd1004;
	st.local.u64 	[%rd1003+8], %rd1004;
	st.local.u64 	[%rd1003+16], %rd1004;
	st.local.u64 	[%rd1003+24], %rd1004;
	st.local.u64 	[%rd1003+32], %rd1004;
	st.local.u64 	[%rd1003+40], %rd1004;
	st.local.u64 	[%rd1003+48], %rd1004;
	st.local.u64 	[%rd1003+56], %rd1004;
	add.s32 	%r908, %r908, 8;
$L__BB0_49:
	setp.eq.s32 	%p383, %r6, 0;
	@%p383 bra 	$L__BB0_56;
	setp.lt.u32 	%p384, %r7, 3;
	@%p384 bra 	$L__BB0_52;
	mul.wide.u32 	%rd1005, %r908, 8;
	add.s64 	%rd1006, %rd3, %rd1005;
	mov.b64 	%rd1007, 0;
	st.local.u64 	[%rd1006], %rd1007;
	st.local.u64 	[%rd1006+8], %rd1007;
	st.local.u64 	[%rd1006+16], %rd1007;
	st.local.u64 	[%rd1006+24], %rd1007;
	add.s32 	%r908, %r908, 4;
$L__BB0_52:
	setp.eq.s32 	%p385, %r8, 0;
	@%p385 bra 	$L__BB0_56;
	setp.eq.s32 	%p386, %r8, 1;
	mul.wide.u32 	%rd1008, %r908, 8;
	add.s64 	%rd27, %rd3, %rd1008;
	mov.b64 	%rd1009, 0;
	st.local.u64 	[%rd27], %rd1009;
	@%p386 bra 	$L__BB0_56;
	setp.eq.s32 	%p387, %r8, 2;
	mov.b64 	%rd1010, 0;
	st.local.u64 	[%rd27+8], %rd1010;
	@%p387 bra 	$L__BB0_56;
	mov.b64 	%rd1011, 0;
	st.local.u64 	[%rd27+16], %rd1011;
$L__BB0_56:
	setp.eq.s32 	%p398, %r434, %r1021;
	@%p398 bra 	$L__BB0_520;
$L__BB0_57:
	mul.wide.s32 	%rd172, %r1021, 4;
	add.s64 	%rd28, %rd6, %rd172;
	ld.local.u32 	%r59, [%rd28];
	mul.wide.s32 	%rd173, %r59, 8;
	add.s64 	%rd174, %rd3, %rd173;
	ld.local.f64 	%fd1830, [%rd174];
	add.s32 	%r60, %r1021, 1;
	setp.ge.s32 	%p34, %r60, %r434;
	mov.u32 	%r923, %r1021;
	@%p34 bra 	$L__BB0_72;
	not.b32 	%r61, %r1021;
	add.s32 	%r62, %r434, %r61;
	sub.s32 	%r467, %r14, %r1021;
	and.b32  	%r63, %r62, 15;
	setp.lt.u32 	%p35, %r467, 15;
	mov.u32 	%r915, %r60;
	mov.u32 	%r923, %r1021;
	@%p35 bra 	$L__BB0_61;
	and.b32  	%r64, %r62, -16;
	mov.u32 	%r915, %r60;
	mov.u32 	%r923, %r1021;
$L__BB0_60:
	.pragma "nounroll";
	mul.wide.s32 	%rd175, %r915, 4;
	add.s64 	%rd176, %rd6, %rd175;
	ld.local.u32 	%r468, [%rd176];
	mul.wide.s32 	%rd177, %r468, 8;
	add.s64 	%rd178, %rd3, %rd177;
	ld.local.f64 	%fd347, [%rd178];
	setp.gt.f64 	%p36, %fd347, %fd1830;
	selp.b32 	%r469, %r915, %r923, %p36;
	selp.f64 	%fd348, %fd347, %fd1830, %p36;
	add.s32 	%r470, %r915, 1;
	ld.local.u32 	%r471, [%rd176+4];
	mul.wide.s32 	%rd179, %r471, 8;
	add.s64 	%rd180, %rd3, %rd179;
	ld.local.f64 	%fd349, [%rd180];
	setp.gt.f64 	%p37, %fd349, %fd348;
	selp.b32 	%r472, %r470, %r469, %p37;
	selp.f64 	%fd350, %fd349, %fd348, %p37;
	add.s32 	%r473, %r915, 2;
	ld.local.u32 	%r474, [%rd176+8];
	mul.wide.s32 	%rd181, %r474, 8;
	add.s64 	%rd182, %rd3, %rd181;
	ld.local.f64 	%fd351, [%rd182];
	setp.gt.f64 	%p38, %fd351, %fd350;
	selp.b32 	%r475, %r473, %r472, %p38;
	selp.f64 	%fd352, %fd351, %fd350, %p38;
	add.s32 	%r476, %r915, 3;
	ld.local.u32 	%r477, [%rd176+12];
	mul.wide.s32 	%rd183, %r477, 8;
	add.s64 	%rd184, %rd3, %rd183;
	ld.local.f64 	%fd353, [%rd184];
	setp.gt.f64 	%p39, %fd353, %fd352;
	selp.b32 	%r478, %r476, %r475, %p39;
	selp.f64 	%fd354, %fd353, %fd352, %p39;
	add.s32 	%r479, %r915, 4;
	ld.local.u32 	%r480, [%rd176+16];
	mul.wide.s32 	%rd185, %r480, 8;
	add.s64 	%rd186, %rd3, %rd185;
	ld.local.f64 	%fd355, [%rd186];
	setp.gt.f64 	%p40, %fd355, %fd354;
	selp.b32 	%r481, %r479, %r478, %p40;
	selp.f64 	%fd356, %fd355, %fd354, %p40;
	add.s32 	%r482, %r915, 5;
	ld.local.u32 	%r483, [%rd176+20];
	mul.wide.s32 	%rd187, %r483, 8;
	add.s64 	%rd188, %rd3, %rd187;
	ld.local.f64 	%fd357, [%rd188];
	setp.gt.f64 	%p41, %fd357, %fd356;
	selp.b32 	%r484, %r482, %r481, %p41;
	selp.f64 	%fd358, %fd357, %fd356, %p41;
	add.s32 	%r485, %r915, 6;
	ld.local.u32 	%r486, [%rd176+24];
	mul.wide.s32 	%rd189, %r486, 8;
	add.s64 	%rd190, %rd3, %rd189;
	ld.local.f64 	%fd359, [%rd190];
	setp.gt.f64 	%p42, %fd359, %fd358;
	selp.b32 	%r487, %r485, %r484, %p42;
	selp.f64 	%fd360, %fd359, %fd358, %p42;
	add.s32 	%r488, %r915, 7;
	ld.local.u32 	%r489, [%rd176+28];
	mul.wide.s32 	%rd191, %r489, 8;
	add.s64 	%rd192, %rd3, %rd191;
	ld.local.f64 	%fd361, [%rd192];
	setp.gt.f64 	%p43, %fd361, %fd360;
	selp.b32 	%r490, %r488, %r487, %p43;
	selp.f64 	%fd362, %fd361, %fd360, %p43;
	add.s32 	%r491, %r915, 8;
	ld.local.u32 	%r492, [%rd176+32];
	mul.wide.s32 	%rd193, %r492, 8;
	add.s64 	%rd194, %rd3, %rd193;
	ld.local.f64 	%fd363, [%rd194];
	setp.gt.f64 	%p44, %fd363, %fd362;
	selp.b32 	%r493, %r491, %r490, %p44;
	selp.f64 	%fd364, %fd363, %fd362, %p44;
	add.s32 	%r494, %r915, 9;
	ld.local.u32 	%r495, [%rd176+36];
	mul.wide.s32 	%rd195, %r495, 8;
	add.s64 	%rd196, %rd3, %rd195;
	ld.local.f64 	%fd365, [%rd196];
	setp.gt.f64 	%p45, %fd365, %fd364;
	selp.b32 	%r496, %r494, %r493, %p45;
	selp.f64 	%fd366, %fd365, %fd364, %p45;
	add.s32 	%r497, %r915, 10;
	ld.local.u32 	%r498, [%rd176+40];
	mul.wide.s32 	%rd197, %r498, 8;
	add.s64 	%rd198, %rd3, %rd197;
	ld.local.f64 	%fd367, [%rd198];
	setp.gt.f64 	%p46, %fd367, %fd366;
	selp.b32 	%r499, %r497, %r496, %p46;
	selp.f64 	%fd368, %fd367, %fd366, %p46;
	add.s32 	%r500, %r915, 11;
	ld.local.u32 	%r501, [%rd176+44];
	mul.wide.s32 	%rd199, %r501, 8;
	add.s64 	%rd200, %rd3, %rd199;
	ld.local.f64 	%fd369, [%rd200];
	setp.gt.f64 	%p47, %fd369, %fd368;
	selp.b32 	%r502, %r500, %r499, %p47;
	selp.f64 	%fd370, %fd369, %fd368, %p47;
	add.s32 	%r503, %r915, 12;
	ld.local.u32 	%r504, [%rd176+48];
	mul.wide.s32 	%rd201, %r504, 8;
	add.s64 	%rd202, %rd3, %rd201;
	ld.local.f64 	%fd371, [%rd202];
	setp.gt.f64 	%p48, %fd371, %fd370;
	selp.b32 	%r505, %r503, %r502, %p48;
	selp.f64 	%fd372, %fd371, %fd370, %p48;
	add.s32 	%r506, %r915, 13;
	ld.local.u32 	%r507, [%rd176+52];
	mul.wide.s32 	%rd203, %r507, 8;
	add.s64 	%rd204, %rd3, %rd203;
	ld.local.f64 	%fd373, [%rd204];
	setp.gt.f64 	%p49, %fd373, %fd372;
	selp.b32 	%r508, %r506, %r505, %p49;
	selp.f64 	%fd374, %fd373, %fd372, %p49;
	add.s32 	%r509, %r915, 14;
	ld.local.u32 	%r510, [%rd176+56];
	mul.wide.s32 	%rd205, %r510, 8;
	add.s64 	%rd206, %rd3, %rd205;
	ld.local.f64 	%fd375, [%rd206];
	setp.gt.f64 	%p50, %fd375, %fd374;
	selp.b32 	%r511, %r509, %r508, %p50;
	selp.f64 	%fd376, %fd375, %fd374, %p50;
	add.s32 	%r512, %r915, 15;
	ld.local.u32 	%r513, [%rd176+60];
	mul.wide.s32 	%rd207, %r513, 8;
	add.s64 	%rd208, %rd3, %rd207;
	ld.local.f64 	%fd377, [%rd208];
	setp.gt.f64 	%p51, %fd377, %fd376;
	selp.b32 	%r923, %r512, %r511, %p51;
	selp.f64 	%fd1830, %fd377, %fd376, %p51;
	add.s32 	%r915, %r915, 16;
	add.s32 	%r514, %r915, %r61;
	setp.ne.s32 	%p52, %r514, %r64;
	@%p52 bra 	$L__BB0_60;
$L__BB0_61:
	setp.eq.s32 	%p53, %r63, 0;
	@%p53 bra 	$L__BB0_72;
	and.b32  	%r72, %r62, 7;
	setp.lt.u32 	%p54, %r63, 8;
	@%p54 bra 	$L__BB0_64;
	mul.wide.s32 	%rd209, %r915, 4;
	add.s64 	%rd210, %rd6, %rd209;
	ld.local.u32 	%r516, [%rd210];
	mul.wide.s32 	%rd211, %r516, 8;
	add.s64 	%rd212, %rd3, %rd211;
	ld.local.f64 	%fd379, [%rd212];
	setp.gt.f64 	%p55, %fd379, %fd1830;
	selp.b32 	%r517, %r915, %r923, %p55;
	selp.f64 	%fd380, %fd379, %fd1830, %p55;
	add.s32 	%r518, %r915, 1;
	ld.local.u32 	%r519, [%rd210+4];
	mul.wide.s32 	%rd213, %r519, 8;
	add.s64 	%rd214, %rd3, %rd213;
	ld.local.f64 	%fd381, [%rd214];
	setp.gt.f64 	%p56, %fd381, %fd380;
	selp.b32 	%r520, %r518, %r517, %p56;
	selp.f64 	%fd382, %fd381, %fd380, %p56;
	add.s32 	%r521, %r915, 2;
	ld.local.u32 	%r522, [%rd210+8];
	mul.wide.s32 	%rd215, %r522, 8;
	add.s64 	%rd216, %rd3, %rd215;
	ld.local.f64 	%fd383, [%rd216];
	setp.gt.f64 	%p57, %fd383, %fd382;
	selp.b32 	%r523, %r521, %r520, %p57;
	selp.f64 	%fd384, %fd383, %fd382, %p57;
	add.s32 	%r524, %r915, 3;
	ld.local.u32 	%r525, [%rd210+12];
	mul.wide.s32 	%rd217, %r525, 8;
	add.s64 	%rd218, %rd3, %rd217;
	ld.local.f64 	%fd385, [%rd218];
	setp.gt.f64 	%p58, %fd385, %fd384;
	selp.b32 	%r526, %r524, %r523, %p58;
	selp.f64 	%fd386, %fd385, %fd384, %p58;
	add.s32 	%r527, %r915, 4;
	ld.local.u32 	%r528, [%rd210+16];
	mul.wide.s32 	%rd219, %r528, 8;
	add.s64 	%rd220, %rd3, %rd219;
	ld.local.f64 	%fd387, [%rd220];
	setp.gt.f64 	%p59, %fd387, %fd386;
	selp.b32 	%r529, %r527, %r526, %p59;
	selp.f64 	%fd388, %fd387, %fd386, %p59;
	add.s32 	%r530, %r915, 5;
	ld.local.u32 	%r531, [%rd210+20];
	mul.wide.s32 	%rd221, %r531, 8;
	add.s64 	%rd222, %rd3, %rd221;
	ld.local.f64 	%fd389, [%rd222];
	setp.gt.f64 	%p60, %fd389, %fd388;
	selp.b32 	%r532, %r530, %r529, %p60;
	selp.f64 	%fd390, %fd389, %fd388, %p60;
	add.s32 	%r533, %r915, 6;
	ld.local.u32 	%r534, [%rd210+24];
	mul.wide.s32 	%rd223, %r534, 8;
	add.s64 	%rd224, %rd3, %rd223;
	ld.local.f64 	%fd391, [%rd224];
	setp.gt.f64 	%p61, %fd391, %fd390;
	selp.b32 	%r535, %r533, %r532, %p61;
	selp.f64 	%fd392, %fd391, %fd390, %p61;
	add.s32 	%r536, %r915, 7;
	ld.local.u32 	%r537, [%rd210+28];
	mul.wide.s32 	%rd225, %r537, 8;
	add.s64 	%rd226, %rd3, %rd225;
	ld.local.f64 	%fd393, [%rd226];
	setp.gt.f64 	%p62, %fd393, %fd392;
	selp.b32 	%r923, %r536, %r535, %p62;
	selp.f64 	%fd1830, %fd393, %fd392, %p62;
	add.s32 	%r915, %r915, 8;
$L__BB0_64:
	setp.eq.s32 	%p63, %r72, 0;
	@%p63 bra 	$L__BB0_72;
	and.b32  	%r78, %r62, 3;
	setp.lt.u32 	%p64, %r72, 4;
	@%p64 bra 	$L__BB0_67;
	mul.wide.s32 	%rd227, %r915, 4;
	add.s64 	%rd228, %rd6, %rd227;
	ld.local.u32 	%r539, [%rd228];
	mul.wide.s32 	%rd229, %r539, 8;
	add.s64 	%rd230, %rd3, %rd229;
	ld.local.f64 	%fd395, [%rd230];
	setp.gt.f64 	%p65, %fd395, %fd1830;
	selp.b32 	%r540, %r915, %r923, %p65;
	selp.f64 	%fd396, %fd395, %fd1830, %p65;
	add.s32 	%r541, %r915, 1;
	ld.local.u32 	%r542, [%rd228+4];
	mul.wide.s32 	%rd231, %r542, 8;
	add.s64 	%rd232, %rd3, %rd231;
	ld.local.f64 	%fd397, [%rd232];
	setp.gt.f64 	%p66, %fd397, %fd396;
	selp.b32 	%r543, %r541, %r540, %p66;
	selp.f64 	%fd398, %fd397, %fd396, %p66;
	add.s32 	%r544, %r915, 2;
	ld.local.u32 	%r545, [%rd228+8];
	mul.wide.s32 	%rd233, %r545, 8;
	add.s64 	%rd234, %rd3, %rd233;
	ld.local.f64 	%fd399, [%rd234];
	setp.gt.f64 	%p67, %fd399, %fd398;
	selp.b32 	%r546, %r544, %r543, %p67;
	selp.f64 	%fd400, %fd399, %fd398, %p67;
	add.s32 	%r547, %r915, 3;
	ld.local.u32 	%r548, [%rd228+12];
	mul.wide.s32 	%rd235, %r548, 8;
	add.s64 	%rd236, %rd3, %rd235;
	ld.local.f64 	%fd401, [%rd236];
	setp.gt.f64 	%p68, %fd401, %fd400;
	selp.b32 	%r923, %r547, %r546, %p68;
	selp.f64 	%fd1830, %fd401, %fd400, %p68;
	add.s32 	%r915, %r915, 4;
$L__BB0_67:
	setp.eq.s32 	%p69, %r78, 0;
	@%p69 bra 	$L__BB0_72;
	mul.wide.s32 	%rd237, %r915, 4;
	add.s64 	%rd29, %rd6, %rd237;
	ld.local.u32 	%r549, [%rd29];
	mul.wide.s32 	%rd238, %r549, 8;
	add.s64 	%rd239, %rd3, %rd238;
	ld.local.f64 	%fd402, [%rd239];
	setp.gt.f64 	%p70, %fd402, %fd1830;
	selp.b32 	%r923, %r915, %r923, %p70;
	selp.f64 	%fd1830, %fd402, %fd1830, %p70;
	setp.eq.s32 	%p71, %r78, 1;
	@%p71 bra 	$L__BB0_72;
	add.s32 	%r550, %r915, 1;
	ld.local.u32 	%r551, [%rd29+4];
	mul.wide.s32 	%rd240, %r551, 8;
	add.s64 	%rd241, %rd3, %rd240;
	ld.local.f64 	%fd403, [%rd241];
	setp.gt.f64 	%p72, %fd403, %fd1830;
	selp.b32 	%r923, %r550, %r923, %p72;
	selp.f64 	%fd1830, %fd403, %fd1830, %p72;
	setp.eq.s32 	%p73, %r78, 2;
	@%p73 bra 	$L__BB0_72;
	ld.local.u32 	%r552, [%rd29+8];
	mul.wide.s32 	%rd242, %r552, 8;
	add.s64 	%rd243, %rd3, %rd242;
	ld.local.f64 	%fd29, [%rd243];
	setp.leu.f64 	%p74, %fd29, %fd1830;
	@%p74 bra 	$L__BB0_72;
	add.s32 	%r923, %r915, 2;
	mov.f64 	%fd1830, %fd29;
$L__BB0_72:
	setp.leu.f64 	%p75, %fd1830, %fd224;
	@%p75 bra 	$L__BB0_520;
	setp.lt.s32 	%p76, %r434, 1;
	@%p76 bra 	$L__BB0_87;
	setp.lt.u32 	%p77, %r5, 15;
	mov.b32 	%r926, 0;
	@%p77 bra 	$L__BB0_77;
	mov.b32 	%r924, 0;
$L__BB0_76:
	.pragma "nounroll";
	mul.wide.u32 	%rd244, %r924, 8;
	add.s64 	%rd245, %rd4, %rd244;
	mov.b64 	%rd246, 0;
	st.local.u64 	[%rd245], %rd246;
	st.local.u64 	[%rd245+8], %rd246;
	st.local.u64 	[%rd245+16], %rd246;
	st.local.u64 	[%rd245+24], %rd246;
	st.local.u64 	[%rd245+32], %rd246;
	st.local.u64 	[%rd245+40], %rd246;
	st.local.u64 	[%rd245+48], %rd246;
	st.local.u64 	[%rd245+56], %rd246;
	st.local.u64 	[%rd245+64], %rd246;
	st.local.u64 	[%rd245+72], %rd246;
	st.local.u64 	[%rd245+80], %rd246;
	st.local.u64 	[%rd245+88], %rd246;
	st.local.u64 	[%rd245+96], %rd246;
	st.local.u64 	[%rd245+104], %rd246;
	st.local.u64 	[%rd245+112], %rd246;
	st.local.u64 	[%rd245+120], %rd246;
	add.s32 	%r924, %r924, 16;
	setp.ne.s32 	%p78, %r924, %r22;
	mov.u32 	%r926, %r22;
	@%p78 bra 	$L__BB0_76;
$L__BB0_77:
	setp.eq.s32 	%p79, %r15, 0;
	@%p79 bra 	$L__BB0_87;
	setp.lt.u32 	%p80, %r16, 7;
	@%p80 bra 	$L__BB0_80;
	mul.wide.u32 	%rd247, %r926, 8;
	add.s64 	%rd248, %rd4, %rd247;
	mov.b64 	%rd249, 0;
	st.local.u64 	[%rd248], %rd249;
	st.local.u64 	[%rd248+8], %rd249;
	st.local.u64 	[%rd248+16], %rd249;
	st.local.u64 	[%rd248+24], %rd249;
	st.local.u64 	[%rd248+32], %rd249;
	st.local.u64 	[%rd248+40], %rd249;
	st.local.u64 	[%rd248+48], %rd249;
	st.local.u64 	[%rd248+56], %rd249;
	add.s32 	%r926, %r926, 8;
$L__BB0_80:
	setp.eq.s32 	%p81, %r6, 0;
	@%p81 bra 	$L__BB0_87;
	setp.lt.u32 	%p82, %r7, 3;
	@%p82 bra 	$L__BB0_83;
	mul.wide.u32 	%rd250, %r926, 8;
	add.s64 	%rd251, %rd4, %rd250;
	mov.b64 	%rd252, 0;
	st.local.u64 	[%rd251], %rd252;
	st.local.u64 	[%rd251+8], %rd252;
	st.local.u64 	[%rd251+16], %rd252;
	st.local.u64 	[%rd251+24], %rd252;
	add.s32 	%r926, %r926, 4;
$L__BB0_83:
	setp.eq.s32 	%p83, %r8, 0;
	@%p83 bra 	$L__BB0_87;
	setp.eq.s32 	%p84, %r8, 1;
	mul.wide.u32 	%rd253, %r926, 8;
	add.s64 	%rd30, %rd4, %rd253;
	mov.b64 	%rd254, 0;
	st.local.u64 	[%rd30], %rd254;
	@%p84 bra 	$L__BB0_87;
	setp.eq.s32 	%p85, %r8, 2;
	mov.b64 	%rd255, 0;
	st.local.u64 	[%rd30+8], %rd255;
	@%p85 bra 	$L__BB0_87;
	mov.b64 	%rd256, 0;
	st.local.u64 	[%rd30+16], %rd256;
$L__BB0_87:
	mul.wide.s32 	%rd257, %r923, 4;
	add.s64 	%rd258, %rd6, %rd257;
	ld.local.u32 	%r95, [%rd258];
	setp.ge.s32 	%p86, %r1021, %r434;
	mov.u32 	%r929, %r1021;
	@%p86 bra 	$L__BB0_92;
	mov.u32 	%r928, %r1021;
$L__BB0_89:
	mul.wide.s32 	%rd259, %r928, 4;
	add.s64 	%rd31, %rd6, %rd259;
	ld.local.u32 	%r555, [%rd31];
	setp.ne.s32 	%p87, %r555, %r95;
	@%p87 bra 	$L__BB0_91;
	st.local.u32 	[%rd28], %r95;
	st.local.u32 	[%rd31], %r59;
	mov.u32 	%r929, %r928;
	bra.uni 	$L__BB0_92;
$L__BB0_91:
	add.s32 	%r928, %r928, 1;
	setp.ne.s32 	%p88, %r928, %r434;
	mov.u32 	%r929, %r434;
	@%p88 bra 	$L__BB0_89;
$L__BB0_92:
	setp.lt.s32 	%p89, %r433, 1;
	@%p89 bra 	$L__BB0_104;
	setp.lt.u32 	%p90, %r9, 7;
	mul.lo.s32 	%r99, %r1021, %r433;
	mul.lo.s32 	%r100, %r929, %r433;
	mul.lo.s32 	%r101, %r95, %r433;
	mov.b32 	%r931, 0;
	@%p90 bra 	$L__BB0_96;
	mov.b32 	%r938, 0;
$L__BB0_95:
	.pragma "nounroll";
	add.s32 	%r558, %r938, %r99;
	mul.wide.s32 	%rd260, %r558, 8;
	add.s64 	%rd261, %rd25, %rd260;
	ld.global.f64 	%fd404, [%rd261];
	add.s32 	%r559, %r938, %r100;
	mul.wide.s32 	%rd262, %r559, 8;
	add.s64 	%rd263, %rd25, %rd262;
	st.global.f64 	[%rd263], %fd404;
	add.s32 	%r560, %r938, %r101;
	mul.wide.s32 	%rd264, %r560, 8;
	mov.u64 	%rd265, C_ori;
	add.s64 	%rd266, %rd265, %rd264;
	ld.const.f64 	%fd405, [%rd266];
	st.global.f64 	[%rd261], %fd405;
	ld.global.f64 	%fd406, [%rd261+8];
	st.global.f64 	[%rd263+8], %fd406;
	ld.const.f64 	%fd407, [%rd266+8];
	st.global.f64 	[%rd261+8], %fd407;
	ld.global.f64 	%fd408, [%rd261+16];
	st.global.f64 	[%rd263+16], %fd408;
	ld.const.f64 	%fd409, [%rd266+16];
	st.global.f64 	[%rd261+16], %fd409;
	ld.global.f64 	%fd410, [%rd261+24];
	st.global.f64 	[%rd263+24], %fd410;
	ld.const.f64 	%fd411, [%rd266+24];
	st.global.f64 	[%rd261+24], %fd411;
	ld.global.f64 	%fd412, [%rd261+32];
	st.global.f64 	[%rd263+32], %fd412;
	ld.const.f64 	%fd413, [%rd266+32];
	st.global.f64 	[%rd261+32], %fd413;
	ld.global.f64 	%fd414, [%rd261+40];
	st.global.f64 	[%rd263+40], %fd414;
	ld.const.f64 	%fd415, [%rd266+40];
	st.global.f64 	[%rd261+40], %fd415;
	ld.global.f64 	%fd416, [%rd261+48];
	st.global.f64 	[%rd263+48], %fd416;
	ld.const.f64 	%fd417, [%rd266+48];
	st.global.f64 	[%rd261+48], %fd417;
	ld.global.f64 	%fd418, [%rd261+56];
	st.global.f64 	[%rd263+56], %fd418;
	ld.const.f64 	%fd419, [%rd266+56];
	st.global.f64 	[%rd261+56], %fd419;
	add.s32 	%r938, %r938, 8;
	setp.eq.s32 	%p91, %r938, %r23;
	mov.u32 	%r931, %r23;
	@%p91 bra 	$L__BB0_96;
	bra.uni 	$L__BB0_95;
$L__BB0_96:
	setp.eq.s32 	%p92, %r12, 0;
	@%p92 bra 	$L__BB0_104;
	setp.lt.u32 	%p93, %r13, 3;
	@%p93 bra 	$L__BB0_99;
	add.s32 	%r561, %r931, %r99;
	mul.wide.s32 	%rd267, %r561, 8;
	add.s64 	%rd268, %rd25, %rd267;
	ld.global.f64 	%fd420, [%rd268];
	add.s32 	%r562, %r931, %r100;
	mul.wide.s32 	%rd269, %r562, 8;
	add.s64 	%rd270, %rd25, %rd269;
	st.global.f64 	[%rd270], %fd420;
	add.s32 	%r563, %r931, %r101;
	mul.wide.s32 	%rd271, %r563, 8;
	mov.u64 	%rd272, C_ori;
	add.s64 	%rd273, %rd272, %rd271;
	ld.const.f64 	%fd421, [%rd273];
	st.global.f64 	[%rd268], %fd421;
	ld.global.f64 	%fd422, [%rd268+8];
	st.global.f64 	[%rd270+8], %fd422;
	ld.const.f64 	%fd423, [%rd273+8];
	st.global.f64 	[%rd268+8], %fd423;
	ld.global.f64 	%fd424, [%rd268+16];
	st.global.f64 	[%rd270+16], %fd424;
	ld.const.f64 	%fd425, [%rd273+16];
	st.global.f64 	[%rd268+16], %fd425;
	ld.global.f64 	%fd426, [%rd268+24];
	st.global.f64 	[%rd270+24], %fd426;
	ld.const.f64 	%fd427, [%rd273+24];
	st.global.f64 	[%rd268+24], %fd427;
	add.s32 	%r931, %r931, 4;
$L__BB0_99:
	setp.eq.s32 	%p94, %r17, 0;
	@%p94 bra 	$L__BB0_104;
	setp.eq.s32 	%p95, %r18, 0;
	@%p95 bra 	$L__BB0_102;
	add.s32 	%r564, %r931, %r99;
	mul.wide.s32 	%rd274, %r564, 8;
	add.s64 	%rd275, %rd25, %rd274;
	ld.global.f64 	%fd428, [%rd275];
	add.s32 	%r565, %r931, %r100;
	mul.wide.s32 	%rd276, %r565, 8;
	add.s64 	%rd277, %rd25, %rd276;
	st.global.f64 	[%rd277], %fd428;
	add.s32 	%r566, %r931, %r101;
	mul.wide.s32 	%rd278, %r566, 8;
	mov.u64 	%rd279, C_ori;
	add.s64 	%rd280, %rd279, %rd278;
	ld.const.f64 	%fd429, [%rd280];
	st.global.f64 	[%rd275], %fd429;
	ld.global.f64 	%fd430, [%rd275+8];
	st.global.f64 	[%rd277+8], %fd430;
	ld.const.f64 	%fd431, [%rd280+8];
	st.global.f64 	[%rd275+8], %fd431;
	add.s32 	%r931, %r931, 2;
$L__BB0_102:
	setp.eq.s32 	%p96, %r24, 0;
	@%p96 bra 	$L__BB0_104;
	add.s32 	%r567, %r931, %r99;
	mul.wide.s32 	%rd281, %r567, 8;
	add.s64 	%rd282, %rd25, %rd281;
	ld.global.f64 	%fd432, [%rd282];
	add.s32 	%r568, %r931, %r100;
	mul.wide.s32 	%rd283, %r568, 8;
	add.s64 	%rd284, %rd25, %rd283;
	st.global.f64 	[%rd284], %fd432;
	add.s32 	%r569, %r931, %r101;
	mul.wide.s32 	%rd285, %r569, 8;
	mov.u64 	%rd286, C_ori;
	add.s64 	%rd287, %rd286, %rd285;
	ld.const.f64 	%fd433, [%rd287];
	st.global.f64 	[%rd282], %fd433;
$L__BB0_104:
	setp.lt.s32 	%p97, %r1021, 1;
	@%p97 bra 	$L__BB0_149;
	mul.lo.s32 	%r107, %r95, %r433;
	@%p89 bra 	$L__BB0_121;
	mov.b32 	%r933, 0;
$L__BB0_107:
	setp.lt.u32 	%p108, %r9, 15;
	mul.lo.s32 	%r109, %r933, %r433;
	mov.b32 	%r936, 0;
	mov.f64 	%fd1838, 0d0000000000000000;
	@%p108 bra 	$L__BB0_110;
	mov.b32 	%r934, 0;
	mov.f64 	%fd1838, 0d0000000000000000;
$L__BB0_109:
	.pragma "nounroll";
	add.s32 	%r576, %r934, %r109;
	mul.wide.u32 	%rd301, %r576, 8;
	add.s64 	%rd302, %rd25, %rd301;
	ld.global.f64 	%fd437, [%rd302];
	add.s32 	%r577, %r934, %r107;
	mul.wide.s32 	%rd303, %r577, 8;
	mov.u64 	%rd304, C_ori;
	add.s64 	%rd305, %rd304, %rd303;
	ld.const.f64 	%fd438, [%rd305];
	fma.rn.f64 	%fd439, %fd437, %fd438, %fd1838;
	ld.global.f64 	%fd440, [%rd302+8];
	ld.const.f64 	%fd441, [%rd305+8];
	fma.rn.f64 	%fd442, %fd440, %fd441, %fd439;
	ld.global.f64 	%fd443, [%rd302+16];
	ld.const.f64 	%fd444, [%rd305+16];
	fma.rn.f64 	%fd445, %fd443, %fd444, %fd442;
	ld.global.f64 	%fd446, [%rd302+24];
	ld.const.f64 	%fd447, [%rd305+24];
	fma.rn.f64 	%fd448, %fd446, %fd447, %fd445;
	ld.global.f64 	%fd449, [%rd302+32];
	ld.const.f64 	%fd450, [%rd305+32];
	fma.rn.f64 	%fd451, %fd449, %fd450, %fd448;
	ld.global.f64 	%fd452, [%rd302+40];
	ld.const.f64 	%fd453, [%rd305+40];
	fma.rn.f64 	%fd454, %fd452, %fd453, %fd451;
	ld.global.f64 	%fd455, [%rd302+48];
	ld.const.f64 	%fd456, [%rd305+48];
	fma.rn.f64 	%fd457, %fd455, %fd456, %fd454;
	ld.global.f64 	%fd458, [%rd302+56];
	ld.const.f64 	%fd459, [%rd305+56];
	fma.rn.f64 	%fd460, %fd458, %fd459, %fd457;
	ld.global.f64 	%fd461, [%rd302+64];
	ld.const.f64 	%fd462, [%rd305+64];
	fma.rn.f64 	%fd463, %fd461, %fd462, %fd460;
	ld.global.f64 	%fd464, [%rd302+72];
	ld.const.f64 	%fd465, [%rd305+72];
	fma.rn.f64 	%fd466, %fd464, %fd465, %fd463;
	ld.global.f64 	%fd467, [%rd302+80];
	ld.const.f64 	%fd468, [%rd305+80];
	fma.rn.f64 	%fd469, %fd467, %fd468, %fd466;
	ld.global.f64 	%fd470, [%rd302+88];
	ld.const.f64 	%fd471, [%rd305+88];
	fma.rn.f64 	%fd472, %fd470, %fd471, %fd469;
	ld.global.f64 	%fd473, [%rd302+96];
	ld.const.f64 	%fd474, [%rd305+96];
	fma.rn.f64 	%fd475, %fd473, %fd474, %fd472;
	ld.global.f64 	%fd476, [%rd302+104];
	ld.const.f64 	%fd477, [%rd305+104];
	fma.rn.f64 	%fd478, %fd476, %fd477, %fd475;
	ld.global.f64 	%fd479, [%rd302+112];
	ld.const.f64 	%fd480, [%rd305+112];
	fma.rn.f64 	%fd481, %fd479, %fd480, %fd478;
	ld.global.f64 	%fd482, [%rd302+120];
	ld.const.f64 	%fd483, [%rd305+120];
	fma.rn.f64 	%fd1838, %fd482, %fd483, %fd481;
	add.s32 	%r934, %r934, 16;
	setp.ne.s32 	%p109, %r934, %r21;
	mov.u32 	%r936, %r21;
	@%p109 bra 	$L__BB0_109;
$L__BB0_110:
	setp.eq.s32 	%p110, %r10, 0;
	@%p110 bra 	$L__BB0_120;
	setp.lt.u32 	%p111, %r11, 7;
	@%p111 bra 	$L__BB0_113;
	add.s32 	%r578, %r936, %r109;
	mul.wide.u32 	%rd306, %r578, 8;
	add.s64 	%rd307, %rd25, %rd306;
	ld.global.f64 	%fd485, [%rd307];
	add.s32 	%r579, %r936, %r107;
	mul.wide.s32 	%rd308, %r579, 8;
	mov.u64 	%rd309, C_ori;
	add.s64 	%rd310, %rd309, %rd308;
	ld.const.f64 	%fd486, [%rd310];
	fma.rn.f64 	%fd487, %fd485, %fd486, %fd1838;
	cvt.u64.u32 	%rd311, %r109;
	cvt.u64.u32 	%rd312, %r936;
	add.s64 	%rd313, %rd312, %rd311;
	shl.b64 	%rd314, %rd313, 3;
	add.s64 	%rd315, %rd25, %rd314;
	ld.global.f64 	%fd488, [%rd315+8];
	ld.const.f64 	%fd489, [%rd310+8];
	fma.rn.f64 	%fd490, %fd488, %fd489, %fd487;
	ld.global.f64 	%fd491, [%rd315+16];
	ld.const.f64 	%fd492, [%rd310+16];
	fma.rn.f64 	%fd493, %fd491, %fd492, %fd490;
	ld.global.f64 	%fd494, [%rd315+24];
	ld.const.f64 	%fd495, [%rd310+24];
	fma.rn.f64 	%fd496, %fd494, %fd495, %fd493;
	ld.global.f64 	%fd497, [%rd315+32];
	ld.const.f64 	%fd498, [%rd310+32];
	fma.rn.f64 	%fd499, %fd497, %fd498, %fd496;
	ld.global.f64 	%fd500, [%rd315+40];
	ld.const.f64 	%fd501, [%rd310+40];
	fma.rn.f64 	%fd502, %fd500, %fd501, %fd499;
	ld.global.f64 	%fd503, [%rd315+48];
	ld.const.f64 	%fd504, [%rd310+48];
	fma.rn.f64 	%fd505, %fd503, %fd504, %fd502;
	ld.global.f64 	%fd506, [%rd315+56];
	ld.const.f64 	%fd507, [%rd310+56];
	fma.rn.f64 	%fd1838, %fd506, %fd507, %fd505;
	add.s32 	%r936, %r936, 8;
$L__BB0_113:
	setp.eq.s32 	%p112, %r12, 0;
	@%p112 bra 	$L__BB0_120;
	setp.lt.u32 	%p113, %r13, 3;
	@%p113 bra 	$L__BB0_116;
	add.s32 	%r580, %r936, %r109;
	mul.wide.u32 	%rd316, %r580, 8;
	add.s64 	%rd317, %rd25, %rd316;
	ld.global.f64 	%fd509, [%rd317];
	add.s32 	%r581, %r936, %r107;
	mul.wide.s32 	%rd318, %r581, 8;
	mov.u64 	%rd319, C_ori;
	add.s64 	%rd320, %rd319, %rd318;
	ld.const.f64 	%fd510, [%rd320];
	fma.rn.f64 	%fd511, %fd509, %fd510, %fd1838;
	cvt.u64.u32 	%rd321, %r109;
	cvt.u64.u32 	%rd322, %r936;
	add.s64 	%rd323, %rd322, %rd321;
	shl.b64 	%rd324, %rd323, 3;
	add.s64 	%rd325, %rd25, %rd324;
	ld.global.f64 	%fd512, [%rd325+8];
	ld.const.f64 	%fd513, [%rd320+8];
	fma.rn.f64 	%fd514, %fd512, %fd513, %fd511;
	ld.global.f64 	%fd515, [%rd325+16];
	ld.const.f64 	%fd516, [%rd320+16];
	fma.rn.f64 	%fd517, %fd515, %fd516, %fd514;
	ld.global.f64 	%fd518, [%rd325+24];
	ld.const.f64 	%fd519, [%rd320+24];
	fma.rn.f64 	%fd1838, %fd518, %fd519, %fd517;
	add.s32 	%r936, %r936, 4;
$L__BB0_116:
	setp.eq.s32 	%p114, %r17, 0;
	@%p114 bra 	$L__BB0_120;
	setp.eq.s32 	%p115, %r17, 1;
	add.s32 	%r582, %r936, %r109;
	mul.wide.u32 	%rd326, %r582, 8;
	add.s64 	%rd327, %rd25, %rd326;
	ld.global.f64 	%fd520, [%rd327];
	add.s32 	%r583, %r936, %r107;
	mul.wide.s32 	%rd328, %r583, 8;
	mov.u64 	%rd329, C_ori;
	add.s64 	%rd32, %rd329, %rd328;
	ld.const.f64 	%fd521, [%rd32];
	fma.rn.f64 	%fd1838, %fd520, %fd521, %fd1838;
	@%p115 bra 	$L__BB0_120;
	setp.eq.s32 	%p116, %r17, 2;
	cvt.u64.u32 	%rd330, %r109;
	cvt.u64.u32 	%rd331, %r936;
	add.s64 	%rd332, %rd331, %rd330;
	shl.b64 	%rd333, %rd332, 3;
	add.s64 	%rd33, %rd25, %rd333;
	ld.global.f64 	%fd522, [%rd33+8];
	ld.const.f64 	%fd523, [%rd32+8];
	fma.rn.f64 	%fd1838, %fd522, %fd523, %fd1838;
	@%p116 bra 	$L__BB0_120;
	ld.global.f64 	%fd524, [%rd33+16];
	ld.const.f64 	%fd525, [%rd32+16];
	fma.rn.f64 	%fd1838, %fd524, %fd525, %fd1838;
$L__BB0_120:
	mul.wide.u32 	%rd334, %r933, 8;
	add.s64 	%rd335, %rd3, %rd334;
	st.local.f64 	[%rd335], %fd1838;
	add.s32 	%r933, %r933, 1;
	setp.eq.s32 	%p117, %r933, %r1021;
	@%p117 bra 	$L__BB0_134;
	bra.uni 	$L__BB0_107;
$L__BB0_121:
	add.s32 	%r571, %r1021, -1;
	and.b32  	%r118, %r1021, 15;
	setp.lt.u32 	%p99, %r571, 15;
	mov.b32 	%r939, 0;
	@%p99 bra 	$L__BB0_124;
	and.b32  	%r939, %r1021, 2147483632;
	mov.b32 	%r942, 0;
$L__BB0_123:
	.pragma "nounroll";
	mul.wide.u32 	%rd288, %r942, 8;
	add.s64 	%rd289, %rd3, %rd288;
	mov.b64 	%rd290, 0;
	st.local.u64 	[%rd289], %rd290;
	st.local.u64 	[%rd289+8], %rd290;
	st.local.u64 	[%rd289+16], %rd290;
	st.local.u64 	[%rd289+24], %rd290;
	st.local.u64 	[%rd289+32], %rd290;
	st.local.u64 	[%rd289+40], %rd290;
	st.local.u64 	[%rd289+48], %rd290;
	st.local.u64 	[%rd289+56], %rd290;
	st.local.u64 	[%rd289+64], %rd290;
	st.local.u64 	[%rd289+72], %rd290;
	st.local.u64 	[%rd289+80], %rd290;
	st.local.u64 	[%rd289+88], %rd290;
	st.local.u64 	[%rd289+96], %rd290;
	st.local.u64 	[%rd289+104], %rd290;
	st.local.u64 	[%rd289+112], %rd290;
	st.local.u64 	[%rd289+120], %rd290;
	add.s32 	%r942, %r942, 16;
	setp.eq.s32 	%p100, %r942, %r939;
	@%p100 bra 	$L__BB0_124;
	bra.uni 	$L__BB0_123;
$L__BB0_124:
	setp.eq.s32 	%p101, %r118, 0;
	@%p101 bra 	$L__BB0_134;
	and.b32  	%r123, %r1021, 7;
	setp.lt.u32 	%p102, %r118, 8;
	@%p102 bra 	$L__BB0_127;
	mul.wide.u32 	%rd291, %r939, 8;
	add.s64 	%rd292, %rd3, %rd291;
	mov.b64 	%rd293, 0;
	st.local.u64 	[%rd292], %rd293;
	st.local.u64 	[%rd292+8], %rd293;
	st.local.u64 	[%rd292+16], %rd293;
	st.local.u64 	[%rd292+24], %rd293;
	st.local.u64 	[%rd292+32], %rd293;
	st.local.u64 	[%rd292+40], %rd293;
	st.local.u64 	[%rd292+48], %rd293;
	st.local.u64 	[%rd292+56], %rd293;
	add.s32 	%r939, %r939, 8;
$L__BB0_127:
	setp.eq.s32 	%p103, %r123, 0;
	@%p103 bra 	$L__BB0_134;
	and.b32  	%r126, %r1021, 3;
	setp.lt.u32 	%p104, %r123, 4;
	@%p104 bra 	$L__BB0_130;
	mul.wide.u32 	%rd294, %r939, 8;
	add.s64 	%rd295, %rd3, %rd294;
	mov.b64 	%rd296, 0;
	st.local.u64 	[%rd295], %rd296;
	st.local.u64 	[%rd295+8], %rd296;
	st.local.u64 	[%rd295+16], %rd296;
	st.local.u64 	[%rd295+24], %rd296;
	add.s32 	%r939, %r939, 4;
$L__BB0_130:
	setp.eq.s32 	%p105, %r126, 0;
	@%p105 bra 	$L__BB0_134;
	mul.wide.u32 	%rd297, %r939, 8;
	add.s64 	%rd34, %rd3, %rd297;
	mov.b64 	%rd298, 0;
	st.local.u64 	[%rd34], %rd298;
	setp.eq.s32 	%p106, %r126, 1;
	@%p106 bra 	$L__BB0_134;
	mov.b64 	%rd299, 0;
	st.local.u64 	[%rd34+8], %rd299;
	setp.eq.s32 	%p107, %r126, 2;
	@%p107 bra 	$L__BB0_134;
	mov.b64 	%rd300, 0;
	st.local.u64 	[%rd34+16], %rd300;
$L__BB0_134:
	add.s32 	%r129, %r1021, -1;
	and.b32  	%r130, %r1021, 15;
	add.s32 	%r131, %r130, -1;
	and.b32  	%r132, %r1021, 7;
	add.s32 	%r133, %r132, -1;
	and.b32  	%r134, %r1021, 2147483632;
	and.b32  	%r135, %r1021, 3;
	mov.b32 	%r943, 0;
$L__BB0_135:
	setp.lt.u32 	%p118, %r129, 15;
	mul.lo.s32 	%r140, %r943, %r434;
	mov.b32 	%r946, 0;
	mov.f64 	%fd1846, 0d0000000000000000;
	@%p118 bra 	$L__BB0_138;
	mov.b32 	%r944, 0;
	mov.f64 	%fd1846, 0d0000000000000000;
$L__BB0_137:
	.pragma "nounroll";
	add.s32 	%r587, %r944, %r140;
	mul.wide.s32 	%rd336, %r587, 8;
	add.s64 	%rd337, %rd26, %rd336;
	ld.global.f64 	%fd529, [%rd337];
	mul.wide.u32 	%rd338, %r944, 8;
	add.s64 	%rd339, %rd3, %rd338;
	ld.local.f64 	%fd530, [%rd339];
	fma.rn.f64 	%fd531, %fd529, %fd530, %fd1846;
	ld.global.f64 	%fd532, [%rd337+8];
	ld.local.f64 	%fd533, [%rd339+8];
	fma.rn.f64 	%fd534, %fd532, %fd533, %fd531;
	ld.global.f64 	%fd535, [%rd337+16];
	ld.local.f64 	%fd536, [%rd339+16];
	fma.rn.f64 	%fd537, %fd535, %fd536, %fd534;
	ld.global.f64 	%fd538, [%rd337+24];
	ld.local.f64 	%fd539, [%rd339+24];
	fma.rn.f64 	%fd540, %fd538, %fd539, %fd537;
	ld.global.f64 	%fd541, [%rd337+32];
	ld.local.f64 	%fd542, [%rd339+32];
	fma.rn.f64 	%fd543, %fd541, %fd542, %fd540;
	ld.global.f64 	%fd544, [%rd337+40];
	ld.local.f64 	%fd545, [%rd339+40];
	fma.rn.f64 	%fd546, %fd544, %fd545, %fd543;
	ld.global.f64 	%fd547, [%rd337+48];
	ld.local.f64 	%fd548, [%rd339+48];
	fma.rn.f64 	%fd549, %fd547, %fd548, %fd546;
	ld.global.f64 	%fd550, [%rd337+56];
	ld.local.f64 	%fd551, [%rd339+56];
	fma.rn.f64 	%fd552, %fd550, %fd551, %fd549;
	ld.global.f64 	%fd553, [%rd337+64];
	ld.local.f64 	%fd554, [%rd339+64];
	fma.rn.f64 	%fd555, %fd553, %fd554, %fd552;
	ld.global.f64 	%fd556, [%rd337+72];
	ld.local.f64 	%fd557, [%rd339+72];
	fma.rn.f64 	%fd558, %fd556, %fd557, %fd555;
	ld.global.f64 	%fd559, [%rd337+80];
	ld.local.f64 	%fd560, [%rd339+80];
	fma.rn.f64 	%fd561, %fd559, %fd560, %fd558;
	ld.global.f64 	%fd562, [%rd337+88];
	ld.local.f64 	%fd563, [%rd339+88];
	fma.rn.f64 	%fd564, %fd562, %fd563, %fd561;
	ld.global.f64 	%fd565, [%rd337+96];
	ld.local.f64 	%fd566, [%rd339+96];
	fma.rn.f64 	%fd567, %fd565, %fd566, %fd564;
	ld.global.f64 	%fd568, [%rd337+104];
	ld.local.f64 	%fd569, [%rd339+104];
	fma.rn.f64 	%fd570, %fd568, %fd569, %fd567;
	ld.global.f64 	%fd571, [%rd337+112];
	ld.local.f64 	%fd572, [%rd339+112];
	fma.rn.f64 	%fd573, %fd571, %fd572, %fd570;
	ld.global.f64 	%fd574, [%rd337+120];
	ld.local.f64 	%fd575, [%rd339+120];
	fma.rn.f64 	%fd1846, %fd574, %fd575, %fd573;
	add.s32 	%r944, %r944, 16;
	setp.ne.s32 	%p119, %r944, %r134;
	mov.u32 	%r946, %r134;
	@%p119 bra 	$L__BB0_137;
$L__BB0_138:
	setp.eq.s32 	%p120, %r130, 0;
	@%p120 bra 	$L__BB0_148;
	setp.lt.u32 	%p121, %r131, 7;
	@%p121 bra 	$L__BB0_141;
	add.s32 	%r588, %r946, %r140;
	mul.wide.s32 	%rd340, %r588, 8;
	add.s64 	%rd341, %rd26, %rd340;
	ld.global.f64 	%fd577, [%rd341];
	mul.wide.u32 	%rd342, %r946, 8;
	add.s64 	%rd343, %rd3, %rd342;
	ld.local.f64 	%fd578, [%rd343];
	fma.rn.f64 	%fd579, %fd577, %fd578, %fd1846;
	ld.global.f64 	%fd580, [%rd341+8];
	ld.local.f64 	%fd581, [%rd343+8];
	fma.rn.f64 	%fd582, %fd580, %fd581, %fd579;
	ld.global.f64 	%fd583, [%rd341+16];
	ld.local.f64 	%fd584, [%rd343+16];
	fma.rn.f64 	%fd585, %fd583, %fd584, %fd582;
	ld.global.f64 	%fd586, [%rd341+24];
	ld.local.f64 	%fd587, [%rd343+24];
	fma.rn.f64 	%fd588, %fd586, %fd587, %fd585;
	ld.global.f64 	%fd589, [%rd341+32];
	ld.local.f64 	%fd590, [%rd343+32];
	fma.rn.f64 	%fd591, %fd589, %fd590, %fd588;
	ld.global.f64 	%fd592, [%rd341+40];
	ld.local.f64 	%fd593, [%rd343+40];
	fma.rn.f64 	%fd594, %fd592, %fd593, %fd591;
	ld.global.f64 	%fd595, [%rd341+48];
	ld.local.f64 	%fd596, [%rd343+48];
	fma.rn.f64 	%fd597, %fd595, %fd596, %fd594;
	ld.global.f64 	%fd598, [%rd341+56];
	ld.local.f64 	%fd599, [%rd343+56];
	fma.rn.f64 	%fd1846, %fd598, %fd599, %fd597;
	add.s32 	%r946, %r946, 8;
$L__BB0_141:
	setp.eq.s32 	%p122, %r132, 0;
	@%p122 bra 	$L__BB0_148;
	setp.lt.u32 	%p123, %r133, 3;
	@%p123 bra 	$L__BB0_144;
	add.s32 	%r589, %r946, %r140;
	mul.wide.s32 	%rd344, %r589, 8;
	add.s64 	%rd345, %rd26, %rd344;
	ld.global.f64 	%fd601, [%rd345];
	mul.wide.u32 	%rd346, %r946, 8;
	add.s64 	%rd347, %rd3, %rd346;
	ld.local.f64 	%fd602, [%rd347];
	fma.rn.f64 	%fd603, %fd601, %fd602, %fd1846;
	ld.global.f64 	%fd604, [%rd345+8];
	ld.local.f64 	%fd605, [%rd347+8];
	fma.rn.f64 	%fd606, %fd604, %fd605, %fd603;
	ld.global.f64 	%fd607, [%rd345+16];
	ld.local.f64 	%fd608, [%rd347+16];
	fma.rn.f64 	%fd609, %fd607, %fd608, %fd606;
	ld.global.f64 	%fd610, [%rd345+24];
	ld.local.f64 	%fd611, [%rd347+24];
	fma.rn.f64 	%fd1846, %fd610, %fd611, %fd609;
	add.s32 	%r946, %r946, 4;
$L__BB0_144:
	setp.eq.s32 	%p124, %r135, 0;
	@%p124 bra 	$L__BB0_148;
	setp.eq.s32 	%p125, %r135, 1;
	add.s32 	%r590, %r946, %r140;
	mul.wide.s32 	%rd348, %r590, 8;
	add.s64 	%rd35, %rd26, %rd348;
	ld.global.f64 	%fd612, [%rd35];
	mul.wide.u32 	%rd349, %r946, 8;
	add.s64 	%rd36, %rd3, %rd349;
	ld.local.f64 	%fd613, [%rd36];
	fma.rn.f64 	%fd1846, %fd612, %fd613, %fd1846;
	@%p125 bra 	$L__BB0_148;
	setp.eq.s32 	%p126, %r135, 2;
	ld.global.f64 	%fd614, [%rd35+8];
	ld.local.f64 	%fd615, [%rd36+8];
	fma.rn.f64 	%fd1846, %fd614, %fd615, %fd1846;
	@%p126 bra 	$L__BB0_148;
	ld.global.f64 	%fd616, [%rd35+16];
	ld.local.f64 	%fd617, [%rd36+16];
	fma.rn.f64 	%fd1846, %fd616, %fd617, %fd1846;
$L__BB0_148:
	mul.wide.u32 	%rd350, %r943, 8;
	add.s64 	%rd351, %rd2, %rd350;
	st.local.f64 	[%rd351], %fd1846;
	add.s32 	%r943, %r943, 1;
	setp.eq.s32 	%p127, %r943, %r1021;
	@%p127 bra 	$L__BB0_149;
	bra.uni 	$L__BB0_135;
$L__BB0_149:
	mov.f64 	%fd1854, 0d0000000000000000;
	@%p89 bra 	$L__BB0_161;
	setp.lt.u32 	%p129, %r9, 7;
	mul.lo.s32 	%r138, %r95, %r433;
	mov.f64 	%fd1854, 0d0000000000000000;
	mov.b32 	%r950, 0;
	@%p129 bra 	$L__BB0_153;
	mov.f64 	%fd1854, 0d0000000000000000;
	mov.b32 	%r948, 0;
$L__BB0_152:
	.pragma "nounroll";
	add.s32 	%r593, %r948, %r138;
	mul.wide.s32 	%rd352, %r593, 8;
	mov.u64 	%rd353, C_ori;
	add.s64 	%rd354, %rd353, %rd352;
	ld.const.f64 	%fd622, [%rd354];
	fma.rn.f64 	%fd623, %fd622, %fd622, %fd1854;
	ld.const.f64 	%fd624, [%rd354+8];
	fma.rn.f64 	%fd625, %fd624, %fd624, %fd623;
	ld.const.f64 	%fd626, [%rd354+16];
	fma.rn.f64 	%fd627, %fd626, %fd626, %fd625;
	ld.const.f64 	%fd628, [%rd354+24];
	fma.rn.f64 	%fd629, %fd628, %fd628, %fd627;
	ld.const.f64 	%fd630, [%rd354+32];
	fma.rn.f64 	%fd631, %fd630, %fd630, %fd629;
	ld.const.f64 	%fd632, [%rd354+40];
	fma.rn.f64 	%fd633, %fd632, %fd632, %fd631;
	ld.const.f64 	%fd634, [%rd354+48];
	fma.rn.f64 	%fd635, %fd634, %fd634, %fd633;
	ld.const.f64 	%fd636, [%rd354+56];
	fma.rn.f64 	%fd1854, %fd636, %fd636, %fd635;
	add.s32 	%r948, %r948, 8;
	setp.ne.s32 	%p130, %r948, %r23;
	mov.u32 	%r950, %r23;
	@%p130 bra 	$L__BB0_152;
$L__BB0_153:
	setp.eq.s32 	%p131, %r12, 0;
	@%p131 bra 	$L__BB0_161;
	setp.lt.u32 	%p132, %r13, 3;
	@%p132 bra 	$L__BB0_156;
	add.s32 	%r594, %r950, %r138;
	mul.wide.s32 	%rd355, %r594, 8;
	mov.u64 	%rd356, C_ori;
	add.s64 	%rd357, %rd356, %rd355;
	ld.const.f64 	%fd638, [%rd357];
	fma.rn.f64 	%fd639, %fd638, %fd638, %fd1854;
	ld.const.f64 	%fd640, [%rd357+8];
	fma.rn.f64 	%fd641, %fd640, %fd640, %fd639;
	ld.const.f64 	%fd642, [%rd357+16];
	fma.rn.f64 	%fd643, %fd642, %fd642, %fd641;
	ld.const.f64 	%fd644, [%rd357+24];
	fma.rn.f64 	%fd1854, %fd644, %fd644, %fd643;
	add.s32 	%r950, %r950, 4;
$L__BB0_156:
	setp.eq.s32 	%p133, %r17, 0;
	@%p133 bra 	$L__BB0_161;
	setp.eq.s32 	%p134, %r18, 0;
	@%p134 bra 	$L__BB0_159;
	add.s32 	%r595, %r950, %r138;
	mul.wide.s32 	%rd358, %r595, 8;
	mov.u64 	%rd359, C_ori;
	add.s64 	%rd360, %rd359, %rd358;
	ld.const.f64 	%fd646, [%rd360];
	fma.rn.f64 	%fd647, %fd646, %fd646, %fd1854;
	ld.const.f64 	%fd648, [%rd360+8];
	fma.rn.f64 	%fd1854, %fd648, %fd648, %fd647;
	add.s32 	%r950, %r950, 2;
$L__BB0_159:
	setp.eq.s32 	%p135, %r24, 0;
	@%p135 bra 	$L__BB0_161;
	add.s32 	%r596, %r950, %r138;
	mul.wide.s32 	%rd361, %r596, 8;
	mov.u64 	%rd362, C_ori;
	add.s64 	%rd363, %rd362, %rd361;
	ld.const.f64 	%fd649, [%rd363];
	fma.rn.f64 	%fd1854, %fd649, %fd649, %fd1854;
$L__BB0_161:
	mul.lo.s32 	%r156, %r1021, %r434;
	mov.f64 	%fd1862, 0d0000000000000000;
	@%p97 bra 	$L__BB0_175;
	add.s32 	%r598, %r1021, -1;
	and.b32  	%r157, %r1021, 15;
	setp.lt.u32 	%p137, %r598, 15;
	mov.b32 	%r954, 0;
	mov.f64 	%fd1862, 0d0000000000000000;
	@%p137 bra 	$L__BB0_165;
	and.b32  	%r954, %r1021, 2147483632;
	mov.b32 	%r952, 0;
	mov.f64 	%fd1862, 0d0000000000000000;
$L__BB0_164:
	.pragma "nounroll";
	mul.wide.u32 	%rd364, %r952, 8;
	add.s64 	%rd365, %rd3, %rd364;
	ld.local.f64 	%fd654, [%rd365];
	add.s64 	%rd366, %rd2, %rd364;
	ld.local.f64 	%fd655, [%rd366];
	fma.rn.f64 	%fd656, %fd654, %fd655, %fd1862;
	ld.local.f64 	%fd657, [%rd365+8];
	ld.local.f64 	%fd658, [%rd366+8];
	fma.rn.f64 	%fd659, %fd657, %fd658, %fd656;
	ld.local.f64 	%fd660, [%rd365+16];
	ld.local.f64 	%fd661, [%rd366+16];
	fma.rn.f64 	%fd662, %fd660, %fd661, %fd659;
	ld.local.f64 	%fd663, [%rd365+24];
	ld.local.f64 	%fd664, [%rd366+24];
	fma.rn.f64 	%fd665, %fd663, %fd664, %fd662;
	ld.local.f64 	%fd666, [%rd365+32];
	ld.local.f64 	%fd667, [%rd366+32];
	fma.rn.f64 	%fd668, %fd666, %fd667, %fd665;
	ld.local.f64 	%fd669, [%rd365+40];
	ld.local.f64 	%fd670, [%rd366+40];
	fma.rn.f64 	%fd671, %fd669, %fd670, %fd668;
	ld.local.f64 	%fd672, [%rd365+48];
	ld.local.f64 	%fd673, [%rd366+48];
	fma.rn.f64 	%fd674, %fd672, %fd673, %fd671;
	ld.local.f64 	%fd675, [%rd365+56];
	ld.local.f64 	%fd676, [%rd366+56];
	fma.rn.f64 	%fd677, %fd675, %fd676, %fd674;
	ld.local.f64 	%fd678, [%rd365+64];
	ld.local.f64 	%fd679, [%rd366+64];
	fma.rn.f64 	%fd680, %fd678, %fd679, %fd677;
	ld.local.f64 	%fd681, [%rd365+72];
	ld.local.f64 	%fd682, [%rd366+72];
	fma.rn.f64 	%fd683, %fd681, %fd682, %fd680;
	ld.local.f64 	%fd684, [%rd365+80];
	ld.local.f64 	%fd685, [%rd366+80];
	fma.rn.f64 	%fd686, %fd684, %fd685, %fd683;
	ld.local.f64 	%fd687, [%rd365+88];
	ld.local.f64 	%fd688, [%rd366+88];
	fma.rn.f64 	%fd689, %fd687, %fd688, %fd686;
	ld.local.f64 	%fd690, [%rd365+96];
	ld.local.f64 	%fd691, [%rd366+96];
	fma.rn.f64 	%fd692, %fd690, %fd691, %fd689;
	ld.local.f64 	%fd693, [%rd365+104];
	ld.local.f64 	%fd694, [%rd366+104];
	fma.rn.f64 	%fd695, %fd693, %fd694, %fd692;
	ld.local.f64 	%fd696, [%rd365+112];
	ld.local.f64 	%fd697, [%rd366+112];
	fma.rn.f64 	%fd698, %fd696, %fd697, %fd695;
	ld.local.f64 	%fd699, [%rd365+120];
	ld.local.f64 	%fd700, [%rd366+120];
	fma.rn.f64 	%fd1862, %fd699, %fd700, %fd698;
	add.s32 	%r952, %r952, 16;
	setp.ne.s32 	%p138, %r952, %r954;
	@%p138 bra 	$L__BB0_164;
$L__BB0_165:
	setp.eq.s32 	%p139, %r157, 0;
	@%p139 bra 	$L__BB0_175;
	and.b32  	%r162, %r1021, 7;
	setp.lt.u32 	%p140, %r157, 8;
	@%p140 bra 	$L__BB0_168;
	mul.wide.u32 	%rd367, %r954, 8;
	add.s64 	%rd368, %rd3, %rd367;
	ld.local.f64 	%fd702, [%rd368];
	add.s64 	%rd369, %rd2, %rd367;
	ld.local.f64 	%fd703, [%rd369];
	fma.rn.f64 	%fd704, %fd702, %fd703, %fd1862;
	ld.local.f64 	%fd705, [%rd368+8];
	ld.local.f64 	%fd706, [%rd369+8];
	fma.rn.f64 	%fd707, %fd705, %fd706, %fd704;
	ld.local.f64 	%fd708, [%rd368+16];
	ld.local.f64 	%fd709, [%rd369+16];
	fma.rn.f64 	%fd710, %fd708, %fd709, %fd707;
	ld.local.f64 	%fd711, [%rd368+24];
	ld.local.f64 	%fd712, [%rd369+24];
	fma.rn.f64 	%fd713, %fd711, %fd712, %fd710;
	ld.local.f64 	%fd714, [%rd368+32];
	ld.local.f64 	%fd715, [%rd369+32];
	fma.rn.f64 	%fd716, %fd714, %fd715, %fd713;
	ld.local.f64 	%fd717, [%rd368+40];
	ld.local.f64 	%fd718, [%rd369+40];
	fma.rn.f64 	%fd719, %fd717, %fd718, %fd716;
	ld.local.f64 	%fd720, [%rd368+48];
	ld.local.f64 	%fd721, [%rd369+48];
	fma.rn.f64 	%fd722, %fd720, %fd721, %fd719;
	ld.local.f64 	%fd723, [%rd368+56];
	ld.local.f64 	%fd724, [%rd369+56];
	fma.rn.f64 	%fd1862, %fd723, %fd724, %fd722;
	add.s32 	%r954, %r954, 8;
$L__BB0_168:
	setp.eq.s32 	%p141, %r162, 0;
	@%p141 bra 	$L__BB0_175;
	and.b32  	%r165, %r1021, 3;
	setp.lt.u32 	%p142, %r162, 4;
	@%p142 bra 	$L__BB0_171;
	mul.wide.u32 	%rd370, %r954, 8;
	add.s64 	%rd371, %rd3, %rd370;
	ld.local.f64 	%fd726, [%rd371];
	add.s64 	%rd372, %rd2, %rd370;
	ld.local.f64 	%fd727, [%rd372];
	fma.rn.f64 	%fd728, %fd726, %fd727, %fd1862;
	ld.local.f64 	%fd729, [%rd371+8];
	ld.local.f64 	%fd730, [%rd372+8];
	fma.rn.f64 	%fd731, %fd729, %fd730, %fd728;
	ld.local.f64 	%fd732, [%rd371+16];
	ld.local.f64 	%fd733, [%rd372+16];
	fma.rn.f64 	%fd734, %fd732, %fd733, %fd731;
	ld.local.f64 	%fd735, [%rd371+24];
	ld.local.f64 	%fd736, [%rd372+24];
	fma.rn.f64 	%fd1862, %fd735, %fd736, %fd734;
	add.s32 	%r954, %r954, 4;
$L__BB0_171:
	setp.eq.s32 	%p143, %r165, 0;
	@%p143 bra 	$L__BB0_175;
	mul.wide.u32 	%rd373, %r954, 8;
	add.s64 	%rd37, %rd3, %rd373;
	ld.local.f64 	%fd737, [%rd37];
	add.s64 	%rd38, %rd2, %rd373;
	ld.local.f64 	%fd738, [%rd38];
	fma.rn.f64 	%fd1862, %fd737, %fd738, %fd1862;
	setp.eq.s32 	%p144, %r165, 1;
	@%p144 bra 	$L__BB0_175;
	ld.local.f64 	%fd739, [%rd37+8];
	ld.local.f64 	%fd740, [%rd38+8];
	fma.rn.f64 	%fd1862, %fd739, %fd740, %fd1862;
	setp.eq.s32 	%p145, %r165, 2;
	@%p145 bra 	$L__BB0_175;
	ld.local.f64 	%fd741, [%rd37+16];
	ld.local.f64 	%fd742, [%rd38+16];
	fma.rn.f64 	%fd1862, %fd741, %fd742, %fd1862;
$L__BB0_175:
	add.s32 	%r600, %r156, %r1021;
	mul.wide.s32 	%rd374, %r600, 8;
	add.s64 	%rd39, %rd26, %rd374;
	sub.f64 	%fd743, %fd1854, %fd1862;
	rcp.rn.f64 	%fd744, %fd743;
	st.global.f64 	[%rd39], %fd744;
	@%p97 bra 	$L__BB0_196;
	add.s32 	%r602, %r1021, -1;
	and.b32  	%r168, %r1021, 3;
	setp.lt.u32 	%p147, %r602, 3;
	mov.b32 	%r956, 0;
	@%p147 bra 	$L__BB0_179;
	and.b32  	%r956, %r1021, 2147483644;
	mov.b32 	%r957, 0;
$L__BB0_178:
	mul.wide.u32 	%rd375, %r957, 8;
	add.s64 	%rd376, %rd2, %rd375;
	ld.local.f64 	%fd745, [%rd376];
	neg.f64 	%fd746, %fd745;
	ld.global.f64 	%fd747, [%rd39];
	mul.f64 	%fd748, %fd747, %fd746;
	add.s32 	%r604, %r957, %r156;
	mul.wide.s32 	%rd377, %r604, 8;
	add.s64 	%rd378, %rd26, %rd377;
	st.global.f64 	[%rd378], %fd748;
	mad.lo.s32 	%r605, %r957, %r434, %r1021;
	mul.wide.s32 	%rd379, %r605, 8;
	add.s64 	%rd380, %rd26, %rd379;
	st.global.f64 	[%rd380], %fd748;
	ld.local.f64 	%fd749, [%rd376+8];
	neg.f64 	%fd750, %fd749;
	ld.global.f64 	%fd751, [%rd39];
	mul.f64 	%fd752, %fd751, %fd750;
	st.global.f64 	[%rd378+8], %fd752;
	mul.wide.s32 	%rd381, %r434, 8;
	add.s64 	%rd382, %rd380, %rd381;
	st.global.f64 	[%rd382], %fd752;
	ld.local.f64 	%fd753, [%rd376+16];
	neg.f64 	%fd754, %fd753;
	ld.global.f64 	%fd755, [%rd39];
	mul.f64 	%fd756, %fd755, %fd754;
	st.global.f64 	[%rd378+16], %fd756;
	add.s64 	%rd383, %rd382, %rd381;
	st.global.f64 	[%rd383], %fd756;
	ld.local.f64 	%fd757, [%rd376+24];
	neg.f64 	%fd758, %fd757;
	ld.global.f64 	%fd759, [%rd39];
	mul.f64 	%fd760, %fd759, %fd758;
	st.global.f64 	[%rd378+24], %fd760;
	add.s64 	%rd384, %rd383, %rd381;
	st.global.f64 	[%rd384], %fd760;
	add.s32 	%r957, %r957, 4;
	setp.eq.s32 	%p148, %r957, %r956;
	@%p148 bra 	$L__BB0_179;
	bra.uni 	$L__BB0_178;
$L__BB0_179:
	setp.eq.s32 	%p149, %r168, 0;
	@%p149 bra 	$L__BB0_183;
	mul.wide.u32 	%rd385, %r956, 8;
	add.s64 	%rd40, %rd2, %rd385;
	ld.local.f64 	%fd761, [%rd40];
	neg.f64 	%fd762, %fd761;
	ld.global.f64 	%fd763, [%rd39];
	mul.f64 	%fd764, %fd763, %fd762;
	add.s32 	%r606, %r956, %r156;
	mul.wide.s32 	%rd386, %r606, 8;
	add.s64 	%rd41, %rd26, %rd386;
	st.global.f64 	[%rd41], %fd764;
	mad.lo.s32 	%r607, %r956, %r434, %r1021;
	mul.wide.s32 	%rd387, %r607, 8;
	add.s64 	%rd42, %rd26, %rd387;
	st.global.f64 	[%rd42], %fd764;
	setp.eq.s32 	%p150, %r168, 1;
	@%p150 bra 	$L__BB0_183;
	ld.local.f64 	%fd765, [%rd40+8];
	neg.f64 	%fd766, %fd765;
	ld.global.f64 	%fd767, [%rd39];
	mul.f64 	%fd768, %fd767, %fd766;
	st.global.f64 	[%rd41+8], %fd768;
	mul.wide.s32 	%rd43, %r434, 8;
	add.s64 	%rd44, %rd42, %rd43;
	st.global.f64 	[%rd44], %fd768;
	setp.eq.s32 	%p151, %r168, 2;
	@%p151 bra 	$L__BB0_183;
	ld.local.f64 	%fd769, [%rd40+16];
	neg.f64 	%fd770, %fd769;
	ld.global.f64 	%fd771, [%rd39];
	mul.f64 	%fd772, %fd771, %fd770;
	st.global.f64 	[%rd41+16], %fd772;
	add.s64 	%rd388, %rd44, %rd43;
	st.global.f64 	[%rd388], %fd772;
$L__BB0_183:
	mov.b32 	%r958, 0;
	mov.b16 	%rs37, 0;
	mov.u16 	%rs38, %rs37;
$L__BB0_184:
	mov.u32 	%r173, %r958;
	add.s32 	%r958, %r173, 1;
	add.s16 	%rs38, %rs38, 1;
	mul.wide.u32 	%rd389, %r173, 8;
	add.s64 	%rd390, %rd2, %rd389;
	ld.local.f64 	%fd85, [%rd390];
	mul.lo.s32 	%r175, %r173, %r434;
	setp.lt.u32 	%p152, %r173, 7;
	mov.b32 	%r961, 0;
	@%p152 bra 	$L__BB0_187;
	and.b32  	%r961, %r958, -8;
	mov.b32 	%r959, 0;
$L__BB0_186:
	.pragma "nounroll";
	mul.wide.u32 	%rd391, %r959, 8;
	add.s64 	%rd392, %rd2, %rd391;
	ld.local.f64 	%fd773, [%rd392];
	mul.f64 	%fd774, %fd85, %fd773;
	ld.global.f64 	%fd775, [%rd39];
	add.s32 	%r611, %r959, %r175;
	mul.wide.s32 	%rd393, %r611, 8;
	add.s64 	%rd394, %rd26, %rd393;
	ld.global.f64 	%fd776, [%rd394];
	fma.rn.f64 	%fd777, %fd774, %fd775, %fd776;
	st.global.f64 	[%rd394], %fd777;
	mad.lo.s32 	%r612, %r959, %r434, %r173;
	mul.wide.s32 	%rd395, %r612, 8;
	add.s64 	%rd396, %rd26, %rd395;
	st.global.f64 	[%rd396], %fd777;
	ld.local.f64 	%fd778, [%rd392+8];
	mul.f64 	%fd779, %fd85, %fd778;
	ld.global.f64 	%fd780, [%rd39];
	ld.global.f64 	%fd781, [%rd394+8];
	fma.rn.f64 	%fd782, %fd779, %fd780, %fd781;
	st.global.f64 	[%rd394+8], %fd782;
	mul.wide.s32 	%rd397, %r434, 8;
	add.s64 	%rd398, %rd396, %rd397;
	st.global.f64 	[%rd398], %fd782;
	ld.local.f64 	%fd783, [%rd392+16];
	mul.f64 	%fd784, %fd85, %fd783;
	ld.global.f64 	%fd785, [%rd39];
	ld.global.f64 	%fd786, [%rd394+16];
	fma.rn.f64 	%fd787, %fd784, %fd785, %fd786;
	st.global.f64 	[%rd394+16], %fd787;
	add.s64 	%rd399, %rd398, %rd397;
	st.global.f64 	[%rd399], %fd787;
	ld.local.f64 	%fd788, [%rd392+24];
	mul.f64 	%fd789, %fd85, %fd788;
	ld.global.f64 	%fd790, [%rd39];
	ld.global.f64 	%fd791, [%rd394+24];
	fma.rn.f64 	%fd792, %fd789, %fd790, %fd791;
	st.global.f64 	[%rd394+24], %fd792;
	add.s64 	%rd400, %rd399, %rd397;
	st.global.f64 	[%rd400], %fd792;
	ld.local.f64 	%fd793, [%rd392+32];
	mul.f64 	%fd794, %fd85, %fd793;
	ld.global.f64 	%fd795, [%rd39];
	ld.global.f64 	%fd796, [%rd394+32];
	fma.rn.f64 	%fd797, %fd794, %fd795, %fd796;
	st.global.f64 	[%rd394+32], %fd797;
	add.s64 	%rd401, %rd400, %rd397;
	st.global.f64 	[%rd401], %fd797;
	ld.local.f64 	%fd798, [%rd392+40];
	mul.f64 	%fd799, %fd85, %fd798;
	ld.global.f64 	%fd800, [%rd39];
	ld.global.f64 	%fd801, [%rd394+40];
	fma.rn.f64 	%fd802, %fd799, %fd800, %fd801;
	st.global.f64 	[%rd394+40], %fd802;
	add.s64 	%rd402, %rd401, %rd397;
	st.global.f64 	[%rd402], %fd802;
	ld.local.f64 	%fd803, [%rd392+48];
	mul.f64 	%fd804, %fd85, %fd803;
	ld.global.f64 	%fd805, [%rd39];
	ld.global.f64 	%fd806, [%rd394+48];
	fma.rn.f64 	%fd807, %fd804, %fd805, %fd806;
	st.global.f64 	[%rd394+48], %fd807;
	add.s64 	%rd403, %rd402, %rd397;
	st.global.f64 	[%rd403], %fd807;
	ld.local.f64 	%fd808, [%rd392+56];
	mul.f64 	%fd809, %fd85, %fd808;
	ld.global.f64 	%fd810, [%rd39];
	ld.global.f64 	%fd811, [%rd394+56];
	fma.rn.f64 	%fd812, %fd809, %fd810, %fd811;
	st.global.f64 	[%rd394+56], %fd812;
	add.s64 	%rd404, %rd403, %rd397;
	st.global.f64 	[%rd404], %fd812;
	add.s32 	%r959, %r959, 8;
	setp.ne.s32 	%p153, %r959, %r961;
	@%p153 bra 	$L__BB0_186;
$L__BB0_187:
	and.b32  	%r613, %r958, 7;
	setp.eq.s32 	%p154, %r613, 0;
	@%p154 bra 	$L__BB0_195;
	cvt.u32.u16 	%r614, %rs38;
	and.b32  	%r180, %r614, 7;
	add.s32 	%r615, %r180, -1;
	setp.lt.u32 	%p155, %r615, 3;
	@%p155 bra 	$L__BB0_190;
	mul.wide.u32 	%rd405, %r961, 8;
	add.s64 	%rd406, %rd2, %rd405;
	ld.local.f64 	%fd813, [%rd406];
	mul.f64 	%fd814, %fd85, %fd813;
	ld.global.f64 	%fd815, [%rd39];
	add.s32 	%r616, %r961, %r175;
	mul.wide.s32 	%rd407, %r616, 8;
	add.s64 	%rd408, %rd26, %rd407;
	ld.global.f64 	%fd816, [%rd408];
	fma.rn.f64 	%fd817, %fd814, %fd815, %fd816;
	st.global.f64 	[%rd408], %fd817;
	mad.lo.s32 	%r617, %r961, %r434, %r173;
	mul.wide.s32 	%rd409, %r617, 8;
	add.s64 	%rd410, %rd26, %rd409;
	st.global.f64 	[%rd410], %fd817;
	ld.local.f64 	%fd818, [%rd406+8];
	mul.f64 	%fd819, %fd85, %fd818;
	ld.global.f64 	%fd820, [%rd39];
	ld.global.f64 	%fd821, [%rd408+8];
	fma.rn.f64 	%fd822, %fd819, %fd820, %fd821;
	st.global.f64 	[%rd408+8], %fd822;
	mul.wide.s32 	%rd411, %r434, 8;
	add.s64 	%rd412, %rd410, %rd411;
	st.global.f64 	[%rd412], %fd822;
	ld.local.f64 	%fd823, [%rd406+16];
	mul.f64 	%fd824, %fd85, %fd823;
	ld.global.f64 	%fd825, [%rd39];
	ld.global.f64 	%fd826, [%rd408+16];
	fma.rn.f64 	%fd827, %fd824, %fd825, %fd826;
	st.global.f64 	[%rd408+16], %fd827;
	add.s64 	%rd413, %rd412, %rd411;
	st.global.f64 	[%rd413], %fd827;
	ld.local.f64 	%fd828, [%rd406+24];
	mul.f64 	%fd829, %fd85, %fd828;
	ld.global.f64 	%fd830, [%rd39];
	ld.global.f64 	%fd831, [%rd408+24];
	fma.rn.f64 	%fd832, %fd829, %fd830, %fd831;
	st.global.f64 	[%rd408+24], %fd832;
	add.s64 	%rd414, %rd413, %rd411;
	st.global.f64 	[%rd414], %fd832;
	add.s32 	%r961, %r961, 4;
$L__BB0_190:
	and.b32  	%r618, %r180, 3;
	setp.eq.s32 	%p156, %r618, 0;
	@%p156 bra 	$L__BB0_195;
	and.b16  	%rs17, %rs37, 3;
	setp.eq.s16 	%p157, %rs17, 0;
	@%p157 bra 	$L__BB0_193;
	mul.wide.u32 	%rd415, %r961, 8;
	add.s64 	%rd416, %rd2, %rd415;
	ld.local.f64 	%fd833, [%rd416];
	mul.f64 	%fd834, %fd85, %fd833;
	ld.global.f64 	%fd835, [%rd39];
	add.s32 	%r619, %r961, %r175;
	mul.wide.s32 	%rd417, %r619, 8;
	add.s64 	%rd418, %rd26, %rd417;
	ld.global.f64 	%fd836, [%rd418];
	fma.rn.f64 	%fd837, %fd834, %fd835, %fd836;
	st.global.f64 	[%rd418], %fd837;
	mad.lo.s32 	%r620, %r961, %r434, %r173;
	mul.wide.s32 	%rd419, %r620, 8;
	add.s64 	%rd420, %rd26, %rd419;
	st.global.f64 	[%rd420], %fd837;
	ld.local.f64 	%fd838, [%rd416+8];
	mul.f64 	%fd839, %fd85, %fd838;
	ld.global.f64 	%fd840, [%rd39];
	ld.global.f64 	%fd841, [%rd418+8];
	fma.rn.f64 	%fd842, %fd839, %fd840, %fd841;
	st.global.f64 	[%rd418+8], %fd842;
	mul.wide.s32 	%rd421, %r434, 8;
	add.s64 	%rd422, %rd420, %rd421;
	st.global.f64 	[%rd422], %fd842;
	add.s32 	%r961, %r961, 2;
$L__BB0_193:
	and.b16  	%rs18, %rs37, 1;
	setp.eq.b16 	%p158, %rs18, 1;
	@%p158 bra 	$L__BB0_195;
	mul.wide.u32 	%rd423, %r961, 8;
	add.s64 	%rd424, %rd2, %rd423;
	ld.local.f64 	%fd843, [%rd424];
	mul.f64 	%fd844, %fd85, %fd843;
	ld.global.f64 	%fd845, [%rd39];
	add.s32 	%r621, %r961, %r175;
	mul.wide.s32 	%rd425, %r621, 8;
	add.s64 	%rd426, %rd26, %rd425;
	ld.global.f64 	%fd846, [%rd426];
	fma.rn.f64 	%fd847, %fd844, %fd845, %fd846;
	st.global.f64 	[%rd426], %fd847;
	mad.lo.s32 	%r622, %r961, %r434, %r173;
	mul.wide.s32 	%rd427, %r622, 8;
	add.s64 	%rd428, %rd26, %rd427;
	st.global.f64 	[%rd428], %fd847;
$L__BB0_195:
	setp.ne.s32 	%p159, %r958, %r1021;
	add.s16 	%rs37, %rs37, 1;
	@%p159 bra 	$L__BB0_184;
$L__BB0_196:
	setp.lt.s32 	%p160, %r1021, 0;
	@%p160 bra 	$L__BB0_241;
	@%p89 bra 	$L__BB0_213;
	mov.b32 	%r963, 0;
$L__BB0_199:
	mov.u32 	%r185, %r963;
	setp.lt.u32 	%p171, %r9, 15;
	mul.lo.s32 	%r186, %r185, %r433;
	mov.b32 	%r966, 0;
	mov.f64 	%fd1870, 0d0000000000000000;
	@%p171 bra 	$L__BB0_202;
	mov.b32 	%r964, 0;
	mov.f64 	%fd1870, 0d0000000000000000;
$L__BB0_201:
	.pragma "nounroll";
	add.s32 	%r628, %r964, %r186;
	mul.wide.u32 	%rd442, %r628, 8;
	add.s64 	%rd443, %rd25, %rd442;
	ld.global.f64 	%fd851, [%rd443];
	mul.wide.u32 	%rd444, %r964, 8;
	add.s64 	%rd445, %rd12, %rd444;
	ld.global.f64 	%fd852, [%rd445];
	fma.rn.f64 	%fd853, %fd851, %fd852, %fd1870;
	ld.global.f64 	%fd854, [%rd443+8];
	ld.global.f64 	%fd855, [%rd445+8];
	fma.rn.f64 	%fd856, %fd854, %fd855, %fd853;
	ld.global.f64 	%fd857, [%rd443+16];
	ld.global.f64 	%fd858, [%rd445+16];
	fma.rn.f64 	%fd859, %fd857, %fd858, %fd856;
	ld.global.f64 	%fd860, [%rd443+24];
	ld.global.f64 	%fd861, [%rd445+24];
	fma.rn.f64 	%fd862, %fd860, %fd861, %fd859;
	ld.global.f64 	%fd863, [%rd443+32];
	ld.global.f64 	%fd864, [%rd445+32];
	fma.rn.f64 	%fd865, %fd863, %fd864, %fd862;
	ld.global.f64 	%fd866, [%rd443+40];
	ld.global.f64 	%fd867, [%rd445+40];
	fma.rn.f64 	%fd868, %fd866, %fd867, %fd865;
	ld.global.f64 	%fd869, [%rd443+48];
	ld.global.f64 	%fd870, [%rd445+48];
	fma.rn.f64 	%fd871, %fd869, %fd870, %fd868;
	ld.global.f64 	%fd872, [%rd443+56];
	ld.global.f64 	%fd873, [%rd445+56];
	fma.rn.f64 	%fd874, %fd872, %fd873, %fd871;
	ld.global.f64 	%fd875, [%rd443+64];
	ld.global.f64 	%fd876, [%rd445+64];
	fma.rn.f64 	%fd877, %fd875, %fd876, %fd874;
	ld.global.f64 	%fd878, [%rd443+72];
	ld.global.f64 	%fd879, [%rd445+72];
	fma.rn.f64 	%fd880, %fd878, %fd879, %fd877;
	ld.global.f64 	%fd881, [%rd443+80];
	ld.global.f64 	%fd882, [%rd445+80];
	fma.rn.f64 	%fd883, %fd881, %fd882, %fd880;
	ld.global.f64 	%fd884, [%rd443+88];
	ld.global.f64 	%fd885, [%rd445+88];
	fma.rn.f64 	%fd886, %fd884, %fd885, %fd883;
	ld.global.f64 	%fd887, [%rd443+96];
	ld.global.f64 	%fd888, [%rd445+96];
	fma.rn.f64 	%fd889, %fd887, %fd888, %fd886;
	ld.global.f64 	%fd890, [%rd443+104];
	ld.global.f64 	%fd891, [%rd445+104];
	fma.rn.f64 	%fd892, %fd890, %fd891, %fd889;
	ld.global.f64 	%fd893, [%rd443+112];
	ld.global.f64 	%fd894, [%rd445+112];
	fma.rn.f64 	%fd895, %fd893, %fd894, %fd892;
	ld.global.f64 	%fd896, [%rd443+120];
	ld.global.f64 	%fd897, [%rd445+120];
	fma.rn.f64 	%fd1870, %fd896, %fd897, %fd895;
	add.s32 	%r964, %r964, 16;
	setp.ne.s32 	%p172, %r964, %r21;
	mov.u32 	%r966, %r21;
	@%p172 bra 	$L__BB0_201;
$L__BB0_202:
	setp.eq.s32 	%p173, %r10, 0;
	@%p173 bra 	$L__BB0_212;
	setp.lt.u32 	%p174, %r11, 7;
	@%p174 bra 	$L__BB0_205;
	add.s32 	%r629, %r966, %r186;
	mul.wide.u32 	%rd446, %r629, 8;
	add.s64 	%rd447, %rd25, %rd446;
	ld.global.f64 	%fd899, [%rd447];
	cvt.u64.u32 	%rd448, %r966;
	mul.wide.u32 	%rd449, %r966, 8;
	add.s64 	%rd450, %rd12, %rd449;
	ld.global.f64 	%fd900, [%rd450];
	fma.rn.f64 	%fd901, %fd899, %fd900, %fd1870;
	cvt.u64.u32 	%rd451, %r186;
	add.s64 	%rd452, %rd448, %rd451;
	shl.b64 	%rd453, %rd452, 3;
	add.s64 	%rd454, %rd25, %rd453;
	ld.global.f64 	%fd902, [%rd454+8];
	ld.global.f64 	%fd903, [%rd450+8];
	fma.rn.f64 	%fd904, %fd902, %fd903, %fd901;
	ld.global.f64 	%fd905, [%rd454+16];
	ld.global.f64 	%fd906, [%rd450+16];
	fma.rn.f64 	%fd907, %fd905, %fd906, %fd904;
	ld.global.f64 	%fd908, [%rd454+24];
	ld.global.f64 	%fd909, [%rd450+24];
	fma.rn.f64 	%fd910, %fd908, %fd909, %fd907;
	ld.global.f64 	%fd911, [%rd454+32];
	ld.global.f64 	%fd912, [%rd450+32];
	fma.rn.f64 	%fd913, %fd911, %fd912, %fd910;
	ld.global.f64 	%fd914, [%rd454+40];
	ld.global.f64 	%fd915, [%rd450+40];
	fma.rn.f64 	%fd916, %fd914, %fd915, %fd913;
	ld.global.f64 	%fd917, [%rd454+48];
	ld.global.f64 	%fd918, [%rd450+48];
	fma.rn.f64 	%fd919, %fd917, %fd918, %fd916;
	ld.global.f64 	%fd920, [%rd454+56];
	ld.global.f64 	%fd921, [%rd450+56];
	fma.rn.f64 	%fd1870, %fd920, %fd921, %fd919;
	add.s32 	%r966, %r966, 8;
$L__BB0_205:
	setp.eq.s32 	%p175, %r12, 0;
	@%p175 bra 	$L__BB0_212;
	setp.lt.u32 	%p176, %r13, 3;
	@%p176 bra 	$L__BB0_208;
	add.s32 	%r630, %r966, %r186;
	mul.wide.u32 	%rd455, %r630, 8;
	add.s64 	%rd456, %rd25, %rd455;
	ld.global.f64 	%fd923, [%rd456];
	cvt.u64.u32 	%rd457, %r966;
	mul.wide.u32 	%rd458, %r966, 8;
	add.s64 	%rd459, %rd12, %rd458;
	ld.global.f64 	%fd924, [%rd459];
	fma.rn.f64 	%fd925, %fd923, %fd924, %fd1870;
	cvt.u64.u32 	%rd460, %r186;
	add.s64 	%rd461, %rd457, %rd460;
	shl.b64 	%rd462, %rd461, 3;
	add.s64 	%rd463, %rd25, %rd462;
	ld.global.f64 	%fd926, [%rd463+8];
	ld.global.f64 	%fd927, [%rd459+8];
	fma.rn.f64 	%fd928, %fd926, %fd927, %fd925;
	ld.global.f64 	%fd929, [%rd463+16];
	ld.global.f64 	%fd930, [%rd459+16];
	fma.rn.f64 	%fd931, %fd929, %fd930, %fd928;
	ld.global.f64 	%fd932, [%rd463+24];
	ld.global.f64 	%fd933, [%rd459+24];
	fma.rn.f64 	%fd1870, %fd932, %fd933, %fd931;
	add.s32 	%r966, %r966, 4;
$L__BB0_208:
	setp.eq.s32 	%p177, %r17, 0;
	@%p177 bra 	$L__BB0_212;
	setp.eq.s32 	%p178, %r17, 1;
	add.s32 	%r631, %r966, %r186;
	mul.wide.u32 	%rd464, %r631, 8;
	add.s64 	%rd465, %rd25, %rd464;
	ld.global.f64 	%fd934, [%rd465];
	cvt.u64.u32 	%rd45, %r966;
	mul.wide.u32 	%rd466, %r966, 8;
	add.s64 	%rd46, %rd12, %rd466;
	ld.global.f64 	%fd935, [%rd46];
	fma.rn.f64 	%fd1870, %fd934, %fd935, %fd1870;
	@%p178 bra 	$L__BB0_212;
	setp.eq.s32 	%p179, %r17, 2;
	cvt.u64.u32 	%rd467, %r186;
	add.s64 	%rd468, %rd45, %rd467;
	shl.b64 	%rd469, %rd468, 3;
	add.s64 	%rd47, %rd25, %rd469;
	ld.global.f64 	%fd936, [%rd47+8];
	ld.global.f64 	%fd937, [%rd46+8];
	fma.rn.f64 	%fd1870, %fd936, %fd937, %fd1870;
	@%p179 bra 	$L__BB0_212;
	ld.global.f64 	%fd938, [%rd47+16];
	ld.global.f64 	%fd939, [%rd46+16];
	fma.rn.f64 	%fd1870, %fd938, %fd939, %fd1870;
$L__BB0_212:
	mul.wide.u32 	%rd470, %r185, 8;
	add.s64 	%rd471, %rd2, %rd470;
	st.local.f64 	[%rd471], %fd1870;
	add.s32 	%r963, %r185, 1;
	setp.eq.s32 	%p180, %r185, %r1021;
	@%p180 bra 	$L__BB0_226;
	bra.uni 	$L__BB0_199;
$L__BB0_213:
	and.b32  	%r195, %r60, 15;
	setp.lt.u32 	%p162, %r1021, 15;
	mov.b32 	%r968, 0;
	@%p162 bra 	$L__BB0_216;
	and.b32  	%r968, %r60, 2147483632;
	mov.b32 	%r971, 0;
$L__BB0_215:
	.pragma "nounroll";
	mul.wide.u32 	%rd429, %r971, 8;
	add.s64 	%rd430, %rd2, %rd429;
	mov.b64 	%rd431, 0;
	st.local.u64 	[%rd430], %rd431;
	st.local.u64 	[%rd430+8], %rd431;
	st.local.u64 	[%rd430+16], %rd431;
	st.local.u64 	[%rd430+24], %rd431;
	st.local.u64 	[%rd430+32], %rd431;
	st.local.u64 	[%rd430+40], %rd431;
	st.local.u64 	[%rd430+48], %rd431;
	st.local.u64 	[%rd430+56], %rd431;
	st.local.u64 	[%rd430+64], %rd431;
	st.local.u64 	[%rd430+72], %rd431;
	st.local.u64 	[%rd430+80], %rd431;
	st.local.u64 	[%rd430+88], %rd431;
	st.local.u64 	[%rd430+96], %rd431;
	st.local.u64 	[%rd430+104], %rd431;
	st.local.u64 	[%rd430+112], %rd431;
	st.local.u64 	[%rd430+120], %rd431;
	add.s32 	%r971, %r971, 16;
	setp.eq.s32 	%p163, %r971, %r968;
	@%p163 bra 	$L__BB0_216;
	bra.uni 	$L__BB0_215;
$L__BB0_216:
	setp.eq.s32 	%p164, %r195, 0;
	@%p164 bra 	$L__BB0_226;
	and.b32  	%r198, %r60, 7;
	setp.lt.u32 	%p165, %r195, 8;
	@%p165 bra 	$L__BB0_219;
	mul.wide.u32 	%rd432, %r968, 8;
	add.s64 	%rd433, %rd2, %rd432;
	mov.b64 	%rd434, 0;
	st.local.u64 	[%rd433], %rd434;
	st.local.u64 	[%rd433+8], %rd434;
	st.local.u64 	[%rd433+16], %rd434;
	st.local.u64 	[%rd433+24], %rd434;
	st.local.u64 	[%rd433+32], %rd434;
	st.local.u64 	[%rd433+40], %rd434;
	st.local.u64 	[%rd433+48], %rd434;
	st.local.u64 	[%rd433+56], %rd434;
	add.s32 	%r968, %r968, 8;
$L__BB0_219:
	setp.eq.s32 	%p166, %r198, 0;
	@%p166 bra 	$L__BB0_226;
	and.b32  	%r201, %r60, 3;
	setp.lt.u32 	%p167, %r198, 4;
	@%p167 bra 	$L__BB0_222;
	mul.wide.u32 	%rd435, %r968, 8;
	add.s64 	%rd436, %rd2, %rd435;
	mov.b64 	%rd437, 0;
	st.local.u64 	[%rd436], %rd437;
	st.local.u64 	[%rd436+8], %rd437;
	st.local.u64 	[%rd436+16], %rd437;
	st.local.u64 	[%rd436+24], %rd437;
	add.s32 	%r968, %r968, 4;
$L__BB0_222:
	setp.eq.s32 	%p168, %r201, 0;
	@%p168 bra 	$L__BB0_226;
	mul.wide.u32 	%rd438, %r968, 8;
	add.s64 	%rd48, %rd2, %rd438;
	mov.b64 	%rd439, 0;
	st.local.u64 	[%rd48], %rd439;
	setp.eq.s32 	%p169, %r201, 1;
	@%p169 bra 	$L__BB0_226;
	mov.b64 	%rd440, 0;
	st.local.u64 	[%rd48+8], %rd440;
	setp.eq.s32 	%p170, %r201, 2;
	@%p170 bra 	$L__BB0_226;
	mov.b64 	%rd441, 0;
	st.local.u64 	[%rd48+16], %rd441;
$L__BB0_226:
	and.b32  	%r204, %r60, 15;
	add.s32 	%r205, %r204, -1;
	and.b32  	%r206, %r60, 7;
	add.s32 	%r207, %r206, -1;
	and.b32  	%r208, %r60, 2147483632;
	and.b32  	%r209, %r60, 3;
	mov.b32 	%r972, 0;
$L__BB0_227:
	mov.u32 	%r213, %r972;
	setp.lt.u32 	%p181, %r1021, 15;
	mul.lo.s32 	%r214, %r213, %r434;
	mov.b32 	%r975, 0;
	mov.f64 	%fd1878, 0d0000000000000000;
	@%p181 bra 	$L__BB0_230;
	mov.b32 	%r973, 0;
	mov.f64 	%fd1878, 0d0000000000000000;
$L__BB0_229:
	.pragma "nounroll";
	add.s32 	%r635, %r973, %r214;
	mul.wide.s32 	%rd472, %r635, 8;
	add.s64 	%rd473, %rd26, %rd472;
	ld.global.f64 	%fd943, [%rd473];
	mul.wide.u32 	%rd474, %r973, 8;
	add.s64 	%rd475, %rd2, %rd474;
	ld.local.f64 	%fd944, [%rd475];
	fma.rn.f64 	%fd945, %fd943, %fd944, %fd1878;
	ld.global.f64 	%fd946, [%rd473+8];
	ld.local.f64 	%fd947, [%rd475+8];
	fma.rn.f64 	%fd948, %fd946, %fd947, %fd945;
	ld.global.f64 	%fd949, [%rd473+16];
	ld.local.f64 	%fd950, [%rd475+16];
	fma.rn.f64 	%fd951, %fd949, %fd950, %fd948;
	ld.global.f64 	%fd952, [%rd473+24];
	ld.local.f64 	%fd953, [%rd475+24];
	fma.rn.f64 	%fd954, %fd952, %fd953, %fd951;
	ld.global.f64 	%fd955, [%rd473+32];
	ld.local.f64 	%fd956, [%rd475+32];
	fma.rn.f64 	%fd957, %fd955, %fd956, %fd954;
	ld.global.f64 	%fd958, [%rd473+40];
	ld.local.f64 	%fd959, [%rd475+40];
	fma.rn.f64 	%fd960, %fd958, %fd959, %fd957;
	ld.global.f64 	%fd961, [%rd473+48];
	ld.local.f64 	%fd962, [%rd475+48];
	fma.rn.f64 	%fd963, %fd961, %fd962, %fd960;
	ld.global.f64 	%fd964, [%rd473+56];
	ld.local.f64 	%fd965, [%rd475+56];
	fma.rn.f64 	%fd966, %fd964, %fd965, %fd963;
	ld.global.f64 	%fd967, [%rd473+64];
	ld.local.f64 	%fd968, [%rd475+64];
	fma.rn.f64 	%fd969, %fd967, %fd968, %fd966;
	ld.global.f64 	%fd970, [%rd473+72];
	ld.local.f64 	%fd971, [%rd475+72];
	fma.rn.f64 	%fd972, %fd970, %fd971, %fd969;
	ld.global.f64 	%fd973, [%rd473+80];
	ld.local.f64 	%fd974, [%rd475+80];
	fma.rn.f64 	%fd975, %fd973, %fd974, %fd972;
	ld.global.f64 	%fd976, [%rd473+88];
	ld.local.f64 	%fd977, [%rd475+88];
	fma.rn.f64 	%fd978, %fd976, %fd977, %fd975;
	ld.global.f64 	%fd979, [%rd473+96];
	ld.local.f64 	%fd980, [%rd475+96];
	fma.rn.f64 	%fd981, %fd979, %fd980, %fd978;
	ld.global.f64 	%fd982, [%rd473+104];
	ld.local.f64 	%fd983, [%rd475+104];
	fma.rn.f64 	%fd984, %fd982, %fd983, %fd981;
	ld.global.f64 	%fd985, [%rd473+112];
	ld.local.f64 	%fd986, [%rd475+112];
	fma.rn.f64 	%fd987, %fd985, %fd986, %fd984;
	ld.global.f64 	%fd988, [%rd473+120];
	ld.local.f64 	%fd989, [%rd475+120];
	fma.rn.f64 	%fd1878, %fd988, %fd989, %fd987;
	add.s32 	%r973, %r973, 16;
	setp.ne.s32 	%p182, %r973, %r208;
	mov.u32 	%r975, %r208;
	@%p182 bra 	$L__BB0_229;
$L__BB0_230:
	setp.eq.s32 	%p183, %r204, 0;
	@%p183 bra 	$L__BB0_240;
	setp.lt.u32 	%p184, %r205, 7;
	@%p184 bra 	$L__BB0_233;
	add.s32 	%r636, %r975, %r214;
	mul.wide.s32 	%rd476, %r636, 8;
	add.s64 	%rd477, %rd26, %rd476;
	ld.global.f64 	%fd991, [%rd477];
	mul.wide.u32 	%rd478, %r975, 8;
	add.s64 	%rd479, %rd2, %rd478;
	ld.local.f64 	%fd992, [%rd479];
	fma.rn.f64 	%fd993, %fd991, %fd992, %fd1878;
	ld.global.f64 	%fd994, [%rd477+8];
	ld.local.f64 	%fd995, [%rd479+8];
	fma.rn.f64 	%fd996, %fd994, %fd995, %fd993;
	ld.global.f64 	%fd997, [%rd477+16];
	ld.local.f64 	%fd998, [%rd479+16];
	fma.rn.f64 	%fd999, %fd997, %fd998, %fd996;
	ld.global.f64 	%fd1000, [%rd477+24];
	ld.local.f64 	%fd1001, [%rd479+24];
	fma.rn.f64 	%fd1002, %fd1000, %fd1001, %fd999;
	ld.global.f64 	%fd1003, [%rd477+32];
	ld.local.f64 	%fd1004, [%rd479+32];
	fma.rn.f64 	%fd1005, %fd1003, %fd1004, %fd1002;
	ld.global.f64 	%fd1006, [%rd477+40];
	ld.local.f64 	%fd1007, [%rd479+40];
	fma.rn.f64 	%fd1008, %fd1006, %fd1007, %fd1005;
	ld.global.f64 	%fd1009, [%rd477+48];
	ld.local.f64 	%fd1010, [%rd479+48];
	fma.rn.f64 	%fd1011, %fd1009, %fd1010, %fd1008;
	ld.global.f64 	%fd1012, [%rd477+56];
	ld.local.f64 	%fd1013, [%rd479+56];
	fma.rn.f64 	%fd1878, %fd1012, %fd1013, %fd1011;
	add.s32 	%r975, %r975, 8;
$L__BB0_233:
	setp.eq.s32 	%p185, %r206, 0;
	@%p185 bra 	$L__BB0_240;
	setp.lt.u32 	%p186, %r207, 3;
	@%p186 bra 	$L__BB0_236;
	add.s32 	%r637, %r975, %r214;
	mul.wide.s32 	%rd480, %r637, 8;
	add.s64 	%rd481, %rd26, %rd480;
	ld.global.f64 	%fd1015, [%rd481];
	mul.wide.u32 	%rd482, %r975, 8;
	add.s64 	%rd483, %rd2, %rd482;
	ld.local.f64 	%fd1016, [%rd483];
	fma.rn.f64 	%fd1017, %fd1015, %fd1016, %fd1878;
	ld.global.f64 	%fd1018, [%rd481+8];
	ld.local.f64 	%fd1019, [%rd483+8];
	fma.rn.f64 	%fd1020, %fd1018, %fd1019, %fd1017;
	ld.global.f64 	%fd1021, [%rd481+16];
	ld.local.f64 	%fd1022, [%rd483+16];
	fma.rn.f64 	%fd1023, %fd1021, %fd1022, %fd1020;
	ld.global.f64 	%fd1024, [%rd481+24];
	ld.local.f64 	%fd1025, [%rd483+24];
	fma.rn.f64 	%fd1878, %fd1024, %fd1025, %fd1023;
	add.s32 	%r975, %r975, 4;
$L__BB0_236:
	setp.eq.s32 	%p187, %r209, 0;
	@%p187 bra 	$L__BB0_240;
	setp.eq.s32 	%p188, %r209, 1;
	add.s32 	%r638, %r975, %r214;
	mul.wide.s32 	%rd484, %r638, 8;
	add.s64 	%rd49, %rd26, %rd484;
	ld.global.f64 	%fd1026, [%rd49];
	mul.wide.u32 	%rd485, %r975, 8;
	add.s64 	%rd50, %rd2, %rd485;
	ld.local.f64 	%fd1027, [%rd50];
	fma.rn.f64 	%fd1878, %fd1026, %fd1027, %fd1878;
	@%p188 bra 	$L__BB0_240;
	setp.eq.s32 	%p189, %r209, 2;
	ld.global.f64 	%fd1028, [%rd49+8];
	ld.local.f64 	%fd1029, [%rd50+8];
	fma.rn.f64 	%fd1878, %fd1028, %fd1029, %fd1878;
	@%p189 bra 	$L__BB0_240;
	ld.global.f64 	%fd1030, [%rd49+16];
	ld.local.f64 	%fd1031, [%rd50+16];
	fma.rn.f64 	%fd1878, %fd1030, %fd1031, %fd1878;
$L__BB0_240:
	mul.wide.u32 	%rd486, %r213, 8;
	add.s64 	%rd487, %rd4, %rd486;
	st.local.f64 	[%rd487], %fd1878;
	add.s32 	%r972, %r213, 1;
	setp.eq.s32 	%p190, %r213, %r1021;
	@%p190 bra 	$L__BB0_241;
	bra.uni 	$L__BB0_227;
$L__BB0_241:
	max.s32 	%r212, %r224, %r3;
	mov.u32 	%r1021, %r60;
$L__BB0_242:
	setp.lt.s32 	%p192, %r1021, 1;
	mov.pred 	%p420, -1;
	mov.f64 	%fd1881, 0d4202A05F20000000;
	@%p192 bra 	$L__BB0_271;
	and.b32  	%r225, %r1021, 3;
	setp.lt.u32 	%p193, %r1021, 4;
	mov.f64 	%fd1881, 0d4202A05F20000000;
	mov.b16 	%rs41, 0;
	mov.b32 	%r980, 0;
	@%p193 bra 	$L__BB0_258;
	and.b32  	%r980, %r1021, 2147483644;
	mov.f64 	%fd1881, 0d4202A05F20000000;
	mov.b16 	%rs41, 0;
	mov.b32 	%r979, 0;
$L__BB0_245:
	mul.wide.u32 	%rd488, %r979, 8;
	add.s64 	%rd51, %rd4, %rd488;
	ld.local.f64 	%fd115, [%rd51];
	setp.gtu.f64 	%p194, %fd115, 0d0000000000000000;
	mul.wide.u32 	%rd489, %r979, 4;
	add.s64 	%rd52, %rd6, %rd489;
	@%p194 bra 	$L__BB0_248;
	ld.local.u32 	%r641, [%rd52];
	mul.wide.s32 	%rd490, %r641, 8;
	add.s64 	%rd491, %rd8, %rd490;
	ld.global.f64 	%fd1036, [%rd491];
	sub.f64 	%fd1037, %fd1036, %fd115;
	div.rn.f64 	%fd116, %fd1036, %fd1037;
	setp.geu.f64 	%p195, %fd116, %fd1881;
	mov.b16 	%rs41, 1;
	@%p195 bra 	$L__BB0_248;
	mov.f64 	%fd1881, %fd116;
$L__BB0_248:
	ld.local.f64 	%fd118, [%rd51+8];
	setp.gtu.f64 	%p196, %fd118, 0d0000000000000000;
	@%p196 bra 	$L__BB0_251;
	ld.local.u32 	%r642, [%rd52+4];
	mul.wide.s32 	%rd492, %r642, 8;
	add.s64 	%rd493, %rd8, %rd492;
	ld.global.f64 	%fd1038, [%rd493];
	sub.f64 	%fd1039, %fd1038, %fd118;
	div.rn.f64 	%fd119, %fd1038, %fd1039;
	setp.geu.f64 	%p197, %fd119, %fd1881;
	mov.b16 	%rs41, 1;
	@%p197 bra 	$L__BB0_251;
	mov.f64 	%fd1881, %fd119;
$L__BB0_251:
	ld.local.f64 	%fd121, [%rd51+16];
	setp.gtu.f64 	%p198, %fd121, 0d0000000000000000;
	@%p198 bra 	$L__BB0_254;
	ld.local.u32 	%r643, [%rd52+8];
	mul.wide.s32 	%rd494, %r643, 8;
	add.s64 	%rd495, %rd8, %rd494;
	ld.global.f64 	%fd1040, [%rd495];
	sub.f64 	%fd1041, %fd1040, %fd121;
	div.rn.f64 	%fd122, %fd1040, %fd1041;
	setp.geu.f64 	%p199, %fd122, %fd1881;
	mov.b16 	%rs41, 1;
	@%p199 bra 	$L__BB0_254;
	mov.f64 	%fd1881, %fd122;
$L__BB0_254:
	ld.local.f64 	%fd124, [%rd51+24];
	setp.gtu.f64 	%p200, %fd124, 0d0000000000000000;
	@%p200 bra 	$L__BB0_257;
	ld.local.u32 	%r644, [%rd52+12];
	mul.wide.s32 	%rd496, %r644, 8;
	add.s64 	%rd497, %rd8, %rd496;
	ld.global.f64 	%fd1042, [%rd497];
	sub.f64 	%fd1043, %fd1042, %fd124;
	div.rn.f64 	%fd125, %fd1042, %fd1043;
	setp.geu.f64 	%p201, %fd125, %fd1881;
	mov.b16 	%rs41, 1;
	@%p201 bra 	$L__BB0_257;
	mov.f64 	%fd1881, %fd125;
$L__BB0_257:
	add.s32 	%r979, %r979, 4;
	setp.ne.s32 	%p202, %r979, %r980;
	@%p202 bra 	$L__BB0_245;
$L__BB0_258:
	setp.eq.s32 	%p203, %r225, 0;
	@%p203 bra 	$L__BB0_270;
	mul.wide.u32 	%rd498, %r980, 8;
	add.s64 	%rd53, %rd4, %rd498;
	ld.local.f64 	%fd129, [%rd53];
	setp.gtu.f64 	%p204, %fd129, 0d0000000000000000;
	mul.wide.u32 	%rd499, %r980, 4;
	add.s64 	%rd54, %rd6, %rd499;
	@%p204 bra 	$L__BB0_262;
	ld.local.u32 	%r645, [%rd54];
	mul.wide.s32 	%rd500, %r645, 8;
	add.s64 	%rd501, %rd8, %rd500;
	ld.global.f64 	%fd1044, [%rd501];
	sub.f64 	%fd1045, %fd1044, %fd129;
	div.rn.f64 	%fd130, %fd1044, %fd1045;
	setp.geu.f64 	%p205, %fd130, %fd1881;
	mov.b16 	%rs41, 1;
	@%p205 bra 	$L__BB0_262;
	mov.f64 	%fd1881, %fd130;
$L__BB0_262:
	setp.eq.s32 	%p206, %r225, 1;
	@%p206 bra 	$L__BB0_270;
	ld.local.f64 	%fd132, [%rd53+8];
	setp.gtu.f64 	%p207, %fd132, 0d0000000000000000;
	@%p207 bra 	$L__BB0_266;
	ld.local.u32 	%r646, [%rd54+4];
	mul.wide.s32 	%rd502, %r646, 8;
	add.s64 	%rd503, %rd8, %rd502;
	ld.global.f64 	%fd1046, [%rd503];
	sub.f64 	%fd1047, %fd1046, %fd132;
	div.rn.f64 	%fd133, %fd1046, %fd1047;
	setp.geu.f64 	%p208, %fd133, %fd1881;
	mov.b16 	%rs41, 1;
	@%p208 bra 	$L__BB0_266;
	mov.f64 	%fd1881, %fd133;
$L__BB0_266:
	setp.eq.s32 	%p209, %r225, 2;
	@%p209 bra 	$L__BB0_270;
	ld.local.f64 	%fd135, [%rd53+16];
	setp.gtu.f64 	%p210, %fd135, 0d0000000000000000;
	@%p210 bra 	$L__BB0_270;
	ld.local.u32 	%r647, [%rd54+8];
	mul.wide.s32 	%rd504, %r647, 8;
	add.s64 	%rd505, %rd8, %rd504;
	ld.global.f64 	%fd1048, [%rd505];
	sub.f64 	%fd1049, %fd1048, %fd135;
	div.rn.f64 	%fd136, %fd1048, %fd1049;
	setp.geu.f64 	%p211, %fd136, %fd1881;
	mov.b16 	%rs41, 1;
	@%p211 bra 	$L__BB0_270;
	mov.f64 	%fd1881, %fd136;
$L__BB0_270:
	and.b16  	%rs36, %rs41, 255;
	setp.eq.s16 	%p420, %rs36, 0;
$L__BB0_271:
	not.pred 	%p212, %p420;
	@%p212 bra 	$L__BB0_320;
	@%p76 bra 	$L__BB0_286;
	setp.lt.u32 	%p356, %r5, 15;
	mov.b32 	%r1041, 0;
	@%p356 bra 	$L__BB0_276;
	mov.b32 	%r1043, 0;
$L__BB0_275:
	.pragma "nounroll";
	mul.wide.u32 	%rd845, %r1043, 8;
	add.s64 	%rd846, %rd4, %rd845;
	ld.local.f64 	%fd1504, [%rd846];
	mul.wide.u32 	%rd847, %r1043, 4;
	add.s64 	%rd848, %rd6, %rd847;
	ld.local.u32 	%r786, [%rd848];
	mul.wide.s32 	%rd849, %r786, 8;
	add.s64 	%rd850, %rd8, %rd849;
	st.global.f64 	[%rd850], %fd1504;
	ld.local.f64 	%fd1505, [%rd846+8];
	ld.local.u32 	%r787, [%rd848+4];
	mul.wide.s32 	%rd851, %r787, 8;
	add.s64 	%rd852, %rd8, %rd851;
	st.global.f64 	[%rd852], %fd1505;
	ld.local.f64 	%fd1506, [%rd846+16];
	ld.local.u32 	%r788, [%rd848+8];
	mul.wide.s32 	%rd853, %r788, 8;
	add.s64 	%rd854, %rd8, %rd853;
	st.global.f64 	[%rd854], %fd1506;
	ld.local.f64 	%fd1507, [%rd846+24];
	ld.local.u32 	%r789, [%rd848+12];
	mul.wide.s32 	%rd855, %r789, 8;
	add.s64 	%rd856, %rd8, %rd855;
	st.global.f64 	[%rd856], %fd1507;
	ld.local.f64 	%fd1508, [%rd846+32];
	ld.local.u32 	%r790, [%rd848+16];
	mul.wide.s32 	%rd857, %r790, 8;
	add.s64 	%rd858, %rd8, %rd857;
	st.global.f64 	[%rd858], %fd1508;
	ld.local.f64 	%fd1509, [%rd846+40];
	ld.local.u32 	%r791, [%rd848+20];
	mul.wide.s32 	%rd859, %r791, 8;
	add.s64 	%rd860, %rd8, %rd859;
	st.global.f64 	[%rd860], %fd1509;
	ld.local.f64 	%fd1510, [%rd846+48];
	ld.local.u32 	%r792, [%rd848+24];
	mul.wide.s32 	%rd861, %r792, 8;
	add.s64 	%rd862, %rd8, %rd861;
	st.global.f64 	[%rd862], %fd1510;
	ld.local.f64 	%fd1511, [%rd846+56];
	ld.local.u32 	%r793, [%rd848+28];
	mul.wide.s32 	%rd863, %r793, 8;
	add.s64 	%rd864, %rd8, %rd863;
	st.global.f64 	[%rd864], %fd1511;
	ld.local.f64 	%fd1512, [%rd846+64];
	ld.local.u32 	%r794, [%rd848+32];
	mul.wide.s32 	%rd865, %r794, 8;
	add.s64 	%rd866, %rd8, %rd865;
	st.global.f64 	[%rd866], %fd1512;
	ld.local.f64 	%fd1513, [%rd846+72];
	ld.local.u32 	%r795, [%rd848+36];
	mul.wide.s32 	%rd867, %r795, 8;
	add.s64 	%rd868, %rd8, %rd867;
	st.global.f64 	[%rd868], %fd1513;
	ld.local.f64 	%fd1514, [%rd846+80];
	ld.local.u32 	%r796, [%rd848+40];
	mul.wide.s32 	%rd869, %r796, 8;
	add.s64 	%rd870, %rd8, %rd869;
	st.global.f64 	[%rd870], %fd1514;
	ld.local.f64 	%fd1515, [%rd846+88];
	ld.local.u32 	%r797, [%rd848+44];
	mul.wide.s32 	%rd871, %r797, 8;
	add.s64 	%rd872, %rd8, %rd871;
	st.global.f64 	[%rd872], %fd1515;
	ld.local.f64 	%fd1516, [%rd846+96];
	ld.local.u32 	%r798, [%rd848+48];
	mul.wide.s32 	%rd873, %r798, 8;
	add.s64 	%rd874, %rd8, %rd873;
	st.global.f64 	[%rd874], %fd1516;
	ld.local.f64 	%fd1517, [%rd846+104];
	ld.local.u32 	%r799, [%rd848+52];
	mul.wide.s32 	%rd875, %r799, 8;
	add.s64 	%rd876, %rd8, %rd875;
	st.global.f64 	[%rd876], %fd1517;
	ld.local.f64 	%fd1518, [%rd846+112];
	ld.local.u32 	%r800, [%rd848+56];
	mul.wide.s32 	%rd877, %r800, 8;
	add.s64 	%rd878, %rd8, %rd877;
	st.global.f64 	[%rd878], %fd1518;
	ld.local.f64 	%fd1519, [%rd846+120];
	ld.local.u32 	%r801, [%rd848+60];
	mul.wide.s32 	%rd879, %r801, 8;
	add.s64 	%rd880, %rd8, %rd879;
	st.global.f64 	[%rd880], %fd1519;
	add.s32 	%r1043, %r1043, 16;
	setp.eq.s32 	%p357, %r1043, %r22;
	mov.u32 	%r1041, %r22;
	@%p357 bra 	$L__BB0_276;
	bra.uni 	$L__BB0_275;
$L__BB0_276:
	setp.eq.s32 	%p358, %r15, 0;
	@%p358 bra 	$L__BB0_286;
	setp.lt.u32 	%p359, %r16, 7;
	@%p359 bra 	$L__BB0_279;
	mul.wide.u32 	%rd881, %r1041, 8;
	add.s64 	%rd882, %rd4, %rd881;
	ld.local.f64 	%fd1520, [%rd882];
	mul.wide.u32 	%rd883, %r1041, 4;
	add.s64 	%rd884, %rd6, %rd883;
	ld.local.u32 	%r802, [%rd884];
	mul.wide.s32 	%rd885, %r802, 8;
	add.s64 	%rd886, %rd8, %rd885;
	st.global.f64 	[%rd886], %fd1520;
	ld.local.f64 	%fd1521, [%rd882+8];
	ld.local.u32 	%r803, [%rd884+4];
	mul.wide.s32 	%rd887, %r803, 8;
	add.s64 	%rd888, %rd8, %rd887;
	st.global.f64 	[%rd888], %fd1521;
	ld.local.f64 	%fd1522, [%rd882+16];
	ld.local.u32 	%r804, [%rd884+8];
	mul.wide.s32 	%rd889, %r804, 8;
	add.s64 	%rd890, %rd8, %rd889;
	st.global.f64 	[%rd890], %fd1522;
	ld.local.f64 	%fd1523, [%rd882+24];
	ld.local.u32 	%r805, [%rd884+12];
	mul.wide.s32 	%rd891, %r805, 8;
	add.s64 	%rd892, %rd8, %rd891;
	st.global.f64 	[%rd892], %fd1523;
	ld.local.f64 	%fd1524, [%rd882+32];
	ld.local.u32 	%r806, [%rd884+16];
	mul.wide.s32 	%rd893, %r806, 8;
	add.s64 	%rd894, %rd8, %rd893;
	st.global.f64 	[%rd894], %fd1524;
	ld.local.f64 	%fd1525, [%rd882+40];
	ld.local.u32 	%r807, [%rd884+20];
	mul.wide.s32 	%rd895, %r807, 8;
	add.s64 	%rd896, %rd8, %rd895;
	st.global.f64 	[%rd896], %fd1525;
	ld.local.f64 	%fd1526, [%rd882+48];
	ld.local.u32 	%r808, [%rd884+24];
	mul.wide.s32 	%rd897, %r808, 8;
	add.s64 	%rd898, %rd8, %rd897;
	st.global.f64 	[%rd898], %fd1526;
	ld.local.f64 	%fd1527, [%rd882+56];
	ld.local.u32 	%r809, [%rd884+28];
	mul.wide.s32 	%rd899, %r809, 8;
	add.s64 	%rd900, %rd8, %rd899;
	st.global.f64 	[%rd900], %fd1527;
	add.s32 	%r1041, %r1041, 8;
$L__BB0_279:
	setp.eq.s32 	%p360, %r6, 0;
	@%p360 bra 	$L__BB0_286;
	setp.lt.u32 	%p361, %r7, 3;
	@%p361 bra 	$L__BB0_282;
	mul.wide.u32 	%rd901, %r1041, 8;
	add.s64 	%rd902, %rd4, %rd901;
	ld.local.f64 	%fd1528, [%rd902];
	mul.wide.u32 	%rd903, %r1041, 4;
	add.s64 	%rd904, %rd6, %rd903;
	ld.local.u32 	%r810, [%rd904];
	mul.wide.s32 	%rd905, %r810, 8;
	add.s64 	%rd906, %rd8, %rd905;
	st.global.f64 	[%rd906], %fd1528;
	ld.local.f64 	%fd1529, [%rd902+8];
	ld.local.u32 	%r811, [%rd904+4];
	mul.wide.s32 	%rd907, %r811, 8;
	add.s64 	%rd908, %rd8, %rd907;
	st.global.f64 	[%rd908], %fd1529;
	ld.local.f64 	%fd1530, [%rd902+16];
	ld.local.u32 	%r812, [%rd904+8];
	mul.wide.s32 	%rd909, %r812, 8;
	add.s64 	%rd910, %rd8, %rd909;
	st.global.f64 	[%rd910], %fd1530;
	ld.local.f64 	%fd1531, [%rd902+24];
	ld.local.u32 	%r813, [%rd904+12];
	mul.wide.s32 	%rd911, %r813, 8;
	add.s64 	%rd912, %rd8, %rd911;
	st.global.f64 	[%rd912], %fd1531;
	add.s32 	%r1041, %r1041, 4;
$L__BB0_282:
	setp.eq.s32 	%p362, %r8, 0;
	@%p362 bra 	$L__BB0_286;
	setp.eq.s32 	%p363, %r8, 1;
	mul.wide.u32 	%rd913, %r1041, 8;
	add.s64 	%rd81, %rd4, %rd913;
	ld.local.f64 	%fd1532, [%rd81];
	mul.wide.u32 	%rd914, %r1041, 4;
	add.s64 	%rd82, %rd6, %rd914;
	ld.local.u32 	%r814, [%rd82];
	mul.wide.s32 	%rd915, %r814, 8;
	add.s64 	%rd916, %rd8, %rd915;
	st.global.f64 	[%rd916], %fd1532;
	@%p363 bra 	$L__BB0_286;
	setp.eq.s32 	%p364, %r8, 2;
	ld.local.f64 	%fd1533, [%rd81+8];
	ld.local.u32 	%r815, [%rd82+4];
	mul.wide.s32 	%rd917, %r815, 8;
	add.s64 	%rd918, %rd8, %rd917;
	st.global.f64 	[%rd918], %fd1533;
	@%p364 bra 	$L__BB0_286;
	ld.local.f64 	%fd1534, [%rd81+16];
	ld.local.u32 	%r816, [%rd82+8];
	mul.wide.s32 	%rd919, %r816, 8;
	add.s64 	%rd920, %rd8, %rd919;
	st.global.f64 	[%rd920], %fd1534;
$L__BB0_286:
	@%p89 bra 	$L__BB0_303;
	mov.b32 	%r1049, 0;
$L__BB0_288:
	mov.f64 	%fd1922, 0d0000000000000000;
	@%p76 bra 	$L__BB0_302;
	setp.lt.u32 	%p367, %r5, 15;
	mov.b32 	%r1052, 0;
	mov.f64 	%fd1922, 0d0000000000000000;
	@%p367 bra 	$L__BB0_292;
	mov.b32 	%r1050, 0;
	mov.f64 	%fd1922, 0d0000000000000000;
$L__BB0_291:
	.pragma "nounroll";
	mad.lo.s32 	%r820, %r1050, %r433, %r1049;
	mul.wide.u32 	%rd921, %r820, 8;
	mov.u64 	%rd922, C_ori;
	add.s64 	%rd923, %rd922, %rd921;
	ld.const.f64 	%fd1539, [%rd923];
	mul.wide.u32 	%rd924, %r1050, 8;
	add.s64 	%rd925, %rd8, %rd924;
	ld.global.f64 	%fd1540, [%rd925];
	fma.rn.f64 	%fd1541, %fd1539, %fd1540, %fd1922;
	add.s32 	%r821, %r820, %r433;
	mul.wide.u32 	%rd926, %r821, 8;
	add.s64 	%rd927, %rd922, %rd926;
	ld.const.f64 	%fd1542, [%rd927];
	ld.global.f64 	%fd1543, [%rd925+8];
	fma.rn.f64 	%fd1544, %fd1542, %fd1543, %fd1541;
	add.s32 	%r822, %r821, %r433;
	mul.wide.u32 	%rd928, %r822, 8;
	add.s64 	%rd929, %rd922, %rd928;
	ld.const.f64 	%fd1545, [%rd929];
	ld.global.f64 	%fd1546, [%rd925+16];
	fma.rn.f64 	%fd1547, %fd1545, %fd1546, %fd1544;
	add.s32 	%r823, %r822, %r433;
	mul.wide.u32 	%rd930, %r823, 8;
	add.s64 	%rd931, %rd922, %rd930;
	ld.const.f64 	%fd1548, [%rd931];
	ld.global.f64 	%fd1549, [%rd925+24];
	fma.rn.f64 	%fd1550, %fd1548, %fd1549, %fd1547;
	add.s32 	%r824, %r823, %r433;
	mul.wide.u32 	%rd932, %r824, 8;
	add.s64 	%rd933, %rd922, %rd932;
	ld.const.f64 	%fd1551, [%rd933];
	ld.global.f64 	%fd1552, [%rd925+32];
	fma.rn.f64 	%fd1553, %fd1551, %fd1552, %fd1550;
	add.s32 	%r825, %r824, %r433;
	mul.wide.u32 	%rd934, %r825, 8;
	add.s64 	%rd935, %rd922, %rd934;
	ld.const.f64 	%fd1554, [%rd935];
	ld.global.f64 	%fd1555, [%rd925+40];
	fma.rn.f64 	%fd1556, %fd1554, %fd1555, %fd1553;
	add.s32 	%r826, %r825, %r433;
	mul.wide.u32 	%rd936, %r826, 8;
	add.s64 	%rd937, %rd922, %rd936;
	ld.const.f64 	%fd1557, [%rd937];
	ld.global.f64 	%fd1558, [%rd925+48];
	fma.rn.f64 	%fd1559, %fd1557, %fd1558, %fd1556;
	add.s32 	%r827, %r826, %r433;
	mul.wide.u32 	%rd938, %r827, 8;
	add.s64 	%rd939, %rd922, %rd938;
	ld.const.f64 	%fd1560, [%rd939];
	ld.global.f64 	%fd1561, [%rd925+56];
	fma.rn.f64 	%fd1562, %fd1560, %fd1561, %fd1559;
	add.s32 	%r828, %r827, %r433;
	mul.wide.u32 	%rd940, %r828, 8;
	add.s64 	%rd941, %rd922, %rd940;
	ld.const.f64 	%fd1563, [%rd941];
	ld.global.f64 	%fd1564, [%rd925+64];
	fma.rn.f64 	%fd1565, %fd1563, %fd1564, %fd1562;
	add.s32 	%r829, %r828, %r433;
	mul.wide.u32 	%rd942, %r829, 8;
	add.s64 	%rd943, %rd922, %rd942;
	ld.const.f64 	%fd1566, [%rd943];
	ld.global.f64 	%fd1567, [%rd925+72];
	fma.rn.f64 	%fd1568, %fd1566, %fd1567, %fd1565;
	add.s32 	%r830, %r829, %r433;
	mul.wide.u32 	%rd944, %r830, 8;
	add.s64 	%rd945, %rd922, %rd944;
	ld.const.f64 	%fd1569, [%rd945];
	ld.global.f64 	%fd1570, [%rd925+80];
	fma.rn.f64 	%fd1571, %fd1569, %fd1570, %fd1568;
	add.s32 	%r831, %r830, %r433;
	mul.wide.u32 	%rd946, %r831, 8;
	add.s64 	%rd947, %rd922, %rd946;
	ld.const.f64 	%fd1572, [%rd947];
	ld.global.f64 	%fd1573, [%rd925+88];
	fma.rn.f64 	%fd1574, %fd1572, %fd1573, %fd1571;
	add.s32 	%r832, %r831, %r433;
	mul.wide.u32 	%rd948, %r832, 8;
	add.s64 	%rd949, %rd922, %rd948;
	ld.const.f64 	%fd1575, [%rd949];
	ld.global.f64 	%fd1576, [%rd925+96];
	fma.rn.f64 	%fd1577, %fd1575, %fd1576, %fd1574;
	add.s32 	%r833, %r832, %r433;
	mul.wide.u32 	%rd950, %r833, 8;
	add.s64 	%rd951, %rd922, %rd950;
	ld.const.f64 	%fd1578, [%rd951];
	ld.global.f64 	%fd1579, [%rd925+104];
	fma.rn.f64 	%fd1580, %fd1578, %fd1579, %fd1577;
	add.s32 	%r834, %r833, %r433;
	mul.wide.u32 	%rd952, %r834, 8;
	add.s64 	%rd953, %rd922, %rd952;
	ld.const.f64 	%fd1581, [%rd953];
	ld.global.f64 	%fd1582, [%rd925+112];
	fma.rn.f64 	%fd1583, %fd1581, %fd1582, %fd1580;
	add.s32 	%r835, %r834, %r433;
	mul.wide.u32 	%rd954, %r835, 8;
	add.s64 	%rd955, %rd922, %rd954;
	ld.const.f64 	%fd1584, [%rd955];
	ld.global.f64 	%fd1585, [%rd925+120];
	fma.rn.f64 	%fd1922, %fd1584, %fd1585, %fd1583;
	add.s32 	%r1050, %r1050, 16;
	setp.ne.s32 	%p368, %r1050, %r22;
	mov.u32 	%r1052, %r22;
	@%p368 bra 	$L__BB0_291;
$L__BB0_292:
	setp.eq.s32 	%p369, %r15, 0;
	@%p369 bra 	$L__BB0_302;
	setp.lt.u32 	%p370, %r16, 7;
	@%p370 bra 	$L__BB0_295;
	mad.lo.s32 	%r836, %r1052, %r433, %r1049;
	mul.wide.u32 	%rd956, %r836, 8;
	mov.u64 	%rd957, C_ori;
	add.s64 	%rd958, %rd957, %rd956;
	ld.const.f64 	%fd1587, [%rd958];
	mul.wide.u32 	%rd959, %r1052, 8;
	add.s64 	%rd960, %rd8, %rd959;
	ld.global.f64 	%fd1588, [%rd960];
	fma.rn.f64 	%fd1589, %fd1587, %fd1588, %fd1922;
	add.s32 	%r837, %r836, %r433;
	mul.wide.u32 	%rd961, %r837, 8;
	add.s64 	%rd962, %rd957, %rd961;
	ld.const.f64 	%fd1590, [%rd962];
	ld.global.f64 	%fd1591, [%rd960+8];
	fma.rn.f64 	%fd1592, %fd1590, %fd1591, %fd1589;
	add.s32 	%r838, %r837, %r433;
	mul.wide.u32 	%rd963, %r838, 8;
	add.s64 	%rd964, %rd957, %rd963;
	ld.const.f64 	%fd1593, [%rd964];
	ld.global.f64 	%fd1594, [%rd960+16];
	fma.rn.f64 	%fd1595, %fd1593, %fd1594, %fd1592;
	add.s32 	%r839, %r838, %r433;
	mul.wide.u32 	%rd965, %r839, 8;
	add.s64 	%rd966, %rd957, %rd965;
	ld.const.f64 	%fd1596, [%rd966];
	ld.global.f64 	%fd1597, [%rd960+24];
	fma.rn.f64 	%fd1598, %fd1596, %fd1597, %fd1595;
	add.s32 	%r840, %r839, %r433;
	mul.wide.u32 	%rd967, %r840, 8;
	add.s64 	%rd968, %rd957, %rd967;
	ld.const.f64 	%fd1599, [%rd968];
	ld.global.f64 	%fd1600, [%rd960+32];
	fma.rn.f64 	%fd1601, %fd1599, %fd1600, %fd1598;
	add.s32 	%r841, %r840, %r433;
	mul.wide.u32 	%rd969, %r841, 8;
	add.s64 	%rd970, %rd957, %rd969;
	ld.const.f64 	%fd1602, [%rd970];
	ld.global.f64 	%fd1603, [%rd960+40];
	fma.rn.f64 	%fd1604, %fd1602, %fd1603, %fd1601;
	add.s32 	%r842, %r841, %r433;
	mul.wide.u32 	%rd971, %r842, 8;
	add.s64 	%rd972, %rd957, %rd971;
	ld.const.f64 	%fd1605, [%rd972];
	ld.global.f64 	%fd1606, [%rd960+48];
	fma.rn.f64 	%fd1607, %fd1605, %fd1606, %fd1604;
	add.s32 	%r843, %r842, %r433;
	mul.wide.u32 	%rd973, %r843, 8;
	add.s64 	%rd974, %rd957, %rd973;
	ld.const.f64 	%fd1608, [%rd974];
	ld.global.f64 	%fd1609, [%rd960+56];
	fma.rn.f64 	%fd1922, %fd1608, %fd1609, %fd1607;
	add.s32 	%r1052, %r1052, 8;
$L__BB0_295:
	setp.eq.s32 	%p371, %r6, 0;
	@%p371 bra 	$L__BB0_302;
	setp.lt.u32 	%p372, %r7, 3;
	@%p372 bra 	$L__BB0_298;
	mad.lo.s32 	%r844, %r1052, %r433, %r1049;
	mul.wide.u32 	%rd975, %r844, 8;
	mov.u64 	%rd976, C_ori;
	add.s64 	%rd977, %rd976, %rd975;
	ld.const.f64 	%fd1611, [%rd977];
	mul.wide.u32 	%rd978, %r1052, 8;
	add.s64 	%rd979, %rd8, %rd978;
	ld.global.f64 	%fd1612, [%rd979];
	fma.rn.f64 	%fd1613, %fd1611, %fd1612, %fd1922;
	add.s32 	%r845, %r844, %r433;
	mul.wide.u32 	%rd980, %r845, 8;
	add.s64 	%rd981, %rd976, %rd980;
	ld.const.f64 	%fd1614, [%rd981];
	ld.global.f64 	%fd1615, [%rd979+8];
	fma.rn.f64 	%fd1616, %fd1614, %fd1615, %fd1613;
	add.s32 	%r846, %r845, %r433;
	mul.wide.u32 	%rd982, %r846, 8;
	add.s64 	%rd983, %rd976, %rd982;
	ld.const.f64 	%fd1617, [%rd983];
	ld.global.f64 	%fd1618, [%rd979+16];
	fma.rn.f64 	%fd1619, %fd1617, %fd1618, %fd1616;
	add.s32 	%r847, %r846, %r433;
	mul.wide.u32 	%rd984, %r847, 8;
	add.s64 	%rd985, %rd976, %rd984;
	ld.const.f64 	%fd1620, [%rd985];
	ld.global.f64 	%fd1621, [%rd979+24];
	fma.rn.f64 	%fd1922, %fd1620, %fd1621, %fd1619;
	add.s32 	%r1052, %r1052, 4;
$L__BB0_298:
	setp.eq.s32 	%p373, %r8, 0;
	@%p373 bra 	$L__BB0_302;
	setp.eq.s32 	%p374, %r8, 1;
	mad.lo.s32 	%r408, %r1052, %r433, %r1049;
	mul.wide.u32 	%rd986, %r408, 8;
	mov.u64 	%rd987, C_ori;
	add.s64 	%rd988, %rd987, %rd986;
	ld.const.f64 	%fd1622, [%rd988];
	mul.wide.u32 	%rd989, %r1052, 8;
	add.s64 	%rd86, %rd8, %rd989;
	ld.global.f64 	%fd1623, [%rd86];
	fma.rn.f64 	%fd1922, %fd1622, %fd1623, %fd1922;
	@%p374 bra 	$L__BB0_302;
	setp.eq.s32 	%p375, %r8, 2;
	add.s32 	%r409, %r408, %r433;
	mul.wide.u32 	%rd990, %r409, 8;
	mov.u64 	%rd991, C_ori;
	add.s64 	%rd992, %rd991, %rd990;
	ld.const.f64 	%fd1624, [%rd992];
	ld.global.f64 	%fd1625, [%rd86+8];
	fma.rn.f64 	%fd1922, %fd1624, %fd1625, %fd1922;
	@%p375 bra 	$L__BB0_302;
	add.s32 	%r848, %r409, %r433;
	mul.wide.u32 	%rd993, %r848, 8;
	mov.u64 	%rd994, C_ori;
	add.s64 	%rd995, %rd994, %rd993;
	ld.const.f64 	%fd1626, [%rd995];
	ld.global.f64 	%fd1627, [%rd86+16];
	fma.rn.f64 	%fd1922, %fd1626, %fd1627, %fd1922;
$L__BB0_302:
	mul.wide.u32 	%rd996, %r1049, 8;
	add.s64 	%rd997, %rd12, %rd996;
	ld.global.f64 	%fd1628, [%rd997];
	sub.f64 	%fd1629, %fd1628, %fd1922;
	add.s64 	%rd998, %rd5, %rd996;
	st.local.f64 	[%rd998], %fd1629;
	add.s32 	%r1049, %r1049, 1;
	setp.eq.s32 	%p376, %r1049, %r433;
	@%p376 bra 	$L__BB0_303;
	bra.uni 	$L__BB0_288;
$L__BB0_303:
	@%p76 bra 	$L__BB0_56;
	@%p89 bra 	$L__BB0_517;
	mov.b32 	%r1044, 0;
$L__BB0_306:
	setp.lt.u32 	%p388, %r9, 15;
	mul.lo.s32 	%r391, %r1044, %r433;
	mov.b32 	%r1047, 0;
	mov.f64 	%fd1914, 0d0000000000000000;
	@%p388 bra 	$L__BB0_309;
	mov.b32 	%r1045, 0;
	mov.f64 	%fd1914, 0d0000000000000000;
$L__BB0_308:
	.pragma "nounroll";
	mul.wide.u32 	%rd1012, %r1045, 8;
	add.s64 	%rd1013, %rd5, %rd1012;
	ld.local.v2.f64 	{%fd1633, %fd1634}, [%rd1013];
	add.s32 	%r854, %r1045, %r391;
	mul.wide.u32 	%rd1014, %r854, 8;
	mov.u64 	%rd1015, C_ori;
	add.s64 	%rd1016, %rd1015, %rd1014;
	ld.const.f64 	%fd1635, [%rd1016];
	fma.rn.f64 	%fd1636, %fd1633, %fd1635, %fd1914;
	ld.const.f64 	%fd1637, [%rd1016+8];
	fma.rn.f64 	%fd1638, %fd1634, %fd1637, %fd1636;
	ld.local.v2.f64 	{%fd1639, %fd1640}, [%rd1013+16];
	ld.const.f64 	%fd1641, [%rd1016+16];
	fma.rn.f64 	%fd1642, %fd1639, %fd1641, %fd1638;
	ld.const.f64 	%fd1643, [%rd1016+24];
	fma.rn.f64 	%fd1644, %fd1640, %fd1643, %fd1642;
	ld.local.v2.f64 	{%fd1645, %fd1646}, [%rd1013+32];
	ld.const.f64 	%fd1647, [%rd1016+32];
	fma.rn.f64 	%fd1648, %fd1645, %fd1647, %fd1644;
	ld.const.f64 	%fd1649, [%rd1016+40];
	fma.rn.f64 	%fd1650, %fd1646, %fd1649, %fd1648;
	ld.local.v2.f64 	{%fd1651, %fd1652}, [%rd1013+48];
	ld.const.f64 	%fd1653, [%rd1016+48];
	fma.rn.f64 	%fd1654, %fd1651, %fd1653, %fd1650;
	ld.const.f64 	%fd1655, [%rd1016+56];
	fma.rn.f64 	%fd1656, %fd1652, %fd1655, %fd1654;
	ld.local.v2.f64 	{%fd1657, %fd1658}, [%rd1013+64];
	ld.const.f64 	%fd1659, [%rd1016+64];
	fma.rn.f64 	%fd1660, %fd1657, %fd1659, %fd1656;
	ld.const.f64 	%fd1661, [%rd1016+72];
	fma.rn.f64 	%fd1662, %fd1658, %fd1661, %fd1660;
	ld.local.v2.f64 	{%fd1663, %fd1664}, [%rd1013+80];
	ld.const.f64 	%fd1665, [%rd1016+80];
	fma.rn.f64 	%fd1666, %fd1663, %fd1665, %fd1662;
	ld.const.f64 	%fd1667, [%rd1016+88];
	fma.rn.f64 	%fd1668, %fd1664, %fd1667, %fd1666;
	ld.local.v2.f64 	{%fd1669, %fd1670}, [%rd1013+96];
	ld.const.f64 	%fd1671, [%rd1016+96];
	fma.rn.f64 	%fd1672, %fd1669, %fd1671, %fd1668;
	ld.const.f64 	%fd1673, [%rd1016+104];
	fma.rn.f64 	%fd1674, %fd1670, %fd1673, %fd1672;
	ld.local.v2.f64 	{%fd1675, %fd1676}, [%rd1013+112];
	ld.const.f64 	%fd1677, [%rd1016+112];
	fma.rn.f64 	%fd1678, %fd1675, %fd1677, %fd1674;
	ld.const.f64 	%fd1679, [%rd1016+120];
	fma.rn.f64 	%fd1914, %fd1676, %fd1679, %fd1678;
	add.s32 	%r1045, %r1045, 16;
	setp.ne.s32 	%p389, %r1045, %r21;
	mov.u32 	%r1047, %r21;
	@%p389 bra 	$L__BB0_308;
$L__BB0_309:
	setp.eq.s32 	%p390, %r10, 0;
	@%p390 bra 	$L__BB0_319;
	setp.lt.u32 	%p391, %r11, 7;
	@%p391 bra 	$L__BB0_312;
	cvt.u64.u32 	%rd1017, %r1047;
	mul.wide.u32 	%rd1018, %r1047, 8;
	add.s64 	%rd1019, %rd5, %rd1018;
	ld.local.f64 	%fd1681, [%rd1019];
	add.s32 	%r855, %r1047, %r391;
	mul.wide.u32 	%rd1020, %r855, 8;
	mov.u64 	%rd1021, C_ori;
	add.s64 	%rd1022, %rd1021, %rd1020;
	ld.const.f64 	%fd1682, [%rd1022];
	fma.rn.f64 	%fd1683, %fd1681, %fd1682, %fd1914;
	ld.local.f64 	%fd1684, [%rd1019+8];
	cvt.u64.u32 	%rd1023, %r391;
	add.s64 	%rd1024, %rd1017, %rd1023;
	shl.b64 	%rd1025, %rd1024, 3;
	add.s64 	%rd1026, %rd1021, %rd1025;
	ld.const.f64 	%fd1685, [%rd1026+8];
	fma.rn.f64 	%fd1686, %fd1684, %fd1685, %fd1683;
	ld.local.f64 	%fd1687, [%rd1019+16];
	ld.const.f64 	%fd1688, [%rd1026+16];
	fma.rn.f64 	%fd1689, %fd1687, %fd1688, %fd1686;
	ld.local.f64 	%fd1690, [%rd1019+24];
	ld.const.f64 	%fd1691, [%rd1026+24];
	fma.rn.f64 	%fd1692, %fd1690, %fd1691, %fd1689;
	ld.local.f64 	%fd1693, [%rd1019+32];
	ld.const.f64 	%fd1694, [%rd1026+32];
	fma.rn.f64 	%fd1695, %fd1693, %fd1694, %fd1692;
	ld.local.f64 	%fd1696, [%rd1019+40];
	ld.const.f64 	%fd1697, [%rd1026+40];
	fma.rn.f64 	%fd1698, %fd1696, %fd1697, %fd1695;
	ld.local.f64 	%fd1699, [%rd1019+48];
	ld.const.f64 	%fd1700, [%rd1026+48];
	fma.rn.f64 	%fd1701, %fd1699, %fd1700, %fd1698;
	ld.local.f64 	%fd1702, [%rd1019+56];
	ld.const.f64 	%fd1703, [%rd1026+56];
	fma.rn.f64 	%fd1914, %fd1702, %fd1703, %fd1701;
	add.s32 	%r1047, %r1047, 8;
$L__BB0_312:
	setp.eq.s32 	%p392, %r12, 0;
	@%p392 bra 	$L__BB0_319;
	setp.lt.u32 	%p393, %r13, 3;
	@%p393 bra 	$L__BB0_315;
	cvt.u64.u32 	%rd1027, %r1047;
	mul.wide.u32 	%rd1028, %r1047, 8;
	add.s64 	%rd1029, %rd5, %rd1028;
	ld.local.f64 	%fd1705, [%rd1029];
	add.s32 	%r856, %r1047, %r391;
	mul.wide.u32 	%rd1030, %r856, 8;
	mov.u64 	%rd1031, C_ori;
	add.s64 	%rd1032, %rd1031, %rd1030;
	ld.const.f64 	%fd1706, [%rd1032];
	fma.rn.f64 	%fd1707, %fd1705, %fd1706, %fd1914;
	ld.local.f64 	%fd1708, [%rd1029+8];
	cvt.u64.u32 	%rd1033, %r391;
	add.s64 	%rd1034, %rd1027, %rd1033;
	shl.b64 	%rd1035, %rd1034, 3;
	add.s64 	%rd1036, %rd1031, %rd1035;
	ld.const.f64 	%fd1709, [%rd1036+8];
	fma.rn.f64 	%fd1710, %fd1708, %fd1709, %fd1707;
	ld.local.f64 	%fd1711, [%rd1029+16];
	ld.const.f64 	%fd1712, [%rd1036+16];
	fma.rn.f64 	%fd1713, %fd1711, %fd1712, %fd1710;
	ld.local.f64 	%fd1714, [%rd1029+24];
	ld.const.f64 	%fd1715, [%rd1036+24];
	fma.rn.f64 	%fd1914, %fd1714, %fd1715, %fd1713;
	add.s32 	%r1047, %r1047, 4;
$L__BB0_315:
	setp.eq.s32 	%p394, %r17, 0;
	@%p394 bra 	$L__BB0_319;
	setp.eq.s32 	%p395, %r17, 1;
	cvt.u64.u32 	%rd83, %r1047;
	mul.wide.u32 	%rd1037, %r1047, 8;
	add.s64 	%rd84, %rd5, %rd1037;
	ld.local.f64 	%fd1716, [%rd84];
	add.s32 	%r857, %r1047, %r391;
	mul.wide.u32 	%rd1038, %r857, 8;
	mov.u64 	%rd1039, C_ori;
	add.s64 	%rd1040, %rd1039, %rd1038;
	ld.const.f64 	%fd1717, [%rd1040];
	fma.rn.f64 	%fd1914, %fd1716, %fd1717, %fd1914;
	@%p395 bra 	$L__BB0_319;
	setp.eq.s32 	%p396, %r17, 2;
	ld.local.f64 	%fd1718, [%rd84+8];
	cvt.u64.u32 	%rd1041, %r391;
	add.s64 	%rd1042, %rd83, %rd1041;
	shl.b64 	%rd1043, %rd1042, 3;
	mov.u64 	%rd1044, C_ori;
	add.s64 	%rd85, %rd1044, %rd1043;
	ld.const.f64 	%fd1719, [%rd85+8];
	fma.rn.f64 	%fd1914, %fd1718, %fd1719, %fd1914;
	@%p396 bra 	$L__BB0_319;
	ld.local.f64 	%fd1720, [%rd84+16];
	ld.const.f64 	%fd1721, [%rd85+16];
	fma.rn.f64 	%fd1914, %fd1720, %fd1721, %fd1914;
$L__BB0_319:
	mul.wide.u32 	%rd1045, %r1044, 8;
	add.s64 	%rd1046, %rd3, %rd1045;
	st.local.f64 	[%rd1046], %fd1914;
	add.s32 	%r1044, %r1044, 1;
	setp.eq.s32 	%p397, %r1044, %r434;
	@%p397 bra 	$L__BB0_56;
	bra.uni 	$L__BB0_306;
$L__BB0_320:
	setp.eq.s32 	%p213, %r224, %r212;
	@%p213 bra 	$L__BB0_354;
	@%p76 bra 	$L__BB0_382;
	setp.lt.u32 	%p215, %r5, 7;
	mov.b32 	%r987, 0;
	@%p215 bra 	$L__BB0_325;
	mov.b32 	%r989, 0;
$L__BB0_324:
	.pragma "nounroll";
	mul.wide.u32 	%rd506, %r989, 4;
	add.s64 	%rd507, %rd6, %rd506;
	ld.local.u32 	%r650, [%rd507];
	mul.wide.s32 	%rd508, %r650, 8;
	add.s64 	%rd509, %rd8, %rd508;
	ld.global.f64 	%fd1050, [%rd509];
	mul.wide.u32 	%rd510, %r989, 8;
	add.s64 	%rd511, %rd4, %rd510;
	ld.local.f64 	%fd1051, [%rd511];
	sub.f64 	%fd1052, %fd1051, %fd1050;
	fma.rn.f64 	%fd1053, %fd1881, %fd1052, %fd1050;
	st.global.f64 	[%rd509], %fd1053;
	ld.local.u32 	%r651, [%rd507+4];
	mul.wide.s32 	%rd512, %r651, 8;
	add.s64 	%rd513, %rd8, %rd512;
	ld.global.f64 	%fd1054, [%rd513];
	ld.local.f64 	%fd1055, [%rd511+8];
	sub.f64 	%fd1056, %fd1055, %fd1054;
	fma.rn.f64 	%fd1057, %fd1881, %fd1056, %fd1054;
	st.global.f64 	[%rd513], %fd1057;
	ld.local.u32 	%r652, [%rd507+8];
	mul.wide.s32 	%rd514, %r652, 8;
	add.s64 	%rd515, %rd8, %rd514;
	ld.global.f64 	%fd1058, [%rd515];
	ld.local.f64 	%fd1059, [%rd511+16];
	sub.f64 	%fd1060, %fd1059, %fd1058;
	fma.rn.f64 	%fd1061, %fd1881, %fd1060, %fd1058;
	st.global.f64 	[%rd515], %fd1061;
	ld.local.u32 	%r653, [%rd507+12];
	mul.wide.s32 	%rd516, %r653, 8;
	add.s64 	%rd517, %rd8, %rd516;
	ld.global.f64 	%fd1062, [%rd517];
	ld.local.f64 	%fd1063, [%rd511+24];
	sub.f64 	%fd1064, %fd1063, %fd1062;
	fma.rn.f64 	%fd1065, %fd1881, %fd1064, %fd1062;
	st.global.f64 	[%rd517], %fd1065;
	ld.local.u32 	%r654, [%rd507+16];
	mul.wide.s32 	%rd518, %r654, 8;
	add.s64 	%rd519, %rd8, %rd518;
	ld.global.f64 	%fd1066, [%rd519];
	ld.local.f64 	%fd1067, [%rd511+32];
	sub.f64 	%fd1068, %fd1067, %fd1066;
	fma.rn.f64 	%fd1069, %fd1881, %fd1068, %fd1066;
	st.global.f64 	[%rd519], %fd1069;
	ld.local.u32 	%r655, [%rd507+20];
	mul.wide.s32 	%rd520, %r655, 8;
	add.s64 	%rd521, %rd8, %rd520;
	ld.global.f64 	%fd1070, [%rd521];
	ld.local.f64 	%fd1071, [%rd511+40];
	sub.f64 	%fd1072, %fd1071, %fd1070;
	fma.rn.f64 	%fd1073, %fd1881, %fd1072, %fd1070;
	st.global.f64 	[%rd521], %fd1073;
	ld.local.u32 	%r656, [%rd507+24];
	mul.wide.s32 	%rd522, %r656, 8;
	add.s64 	%rd523, %rd8, %rd522;
	ld.global.f64 	%fd1074, [%rd523];
	ld.local.f64 	%fd1075, [%rd511+48];
	sub.f64 	%fd1076, %fd1075, %fd1074;
	fma.rn.f64 	%fd1077, %fd1881, %fd1076, %fd1074;
	st.global.f64 	[%rd523], %fd1077;
	ld.local.u32 	%r657, [%rd507+28];
	mul.wide.s32 	%rd524, %r657, 8;
	add.s64 	%rd525, %rd8, %rd524;
	ld.global.f64 	%fd1078, [%rd525];
	ld.local.f64 	%fd1079, [%rd511+56];
	sub.f64 	%fd1080, %fd1079, %fd1078;
	fma.rn.f64 	%fd1081, %fd1881, %fd1080, %fd1078;
	st.global.f64 	[%rd525], %fd1081;
	add.s32 	%r989, %r989, 8;
	setp.eq.s32 	%p216, %r989, %r19;
	mov.u32 	%r987, %r19;
	@%p216 bra 	$L__BB0_325;
	bra.uni 	$L__BB0_324;
$L__BB0_325:
	setp.eq.s32 	%p217, %r6, 0;
	@%p217 bra 	$L__BB0_333;
	setp.lt.u32 	%p218, %r7, 3;
	@%p218 bra 	$L__BB0_328;
	mul.wide.u32 	%rd526, %r987, 4;
	add.s64 	%rd527, %rd6, %rd526;
	ld.local.u32 	%r658, [%rd527];
	mul.wide.s32 	%rd528, %r658, 8;
	add.s64 	%rd529, %rd8, %rd528;
	ld.global.f64 	%fd1082, [%rd529];
	mul.wide.u32 	%rd530, %r987, 8;
	add.s64 	%rd531, %rd4, %rd530;
	ld.local.f64 	%fd1083, [%rd531];
	sub.f64 	%fd1084, %fd1083, %fd1082;
	fma.rn.f64 	%fd1085, %fd1881, %fd1084, %fd1082;
	st.global.f64 	[%rd529], %fd1085;
	ld.local.u32 	%r659, [%rd527+4];
	mul.wide.s32 	%rd532, %r659, 8;
	add.s64 	%rd533, %rd8, %rd532;
	ld.global.f64 	%fd1086, [%rd533];
	ld.local.f64 	%fd1087, [%rd531+8];
	sub.f64 	%fd1088, %fd1087, %fd1086;
	fma.rn.f64 	%fd1089, %fd1881, %fd1088, %fd1086;
	st.global.f64 	[%rd533], %fd1089;
	ld.local.u32 	%r660, [%rd527+8];
	mul.wide.s32 	%rd534, %r660, 8;
	add.s64 	%rd535, %rd8, %rd534;
	ld.global.f64 	%fd1090, [%rd535];
	ld.local.f64 	%fd1091, [%rd531+16];
	sub.f64 	%fd1092, %fd1091, %fd1090;
	fma.rn.f64 	%fd1093, %fd1881, %fd1092, %fd1090;
	st.global.f64 	[%rd535], %fd1093;
	ld.local.u32 	%r661, [%rd527+12];
	mul.wide.s32 	%rd536, %r661, 8;
	add.s64 	%rd537, %rd8, %rd536;
	ld.global.f64 	%fd1094, [%rd537];
	ld.local.f64 	%fd1095, [%rd531+24];
	sub.f64 	%fd1096, %fd1095, %fd1094;
	fma.rn.f64 	%fd1097, %fd1881, %fd1096, %fd1094;
	st.global.f64 	[%rd537], %fd1097;
	add.s32 	%r987, %r987, 4;
$L__BB0_328:
	setp.eq.s32 	%p219, %r8, 0;
	@%p219 bra 	$L__BB0_333;
	setp.eq.s32 	%p220, %r8, 1;
	@%p220 bra 	$L__BB0_331;
	mul.wide.u32 	%rd538, %r987, 4;
	add.s64 	%rd539, %rd6, %rd538;
	ld.local.u32 	%r662, [%rd539];
	mul.wide.s32 	%rd540, %r662, 8;
	add.s64 	%rd541, %rd8, %rd540;
	ld.global.f64 	%fd1098, [%rd541];
	mul.wide.u32 	%rd542, %r987, 8;
	add.s64 	%rd543, %rd4, %rd542;
	ld.local.f64 	%fd1099, [%rd543];
	sub.f64 	%fd1100, %fd1099, %fd1098;
	fma.rn.f64 	%fd1101, %fd1881, %fd1100, %fd1098;
	st.global.f64 	[%rd541], %fd1101;
	ld.local.u32 	%r663, [%rd539+4];
	mul.wide.s32 	%rd544, %r663, 8;
	add.s64 	%rd545, %rd8, %rd544;
	ld.global.f64 	%fd1102, [%rd545];
	ld.local.f64 	%fd1103, [%rd543+8];
	sub.f64 	%fd1104, %fd1103, %fd1102;
	fma.rn.f64 	%fd1105, %fd1881, %fd1104, %fd1102;
	st.global.f64 	[%rd545], %fd1105;
	add.s32 	%r987, %r987, 2;
$L__BB0_331:
	setp.eq.s32 	%p221, %r20, 0;
	@%p221 bra 	$L__BB0_333;
	mul.wide.u32 	%rd546, %r987, 4;
	add.s64 	%rd547, %rd6, %rd546;
	ld.local.u32 	%r664, [%rd547];
	mul.wide.s32 	%rd548, %r664, 8;
	add.s64 	%rd549, %rd8, %rd548;
	ld.global.f64 	%fd1106, [%rd549];
	mul.wide.u32 	%rd550, %r987, 8;
	add.s64 	%rd551, %rd4, %rd550;
	ld.local.f64 	%fd1107, [%rd551];
	sub.f64 	%fd1108, %fd1107, %fd1106;
	fma.rn.f64 	%fd1109, %fd1881, %fd1108, %fd1106;
	st.global.f64 	[%rd549], %fd1109;
$L__BB0_333:
	mov.b32 	%r991, 0;
$L__BB0_334:
	mov.u32 	%r248, %r1021;
	mul.wide.u32 	%rd552, %r991, 8;
	add.s64 	%rd553, %rd8, %rd552;
	ld.global.f64 	%fd1110, [%rd553];
	setp.geu.f64 	%p222, %fd1110, %fd224;
	setp.lt.s32 	%p223, %r248, 1;
	or.pred  	%p224, %p222, %p223;
	@%p224 bra 	$L__BB0_488;
	mov.b32 	%r249, 0;
$L__BB0_336:
	cvt.u64.u32 	%rd57, %r249;
	mul.wide.u32 	%rd554, %r249, 4;
	add.s64 	%rd58, %rd6, %rd554;
	ld.local.u32 	%r667, [%rd58];
	setp.ne.s32 	%p225, %r667, %r991;
	@%p225 bra 	$L__BB0_487;
	add.s32 	%r250, %r248, -1;
	setp.le.s32 	%p227, %r250, %r249;
	@%p227 bra 	$L__BB0_419;
	@%p89 bra 	$L__BB0_413;
	mov.u32 	%r994, %r249;
$L__BB0_340:
	mov.u32 	%r251, %r994;
	setp.lt.u32 	%p234, %r9, 15;
	add.s32 	%r994, %r251, 1;
	mul.wide.u32 	%rd557, %r251, 4;
	add.s64 	%rd558, %rd6, %rd557;
	ld.local.u32 	%r679, [%rd558+4];
	st.local.u32 	[%rd558], %r679;
	mul.lo.s32 	%r254, %r251, %r433;
	add.s32 	%r253, %r254, %r433;
	mov.b32 	%r997, 0;
	@%p234 bra 	$L__BB0_343;
	mov.b32 	%r995, 0;
$L__BB0_342:
	.pragma "nounroll";
	add.s32 	%r681, %r995, %r253;
	mul.wide.u32 	%rd559, %r681, 8;
	add.s64 	%rd560, %rd25, %rd559;
	ld.global.f64 	%fd1111, [%rd560];
	add.s32 	%r682, %r995, %r254;
	mul.wide.u32 	%rd561, %r682, 8;
	add.s64 	%rd562, %rd25, %rd561;
	st.global.f64 	[%rd562], %fd1111;
	ld.global.f64 	%fd1112, [%rd560+8];
	st.global.f64 	[%rd562+8], %fd1112;
	ld.global.f64 	%fd1113, [%rd560+16];
	st.global.f64 	[%rd562+16], %fd1113;
	ld.global.f64 	%fd1114, [%rd560+24];
	st.global.f64 	[%rd562+24], %fd1114;
	ld.global.f64 	%fd1115, [%rd560+32];
	st.global.f64 	[%rd562+32], %fd1115;
	ld.global.f64 	%fd1116, [%rd560+40];
	st.global.f64 	[%rd562+40], %fd1116;
	ld.global.f64 	%fd1117, [%rd560+48];
	st.global.f64 	[%rd562+48], %fd1117;
	ld.global.f64 	%fd1118, [%rd560+56];
	st.global.f64 	[%rd562+56], %fd1118;
	ld.global.f64 	%fd1119, [%rd560+64];
	st.global.f64 	[%rd562+64], %fd1119;
	ld.global.f64 	%fd1120, [%rd560+72];
	st.global.f64 	[%rd562+72], %fd1120;
	ld.global.f64 	%fd1121, [%rd560+80];
	st.global.f64 	[%rd562+80], %fd1121;
	ld.global.f64 	%fd1122, [%rd560+88];
	st.global.f64 	[%rd562+88], %fd1122;
	ld.global.f64 	%fd1123, [%rd560+96];
	st.global.f64 	[%rd562+96], %fd1123;
	ld.global.f64 	%fd1124, [%rd560+104];
	st.global.f64 	[%rd562+104], %fd1124;
	ld.global.f64 	%fd1125, [%rd560+112];
	st.global.f64 	[%rd562+112], %fd1125;
	ld.global.f64 	%fd1126, [%rd560+120];
	st.global.f64 	[%rd562+120], %fd1126;
	add.s32 	%r995, %r995, 16;
	setp.ne.s32 	%p235, %r995, %r21;
	mov.u32 	%r997, %r21;
	@%p235 bra 	$L__BB0_342;
$L__BB0_343:
	setp.eq.s32 	%p236, %r10, 0;
	@%p236 bra 	$L__BB0_353;
	setp.lt.u32 	%p237, %r11, 7;
	@%p237 bra 	$L__BB0_346;
	add.s32 	%r683, %r997, %r253;
	mul.wide.u32 	%rd563, %r683, 8;
	add.s64 	%rd564, %rd25, %rd563;
	ld.global.f64 	%fd1127, [%rd564];
	add.s32 	%r684, %r997, %r254;
	mul.wide.u32 	%rd565, %r684, 8;
	add.s64 	%rd566, %rd25, %rd565;
	st.global.f64 	[%rd566], %fd1127;
	cvt.u64.u32 	%rd567, %r253;
	cvt.u64.u32 	%rd568, %r997;
	add.s64 	%rd569, %rd568, %rd567;
	shl.b64 	%rd570, %rd569, 3;
	add.s64 	%rd571, %rd25, %rd570;
	ld.global.f64 	%fd1128, [%rd571+8];
	cvt.u64.u32 	%rd572, %r254;
	add.s64 	%rd573, %rd568, %rd572;
	shl.b64 	%rd574, %rd573, 3;
	add.s64 	%rd575, %rd25, %rd574;
	st.global.f64 	[%rd575+8], %fd1128;
	ld.global.f64 	%fd1129, [%rd571+16];
	st.global.f64 	[%rd575+16], %fd1129;
	ld.global.f64 	%fd1130, [%rd571+24];
	st.global.f64 	[%rd575+24], %fd1130;
	ld.global.f64 	%fd1131, [%rd571+32];
	st.global.f64 	[%rd575+32], %fd1131;
	ld.global.f64 	%fd1132, [%rd571+40];
	st.global.f64 	[%rd575+40], %fd1132;
	ld.global.f64 	%fd1133, [%rd571+48];
	st.global.f64 	[%rd575+48], %fd1133;
	ld.global.f64 	%fd1134, [%rd571+56];
	st.global.f64 	[%rd575+56], %fd1134;
	add.s32 	%r997, %r997, 8;
$L__BB0_346:
	setp.eq.s32 	%p238, %r12, 0;
	@%p238 bra 	$L__BB0_353;
	setp.lt.u32 	%p239, %r13, 3;
	@%p239 bra 	$L__BB0_349;
	add.s32 	%r685, %r997, %r253;
	mul.wide.u32 	%rd576, %r685, 8;
	add.s64 	%rd577, %rd25, %rd576;
	ld.global.f64 	%fd1135, [%rd577];
	add.s32 	%r686, %r997, %r254;
	mul.wide.u32 	%rd578, %r686, 8;
	add.s64 	%rd579, %rd25, %rd578;
	st.global.f64 	[%rd579], %fd1135;
	cvt.u64.u32 	%rd580, %r253;
	cvt.u64.u32 	%rd581, %r997;
	add.s64 	%rd582, %rd581, %rd580;
	shl.b64 	%rd583, %rd582, 3;
	add.s64 	%rd584, %rd25, %rd583;
	ld.global.f64 	%fd1136, [%rd584+8];
	cvt.u64.u32 	%rd585, %r254;
	add.s64 	%rd586, %rd581, %rd585;
	shl.b64 	%rd587, %rd586, 3;
	add.s64 	%rd588, %rd25, %rd587;
	st.global.f64 	[%rd588+8], %fd1136;
	ld.global.f64 	%fd1137, [%rd584+16];
	st.global.f64 	[%rd588+16], %fd1137;
	ld.global.f64 	%fd1138, [%rd584+24];
	st.global.f64 	[%rd588+24], %fd1138;
	add.s32 	%r997, %r997, 4;
$L__BB0_349:
	setp.eq.s32 	%p240, %r17, 0;
	@%p240 bra 	$L__BB0_353;
	setp.eq.s32 	%p241, %r17, 1;
	add.s32 	%r687, %r997, %r253;
	mul.wide.u32 	%rd589, %r687, 8;
	add.s64 	%rd590, %rd25, %rd589;
	ld.global.f64 	%fd1139, [%rd590];
	add.s32 	%r688, %r997, %r254;
	mul.wide.u32 	%rd591, %r688, 8;
	add.s64 	%rd592, %rd25, %rd591;
	st.global.f64 	[%rd592], %fd1139;
	@%p241 bra 	$L__BB0_353;
	setp.eq.s32 	%p242, %r17, 2;
	cvt.u64.u32 	%rd593, %r253;
	cvt.u64.u32 	%rd594, %r997;
	add.s64 	%rd595, %rd594, %rd593;
	shl.b64 	%rd596, %rd595, 3;
	add.s64 	%rd59, %rd25, %rd596;
	ld.global.f64 	%fd1140, [%rd59+8];
	cvt.u64.u32 	%rd597, %r254;
	add.s64 	%rd598, %rd594, %rd597;
	shl.b64 	%rd599, %rd598, 3;
	add.s64 	%rd60, %rd25, %rd599;
	st.global.f64 	[%rd60+8], %fd1140;
	@%p242 bra 	$L__BB0_353;
	ld.global.f64 	%fd1141, [%rd59+16];
	st.global.f64 	[%rd60+16], %fd1141;
$L__BB0_353:
	setp.eq.s32 	%p243, %r994, %r250;
	@%p243 bra 	$L__BB0_419;
	bra.uni 	$L__BB0_340;
$L__BB0_354:
	setp.lt.s32 	%p335, %r434, 1;
	@%p335 bra 	$L__BB0_368;
	setp.lt.u32 	%p336, %r5, 15;
	mov.b32 	%r982, 0;
	@%p336 bra 	$L__BB0_358;
	mov.b32 	%r984, 0;
$L__BB0_357:
	.pragma "nounroll";
	mul.wide.u32 	%rd762, %r984, 8;
	add.s64 	%rd763, %rd4, %rd762;
	ld.local.f64 	%fd1411, [%rd763];
	mul.wide.u32 	%rd764, %r984, 4;
	add.s64 	%rd765, %rd6, %rd764;
	ld.local.u32 	%r751, [%rd765];
	mul.wide.s32 	%rd766, %r751, 8;
	add.s64 	%rd767, %rd8, %rd766;
	st.global.f64 	[%rd767], %fd1411;
	ld.local.f64 	%fd1412, [%rd763+8];
	ld.local.u32 	%r752, [%rd765+4];
	mul.wide.s32 	%rd768, %r752, 8;
	add.s64 	%rd769, %rd8, %rd768;
	st.global.f64 	[%rd769], %fd1412;
	ld.local.f64 	%fd1413, [%rd763+16];
	ld.local.u32 	%r753, [%rd765+8];
	mul.wide.s32 	%rd770, %r753, 8;
	add.s64 	%rd771, %rd8, %rd770;
	st.global.f64 	[%rd771], %fd1413;
	ld.local.f64 	%fd1414, [%rd763+24];
	ld.local.u32 	%r754, [%rd765+12];
	mul.wide.s32 	%rd772, %r754, 8;
	add.s64 	%rd773, %rd8, %rd772;
	st.global.f64 	[%rd773], %fd1414;
	ld.local.f64 	%fd1415, [%rd763+32];
	ld.local.u32 	%r755, [%rd765+16];
	mul.wide.s32 	%rd774, %r755, 8;
	add.s64 	%rd775, %rd8, %rd774;
	st.global.f64 	[%rd775], %fd1415;
	ld.local.f64 	%fd1416, [%rd763+40];
	ld.local.u32 	%r756, [%rd765+20];
	mul.wide.s32 	%rd776, %r756, 8;
	add.s64 	%rd777, %rd8, %rd776;
	st.global.f64 	[%rd777], %fd1416;
	ld.local.f64 	%fd1417, [%rd763+48];
	ld.local.u32 	%r757, [%rd765+24];
	mul.wide.s32 	%rd778, %r757, 8;
	add.s64 	%rd779, %rd8, %rd778;
	st.global.f64 	[%rd779], %fd1417;
	ld.local.f64 	%fd1418, [%rd763+56];
	ld.local.u32 	%r758, [%rd765+28];
	mul.wide.s32 	%rd780, %r758, 8;
	add.s64 	%rd781, %rd8, %rd780;
	st.global.f64 	[%rd781], %fd1418;
	ld.local.f64 	%fd1419, [%rd763+64];
	ld.local.u32 	%r759, [%rd765+32];
	mul.wide.s32 	%rd782, %r759, 8;
	add.s64 	%rd783, %rd8, %rd782;
	st.global.f64 	[%rd783], %fd1419;
	ld.local.f64 	%fd1420, [%rd763+72];
	ld.local.u32 	%r760, [%rd765+36];
	mul.wide.s32 	%rd784, %r760, 8;
	add.s64 	%rd785, %rd8, %rd784;
	st.global.f64 	[%rd785], %fd1420;
	ld.local.f64 	%fd1421, [%rd763+80];
	ld.local.u32 	%r761, [%rd765+40];
	mul.wide.s32 	%rd786, %r761, 8;
	add.s64 	%rd787, %rd8, %rd786;
	st.global.f64 	[%rd787], %fd1421;
	ld.local.f64 	%fd1422, [%rd763+88];
	ld.local.u32 	%r762, [%rd765+44];
	mul.wide.s32 	%rd788, %r762, 8;
	add.s64 	%rd789, %rd8, %rd788;
	st.global.f64 	[%rd789], %fd1422;
	ld.local.f64 	%fd1423, [%rd763+96];
	ld.local.u32 	%r763, [%rd765+48];
	mul.wide.s32 	%rd790, %r763, 8;
	add.s64 	%rd791, %rd8, %rd790;
	st.global.f64 	[%rd791], %fd1423;
	ld.local.f64 	%fd1424, [%rd763+104];
	ld.local.u32 	%r764, [%rd765+52];
	mul.wide.s32 	%rd792, %r764, 8;
	add.s64 	%rd793, %rd8, %rd792;
	st.global.f64 	[%rd793], %fd1424;
	ld.local.f64 	%fd1425, [%rd763+112];
	ld.local.u32 	%r765, [%rd765+56];
	mul.wide.s32 	%rd794, %r765, 8;
	add.s64 	%rd795, %rd8, %rd794;
	st.global.f64 	[%rd795], %fd1425;
	ld.local.f64 	%fd1426, [%rd763+120];
	ld.local.u32 	%r766, [%rd765+60];
	mul.wide.s32 	%rd796, %r766, 8;
	add.s64 	%rd797, %rd8, %rd796;
	st.global.f64 	[%rd797], %fd1426;
	add.s32 	%r984, %r984, 16;
	setp.eq.s32 	%p337, %r984, %r22;
	mov.u32 	%r982, %r22;
	@%p337 bra 	$L__BB0_358;
	bra.uni 	$L__BB0_357;
$L__BB0_358:
	setp.eq.s32 	%p338, %r15, 0;
	@%p338 bra 	$L__BB0_368;
	setp.lt.u32 	%p339, %r16, 7;
	@%p339 bra 	$L__BB0_361;
	mul.wide.u32 	%rd798, %r982, 8;
	add.s64 	%rd799, %rd4, %rd798;
	ld.local.f64 	%fd1427, [%rd799];
	mul.wide.u32 	%rd800, %r982, 4;
	add.s64 	%rd801, %rd6, %rd800;
	ld.local.u32 	%r767, [%rd801];
	mul.wide.s32 	%rd802, %r767, 8;
	add.s64 	%rd803, %rd8, %rd802;
	st.global.f64 	[%rd803], %fd1427;
	ld.local.f64 	%fd1428, [%rd799+8];
	ld.local.u32 	%r768, [%rd801+4];
	mul.wide.s32 	%rd804, %r768, 8;
	add.s64 	%rd805, %rd8, %rd804;
	st.global.f64 	[%rd805], %fd1428;
	ld.local.f64 	%fd1429, [%rd799+16];
	ld.local.u32 	%r769, [%rd801+8];
	mul.wide.s32 	%rd806, %r769, 8;
	add.s64 	%rd807, %rd8, %rd806;
	st.global.f64 	[%rd807], %fd1429;
	ld.local.f64 	%fd1430, [%rd799+24];
	ld.local.u32 	%r770, [%rd801+12];
	mul.wide.s32 	%rd808, %r770, 8;
	add.s64 	%rd809, %rd8, %rd808;
	st.global.f64 	[%rd809], %fd1430;
	ld.local.f64 	%fd1431, [%rd799+32];
	ld.local.u32 	%r771, [%rd801+16];
	mul.wide.s32 	%rd810, %r771, 8;
	add.s64 	%rd811, %rd8, %rd810;
	st.global.f64 	[%rd811], %fd1431;
	ld.local.f64 	%fd1432, [%rd799+40];
	ld.local.u32 	%r772, [%rd801+20];
	mul.wide.s32 	%rd812, %r772, 8;
	add.s64 	%rd813, %rd8, %rd812;
	st.global.f64 	[%rd813], %fd1432;
	ld.local.f64 	%fd1433, [%rd799+48];
	ld.local.u32 	%r773, [%rd801+24];
	mul.wide.s32 	%rd814, %r773, 8;
	add.s64 	%rd815, %rd8, %rd814;
	st.global.f64 	[%rd815], %fd1433;
	ld.local.f64 	%fd1434, [%rd799+56];
	ld.local.u32 	%r774, [%rd801+28];
	mul.wide.s32 	%rd816, %r774, 8;
	add.s64 	%rd817, %rd8, %rd816;
	st.global.f64 	[%rd817], %fd1434;
	add.s32 	%r982, %r982, 8;
$L__BB0_361:
	setp.eq.s32 	%p340, %r6, 0;
	@%p340 bra 	$L__BB0_368;
	setp.lt.u32 	%p341, %r7, 3;
	@%p341 bra 	$L__BB0_364;
	mul.wide.u32 	%rd818, %r982, 8;
	add.s64 	%rd819, %rd4, %rd818;
	ld.local.f64 	%fd1435, [%rd819];
	mul.wide.u32 	%rd820, %r982, 4;
	add.s64 	%rd821, %rd6, %rd820;
	ld.local.u32 	%r775, [%rd821];
	mul.wide.s32 	%rd822, %r775, 8;
	add.s64 	%rd823, %rd8, %rd822;
	st.global.f64 	[%rd823], %fd1435;
	ld.local.f64 	%fd1436, [%rd819+8];
	ld.local.u32 	%r776, [%rd821+4];
	mul.wide.s32 	%rd824, %r776, 8;
	add.s64 	%rd825, %rd8, %rd824;
	st.global.f64 	[%rd825], %fd1436;
	ld.local.f64 	%fd1437, [%rd819+16];
	ld.local.u32 	%r777, [%rd821+8];
	mul.wide.s32 	%rd826, %r777, 8;
	add.s64 	%rd827, %rd8, %rd826;
	st.global.f64 	[%rd827], %fd1437;
	ld.local.f64 	%fd1438, [%rd819+24];
	ld.local.u32 	%r778, [%rd821+12];
	mul.wide.s32 	%rd828, %r778, 8;
	add.s64 	%rd829, %rd8, %rd828;
	st.global.f64 	[%rd829], %fd1438;
	add.s32 	%r982, %r982, 4;
$L__BB0_364:
	setp.eq.s32 	%p342, %r8, 0;
	@%p342 bra 	$L__BB0_368;
	setp.eq.s32 	%p343, %r8, 1;
	mul.wide.u32 	%rd830, %r982, 8;
	add.s64 	%rd55, %rd4, %rd830;
	ld.local.f64 	%fd1439, [%rd55];
	mul.wide.u32 	%rd831, %r982, 4;
	add.s64 	%rd56, %rd6, %rd831;
	ld.local.u32 	%r779, [%rd56];
	mul.wide.s32 	%rd832, %r779, 8;
	add.s64 	%rd833, %rd8, %rd832;
	st.global.f64 	[%rd833], %fd1439;
	@%p343 bra 	$L__BB0_368;
	setp.eq.s32 	%p344, %r8, 2;
	ld.local.f64 	%fd1440, [%rd55+8];
	ld.local.u32 	%r780, [%rd56+4];
	mul.wide.s32 	%rd834, %r780, 8;
	add.s64 	%rd835, %rd8, %rd834;
	st.global.f64 	[%rd835], %fd1440;
	@%p344 bra 	$L__BB0_368;
	ld.local.f64 	%fd1441, [%rd55+16];
	ld.local.u32 	%r781, [%rd56+8];
	mul.wide.s32 	%rd836, %r781, 8;
	add.s64 	%rd837, %rd8, %rd836;
	st.global.f64 	[%rd837], %fd1441;
$L__BB0_368:
	setp.lt.s32 	%p345, %r433, 1;
	mov.f64 	%fd1936, 0d0000000000000000;
	@%p345 bra 	$L__BB0_548;
	setp.lt.u32 	%p346, %r9, 15;
	mov.f64 	%fd1936, 0d0000000000000000;
	mov.b32 	%r1064, 0;
	@%p346 bra 	$L__BB0_372;
	mov.f64 	%fd1936, 0d0000000000000000;
	mov.b32 	%r985, 0;
$L__BB0_371:
	.pragma "nounroll";
	mul.wide.u32 	%rd838, %r985, 8;
	add.s64 	%rd839, %rd5, %rd838;
	ld.local.v2.f64 	{%fd1446, %fd1447}, [%rd839];
	fma.rn.f64 	%fd1448, %fd1446, %fd1446, %fd1936;
	fma.rn.f64 	%fd1449, %fd1447, %fd1447, %fd1448;
	ld.local.v2.f64 	{%fd1450, %fd1451}, [%rd839+16];
	fma.rn.f64 	%fd1452, %fd1450, %fd1450, %fd1449;
	fma.rn.f64 	%fd1453, %fd1451, %fd1451, %fd1452;
	ld.local.v2.f64 	{%fd1454, %fd1455}, [%rd839+32];
	fma.rn.f64 	%fd1456, %fd1454, %fd1454, %fd1453;
	fma.rn.f64 	%fd1457, %fd1455, %fd1455, %fd1456;
	ld.local.v2.f64 	{%fd1458, %fd1459}, [%rd839+48];
	fma.rn.f64 	%fd1460, %fd1458, %fd1458, %fd1457;
	fma.rn.f64 	%fd1461, %fd1459, %fd1459, %fd1460;
	ld.local.v2.f64 	{%fd1462, %fd1463}, [%rd839+64];
	fma.rn.f64 	%fd1464, %fd1462, %fd1462, %fd1461;
	fma.rn.f64 	%fd1465, %fd1463, %fd1463, %fd1464;
	ld.local.v2.f64 	{%fd1466, %fd1467}, [%rd839+80];
	fma.rn.f64 	%fd1468, %fd1466, %fd1466, %fd1465;
	fma.rn.f64 	%fd1469, %fd1467, %fd1467, %fd1468;
	ld.local.v2.f64 	{%fd1470, %fd1471}, [%rd839+96];
	fma.rn.f64 	%fd1472, %fd1470, %fd1470, %fd1469;
	fma.rn.f64 	%fd1473, %fd1471, %fd1471, %fd1472;
	ld.local.v2.f64 	{%fd1474, %fd1475}, [%rd839+112];
	fma.rn.f64 	%fd1476, %fd1474, %fd1474, %fd1473;
	fma.rn.f64 	%fd1936, %fd1475, %fd1475, %fd1476;
	add.s32 	%r985, %r985, 16;
	setp.eq.s32 	%p347, %r985, %r21;
	mov.u32 	%r1064, %r21;
	@%p347 bra 	$L__BB0_372;
	bra.uni 	$L__BB0_371;
$L__BB0_372:
	setp.eq.s32 	%p348, %r10, 0;
	@%p348 bra 	$L__BB0_548;
	setp.lt.u32 	%p349, %r11, 7;
	@%p349 bra 	$L__BB0_375;
	mul.wide.u32 	%rd840, %r1064, 8;
	add.s64 	%rd841, %rd5, %rd840;
	ld.local.f64 	%fd1478, [%rd841];
	fma.rn.f64 	%fd1479, %fd1478, %fd1478, %fd1936;
	ld.local.f64 	%fd1480, [%rd841+8];
	fma.rn.f64 	%fd1481, %fd1480, %fd1480, %fd1479;
	ld.local.f64 	%fd1482, [%rd841+16];
	fma.rn.f64 	%fd1483, %fd1482, %fd1482, %fd1481;
	ld.local.f64 	%fd1484, [%rd841+24];
	fma.rn.f64 	%fd1485, %fd1484, %fd1484, %fd1483;
	ld.local.f64 	%fd1486, [%rd841+32];
	fma.rn.f64 	%fd1487, %fd1486, %fd1486, %fd1485;
	ld.local.f64 	%fd1488, [%rd841+40];
	fma.rn.f64 	%fd1489, %fd1488, %fd1488, %fd1487;
	ld.local.f64 	%fd1490, [%rd841+48];
	fma.rn.f64 	%fd1491, %fd1490, %fd1490, %fd1489;
	ld.local.f64 	%fd1492, [%rd841+56];
	fma.rn.f64 	%fd1936, %fd1492, %fd1492, %fd1491;
	add.s32 	%r1064, %r1064, 8;
$L__BB0_375:
	setp.eq.s32 	%p350, %r12, 0;
	@%p350 bra 	$L__BB0_548;
	setp.lt.u32 	%p351, %r13, 3;
	@%p351 bra 	$L__BB0_378;
	mul.wide.u32 	%rd842, %r1064, 8;
	add.s64 	%rd843, %rd5, %rd842;
	ld.local.f64 	%fd1494, [%rd843];
	fma.rn.f64 	%fd1495, %fd1494, %fd1494, %fd1936;
	ld.local.f64 	%fd1496, [%rd843+8];
	fma.rn.f64 	%fd1497, %fd1496, %fd1496, %fd1495;
	ld.local.f64 	%fd1498, [%rd843+16];
	fma.rn.f64 	%fd1499, %fd1498, %fd1498, %fd1497;
	ld.local.f64 	%fd1500, [%rd843+24];
	fma.rn.f64 	%fd1936, %fd1500, %fd1500, %fd1499;
	add.s32 	%r1064, %r1064, 4;
$L__BB0_378:
	setp.eq.s32 	%p352, %r17, 0;
	@%p352 bra 	$L__BB0_548;
	setp.eq.s32 	%p353, %r17, 1;
	mul.wide.u32 	%rd844, %r1064, 8;
	add.s64 	%rd90, %rd5, %rd844;
	ld.local.f64 	%fd1501, [%rd90];
	fma.rn.f64 	%fd1936, %fd1501, %fd1501, %fd1936;
	@%p353 bra 	$L__BB0_548;
	setp.eq.s32 	%p354, %r17, 2;
	ld.local.f64 	%fd1502, [%rd90+8];
	fma.rn.f64 	%fd1936, %fd1502, %fd1502, %fd1936;
	@%p354 bra 	$L__BB0_548;
	ld.local.f64 	%fd1503, [%rd90+16];
	fma.rn.f64 	%fd1936, %fd1503, %fd1503, %fd1936;
	bra.uni 	$L__BB0_548;
$L__BB0_382:
	@%p76 bra 	$L__BB0_396;
	setp.lt.u32 	%p295, %r5, 15;
	mov.b32 	%r1023, 0;
	@%p295 bra 	$L__BB0_386;
	mov.b32 	%r1030, 0;
$L__BB0_385:
	.pragma "nounroll";
	mul.wide.u32 	%rd690, %r1030, 8;
	add.s64 	%rd691, %rd4, %rd690;
	mov.b64 	%rd692, 0;
	st.local.u64 	[%rd691], %rd692;
	st.local.u64 	[%rd691+8], %rd692;
	st.local.u64 	[%rd691+16], %rd692;
	st.local.u64 	[%rd691+24], %rd692;
	st.local.u64 	[%rd691+32], %rd692;
	st.local.u64 	[%rd691+40], %rd692;
	st.local.u64 	[%rd691+48], %rd692;
	st.local.u64 	[%rd691+56], %rd692;
	st.local.u64 	[%rd691+64], %rd692;
	st.local.u64 	[%rd691+72], %rd692;
	st.local.u64 	[%rd691+80], %rd692;
	st.local.u64 	[%rd691+88], %rd692;
	st.local.u64 	[%rd691+96], %rd692;
	st.local.u64 	[%rd691+104], %rd692;
	st.local.u64 	[%rd691+112], %rd692;
	st.local.u64 	[%rd691+120], %rd692;
	add.s32 	%r1030, %r1030, 16;
	setp.eq.s32 	%p296, %r1030, %r22;
	mov.u32 	%r1023, %r22;
	@%p296 bra 	$L__BB0_386;
	bra.uni 	$L__BB0_385;
$L__BB0_386:
	setp.eq.s32 	%p297, %r15, 0;
	@%p297 bra 	$L__BB0_396;
	setp.lt.u32 	%p298, %r16, 7;
	@%p298 bra 	$L__BB0_389;
	mul.wide.u32 	%rd693, %r1023, 8;
	add.s64 	%rd694, %rd4, %rd693;
	mov.b64 	%rd695, 0;
	st.local.u64 	[%rd694], %rd695;
	st.local.u64 	[%rd694+8], %rd695;
	st.local.u64 	[%rd694+16], %rd695;
	st.local.u64 	[%rd694+24], %rd695;
	st.local.u64 	[%rd694+32], %rd695;
	st.local.u64 	[%rd694+40], %rd695;
	st.local.u64 	[%rd694+48], %rd695;
	st.local.u64 	[%rd694+56], %rd695;
	add.s32 	%r1023, %r1023, 8;
$L__BB0_389:
	setp.eq.s32 	%p299, %r6, 0;
	@%p299 bra 	$L__BB0_396;
	setp.lt.u32 	%p300, %r7, 3;
	@%p300 bra 	$L__BB0_392;
	mul.wide.u32 	%rd696, %r1023, 8;
	add.s64 	%rd697, %rd4, %rd696;
	mov.b64 	%rd698, 0;
	st.local.u64 	[%rd697], %rd698;
	st.local.u64 	[%rd697+8], %rd698;
	st.local.u64 	[%rd697+16], %rd698;
	st.local.u64 	[%rd697+24], %rd698;
	add.s32 	%r1023, %r1023, 4;
$L__BB0_392:
	setp.eq.s32 	%p301, %r8, 0;
	@%p301 bra 	$L__BB0_396;
	setp.eq.s32 	%p302, %r8, 1;
	mul.wide.u32 	%rd699, %r1023, 8;
	add.s64 	%rd74, %rd4, %rd699;
	mov.b64 	%rd700, 0;
	st.local.u64 	[%rd74], %rd700;
	@%p302 bra 	$L__BB0_396;
	setp.eq.s32 	%p303, %r8, 2;
	mov.b64 	%rd701, 0;
	st.local.u64 	[%rd74+8], %rd701;
	@%p303 bra 	$L__BB0_396;
	mov.b64 	%rd702, 0;
	st.local.u64 	[%rd74+16], %rd702;
$L__BB0_396:
	add.s32 	%r224, %r224, 1;
	setp.lt.s32 	%p304, %r1021, 1;
	@%p304 bra 	$L__BB0_242;
	@%p89 bra 	$L__BB0_489;
	mov.b32 	%r1025, 0;
$L__BB0_399:
	setp.lt.u32 	%p315, %r9, 15;
	mul.lo.s32 	%r345, %r1025, %r433;
	mov.b32 	%r1028, 0;
	mov.f64 	%fd1898, 0d0000000000000000;
	@%p315 bra 	$L__BB0_402;
	mov.b32 	%r1026, 0;
	mov.f64 	%fd1898, 0d0000000000000000;
$L__BB0_401:
	.pragma "nounroll";
	add.s32 	%r738, %r1026, %r345;
	mul.wide.u32 	%rd716, %r738, 8;
	add.s64 	%rd717, %rd25, %rd716;
	ld.global.f64 	%fd1230, [%rd717];
	mul.wide.u32 	%rd718, %r1026, 8;
	add.s64 	%rd719, %rd12, %rd718;
	ld.global.f64 	%fd1231, [%rd719];
	fma.rn.f64 	%fd1232, %fd1230, %fd1231, %fd1898;
	ld.global.f64 	%fd1233, [%rd717+8];
	ld.global.f64 	%fd1234, [%rd719+8];
	fma.rn.f64 	%fd1235, %fd1233, %fd1234, %fd1232;
	ld.global.f64 	%fd1236, [%rd717+16];
	ld.global.f64 	%fd1237, [%rd719+16];
	fma.rn.f64 	%fd1238, %fd1236, %fd1237, %fd1235;
	ld.global.f64 	%fd1239, [%rd717+24];
	ld.global.f64 	%fd1240, [%rd719+24];
	fma.rn.f64 	%fd1241, %fd1239, %fd1240, %fd1238;
	ld.global.f64 	%fd1242, [%rd717+32];
	ld.global.f64 	%fd1243, [%rd719+32];
	fma.rn.f64 	%fd1244, %fd1242, %fd1243, %fd1241;
	ld.global.f64 	%fd1245, [%rd717+40];
	ld.global.f64 	%fd1246, [%rd719+40];
	fma.rn.f64 	%fd1247, %fd1245, %fd1246, %fd1244;
	ld.global.f64 	%fd1248, [%rd717+48];
	ld.global.f64 	%fd1249, [%rd719+48];
	fma.rn.f64 	%fd1250, %fd1248, %fd1249, %fd1247;
	ld.global.f64 	%fd1251, [%rd717+56];
	ld.global.f64 	%fd1252, [%rd719+56];
	fma.rn.f64 	%fd1253, %fd1251, %fd1252, %fd1250;
	ld.global.f64 	%fd1254, [%rd717+64];
	ld.global.f64 	%fd1255, [%rd719+64];
	fma.rn.f64 	%fd1256, %fd1254, %fd1255, %fd1253;
	ld.global.f64 	%fd1257, [%rd717+72];
	ld.global.f64 	%fd1258, [%rd719+72];
	fma.rn.f64 	%fd1259, %fd1257, %fd1258, %fd1256;
	ld.global.f64 	%fd1260, [%rd717+80];
	ld.global.f64 	%fd1261, [%rd719+80];
	fma.rn.f64 	%fd1262, %fd1260, %fd1261, %fd1259;
	ld.global.f64 	%fd1263, [%rd717+88];
	ld.global.f64 	%fd1264, [%rd719+88];
	fma.rn.f64 	%fd1265, %fd1263, %fd1264, %fd1262;
	ld.global.f64 	%fd1266, [%rd717+96];
	ld.global.f64 	%fd1267, [%rd719+96];
	fma.rn.f64 	%fd1268, %fd1266, %fd1267, %fd1265;
	ld.global.f64 	%fd1269, [%rd717+104];
	ld.global.f64 	%fd1270, [%rd719+104];
	fma.rn.f64 	%fd1271, %fd1269, %fd1270, %fd1268;
	ld.global.f64 	%fd1272, [%rd717+112];
	ld.global.f64 	%fd1273, [%rd719+112];
	fma.rn.f64 	%fd1274, %fd1272, %fd1273, %fd1271;
	ld.global.f64 	%fd1275, [%rd717+120];
	ld.global.f64 	%fd1276, [%rd719+120];
	fma.rn.f64 	%fd1898, %fd1275, %fd1276, %fd1274;
	add.s32 	%r1026, %r1026, 16;
	setp.ne.s32 	%p316, %r1026, %r21;
	mov.u32 	%r1028, %r21;
	@%p316 bra 	$L__BB0_401;
$L__BB0_402:
	setp.eq.s32 	%p317, %r10, 0;
	@%p317 bra 	$L__BB0_412;
	setp.lt.u32 	%p318, %r11, 7;
	@%p318 bra 	$L__BB0_405;
	add.s32 	%r739, %r1028, %r345;
	mul.wide.u32 	%rd720, %r739, 8;
	add.s64 	%rd721, %rd25, %rd720;
	ld.global.f64 	%fd1278, [%rd721];
	cvt.u64.u32 	%rd722, %r1028;
	mul.wide.u32 	%rd723, %r1028, 8;
	add.s64 	%rd724, %rd12, %rd723;
	ld.global.f64 	%fd1279, [%rd724];
	fma.rn.f64 	%fd1280, %fd1278, %fd1279, %fd1898;
	cvt.u64.u32 	%rd725, %r345;
	add.s64 	%rd726, %rd722, %rd725;
	shl.b64 	%rd727, %rd726, 3;
	add.s64 	%rd728, %rd25, %rd727;
	ld.global.f64 	%fd1281, [%rd728+8];
	ld.global.f64 	%fd1282, [%rd724+8];
	fma.rn.f64 	%fd1283, %fd1281, %fd1282, %fd1280;
	ld.global.f64 	%fd1284, [%rd728+16];
	ld.global.f64 	%fd1285, [%rd724+16];
	fma.rn.f64 	%fd1286, %fd1284, %fd1285, %fd1283;
	ld.global.f64 	%fd1287, [%rd728+24];
	ld.global.f64 	%fd1288, [%rd724+24];
	fma.rn.f64 	%fd1289, %fd1287, %fd1288, %fd1286;
	ld.global.f64 	%fd1290, [%rd728+32];
	ld.global.f64 	%fd1291, [%rd724+32];
	fma.rn.f64 	%fd1292, %fd1290, %fd1291, %fd1289;
	ld.global.f64 	%fd1293, [%rd728+40];
	ld.global.f64 	%fd1294, [%rd724+40];
	fma.rn.f64 	%fd1295, %fd1293, %fd1294, %fd1292;
	ld.global.f64 	%fd1296, [%rd728+48];
	ld.global.f64 	%fd1297, [%rd724+48];
	fma.rn.f64 	%fd1298, %fd1296, %fd1297, %fd1295;
	ld.global.f64 	%fd1299, [%rd728+56];
	ld.global.f64 	%fd1300, [%rd724+56];
	fma.rn.f64 	%fd1898, %fd1299, %fd1300, %fd1298;
	add.s32 	%r1028, %r1028, 8;
$L__BB0_405:
	setp.eq.s32 	%p319, %r12, 0;
	@%p319 bra 	$L__BB0_412;
	setp.lt.u32 	%p320, %r13, 3;
	@%p320 bra 	$L__BB0_408;
	add.s32 	%r740, %r1028, %r345;
	mul.wide.u32 	%rd729, %r740, 8;
	add.s64 	%rd730, %rd25, %rd729;
	ld.global.f64 	%fd1302, [%rd730];
	cvt.u64.u32 	%rd731, %r1028;
	mul.wide.u32 	%rd732, %r1028, 8;
	add.s64 	%rd733, %rd12, %rd732;
	ld.global.f64 	%fd1303, [%rd733];
	fma.rn.f64 	%fd1304, %fd1302, %fd1303, %fd1898;
	cvt.u64.u32 	%rd734, %r345;
	add.s64 	%rd735, %rd731, %rd734;
	shl.b64 	%rd736, %rd735, 3;
	add.s64 	%rd737, %rd25, %rd736;
	ld.global.f64 	%fd1305, [%rd737+8];
	ld.global.f64 	%fd1306, [%rd733+8];
	fma.rn.f64 	%fd1307, %fd1305, %fd1306, %fd1304;
	ld.global.f64 	%fd1308, [%rd737+16];
	ld.global.f64 	%fd1309, [%rd733+16];
	fma.rn.f64 	%fd1310, %fd1308, %fd1309, %fd1307;
	ld.global.f64 	%fd1311, [%rd737+24];
	ld.global.f64 	%fd1312, [%rd733+24];
	fma.rn.f64 	%fd1898, %fd1311, %fd1312, %fd1310;
	add.s32 	%r1028, %r1028, 4;
$L__BB0_408:
	setp.eq.s32 	%p321, %r17, 0;
	@%p321 bra 	$L__BB0_412;
	setp.eq.s32 	%p322, %r17, 1;
	add.s32 	%r741, %r1028, %r345;
	mul.wide.u32 	%rd738, %r741, 8;
	add.s64 	%rd739, %rd25, %rd738;
	ld.global.f64 	%fd1313, [%rd739];
	cvt.u64.u32 	%rd75, %r1028;
	mul.wide.u32 	%rd740, %r1028, 8;
	add.s64 	%rd76, %rd12, %rd740;
	ld.global.f64 	%fd1314, [%rd76];
	fma.rn.f64 	%fd1898, %fd1313, %fd1314, %fd1898;
	@%p322 bra 	$L__BB0_412;
	setp.eq.s32 	%p323, %r17, 2;
	cvt.u64.u32 	%rd741, %r345;
	add.s64 	%rd742, %rd75, %rd741;
	shl.b64 	%rd743, %rd742, 3;
	add.s64 	%rd77, %rd25, %rd743;
	ld.global.f64 	%fd1315, [%rd77+8];
	ld.global.f64 	%fd1316, [%rd76+8];
	fma.rn.f64 	%fd1898, %fd1315, %fd1316, %fd1898;
	@%p323 bra 	$L__BB0_412;
	ld.global.f64 	%fd1317, [%rd77+16];
	ld.global.f64 	%fd1318, [%rd76+16];
	fma.rn.f64 	%fd1898, %fd1317, %fd1318, %fd1898;
$L__BB0_412:
	mul.wide.u32 	%rd744, %r1025, 8;
	add.s64 	%rd745, %rd2, %rd744;
	st.local.f64 	[%rd745], %fd1898;
	add.s32 	%r1025, %r1025, 1;
	setp.eq.s32 	%p324, %r1025, %r1021;
	@%p324 bra 	$L__BB0_502;
	bra.uni 	$L__BB0_399;
$L__BB0_413:
	sub.s32 	%r668, %r250, %r249;
	and.b32  	%r262, %r668, 3;
	setp.eq.s32 	%p229, %r262, 0;
	mov.u32 	%r999, %r249;
	@%p229 bra 	$L__BB0_417;
	add.s32 	%r999, %r249, 1;
	ld.local.u32 	%r669, [%rd58+4];
	st.local.u32 	[%rd58], %r669;
	setp.eq.s32 	%p230, %r262, 1;
	@%p230 bra 	$L__BB0_417;
	add.s32 	%r999, %r249, 2;
	ld.local.u32 	%r670, [%rd58+8];
	st.local.u32 	[%rd58+4], %r670;
	setp.eq.s32 	%p231, %r262, 2;
	@%p231 bra 	$L__BB0_417;
	add.s32 	%r999, %r249, 3;
	ld.local.u32 	%r671, [%rd58+12];
	st.local.u32 	[%rd58+8], %r671;
$L__BB0_417:
	sub.s32 	%r672, %r248, %r249;
	add.s32 	%r673, %r672, -2;
	setp.lt.u32 	%p232, %r673, 3;
	@%p232 bra 	$L__BB0_419;
$L__BB0_418:
	mul.wide.u32 	%rd555, %r999, 4;
	add.s64 	%rd556, %rd6, %rd555;
	ld.local.u32 	%r674, [%rd556+4];
	st.local.u32 	[%rd556], %r674;
	ld.local.u32 	%r675, [%rd556+8];
	st.local.u32 	[%rd556+4], %r675;
	ld.local.u32 	%r676, [%rd556+12];
	st.local.u32 	[%rd556+8], %r676;
	add.s32 	%r999, %r999, 4;
	ld.local.u32 	%r677, [%rd556+16];
	st.local.u32 	[%rd556+12], %r677;
	setp.ne.s32 	%p233, %r999, %r250;
	@%p233 bra 	$L__BB0_418;
$L__BB0_419:
	mul.wide.u32 	%rd600, %r248, 4;
	add.s64 	%rd601, %rd6, %rd600;
	st.local.u32 	[%rd601+-4], %r991;
	@%p89 bra 	$L__BB0_431;
	setp.lt.u32 	%p245, %r9, 7;
	mul.lo.s32 	%r269, %r991, %r433;
	mul.lo.s32 	%r270, %r250, %r433;
	mov.b32 	%r1003, 0;
	@%p245 bra 	$L__BB0_423;
	mov.b32 	%r1001, 0;
$L__BB0_422:
	.pragma "nounroll";
	add.s32 	%r691, %r1001, %r269;
	mul.wide.u32 	%rd602, %r691, 8;
	mov.u64 	%rd603, C_ori;
	add.s64 	%rd604, %rd603, %rd602;
	ld.const.f64 	%fd1142, [%rd604];
	add.s32 	%r692, %r1001, %r270;
	mul.wide.s32 	%rd605, %r692, 8;
	add.s64 	%rd606, %rd25, %rd605;
	st.global.f64 	[%rd606], %fd1142;
	ld.const.f64 	%fd1143, [%rd604+8];
	st.global.f64 	[%rd606+8], %fd1143;
	ld.const.f64 	%fd1144, [%rd604+16];
	st.global.f64 	[%rd606+16], %fd1144;
	ld.const.f64 	%fd1145, [%rd604+24];
	st.global.f64 	[%rd606+24], %fd1145;
	ld.const.f64 	%fd1146, [%rd604+32];
	st.global.f64 	[%rd606+32], %fd1146;
	ld.const.f64 	%fd1147, [%rd604+40];
	st.global.f64 	[%rd606+40], %fd1147;
	ld.const.f64 	%fd1148, [%rd604+48];
	st.global.f64 	[%rd606+48], %fd1148;
	ld.const.f64 	%fd1149, [%rd604+56];
	st.global.f64 	[%rd606+56], %fd1149;
	add.s32 	%r1001, %r1001, 8;
	setp.ne.s32 	%p246, %r1001, %r23;
	mov.u32 	%r1003, %r23;
	@%p246 bra 	$L__BB0_422;
$L__BB0_423:
	setp.eq.s32 	%p247, %r12, 0;
	@%p247 bra 	$L__BB0_431;
	setp.lt.u32 	%p248, %r13, 3;
	@%p248 bra 	$L__BB0_426;
	add.s32 	%r693, %r1003, %r269;
	mul.wide.s32 	%rd607, %r693, 8;
	mov.u64 	%rd608, C_ori;
	add.s64 	%rd609, %rd608, %rd607;
	ld.const.f64 	%fd1150, [%rd609];
	add.s32 	%r694, %r1003, %r270;
	mul.wide.s32 	%rd610, %r694, 8;
	add.s64 	%rd611, %rd25, %rd610;
	st.global.f64 	[%rd611], %fd1150;
	ld.const.f64 	%fd1151, [%rd609+8];
	st.global.f64 	[%rd611+8], %fd1151;
	ld.const.f64 	%fd1152, [%rd609+16];
	st.global.f64 	[%rd611+16], %fd1152;
	ld.const.f64 	%fd1153, [%rd609+24];
	st.global.f64 	[%rd611+24], %fd1153;
	add.s32 	%r1003, %r1003, 4;
$L__BB0_426:
	setp.eq.s32 	%p249, %r17, 0;
	@%p249 bra 	$L__BB0_431;
	setp.eq.s32 	%p250, %r18, 0;
	@%p250 bra 	$L__BB0_429;
	add.s32 	%r695, %r1003, %r269;
	mul.wide.s32 	%rd612, %r695, 8;
	mov.u64 	%rd613, C_ori;
	add.s64 	%rd614, %rd613, %rd612;
	ld.const.f64 	%fd1154, [%rd614];
	add.s32 	%r696, %r1003, %r270;
	mul.wide.s32 	%rd615, %r696, 8;
	add.s64 	%rd616, %rd25, %rd615;
	st.global.f64 	[%rd616], %fd1154;
	ld.const.f64 	%fd1155, [%rd614+8];
	st.global.f64 	[%rd616+8], %fd1155;
	add.s32 	%r1003, %r1003, 2;
$L__BB0_429:
	setp.eq.s32 	%p251, %r24, 0;
	@%p251 bra 	$L__BB0_431;
	add.s32 	%r697, %r1003, %r269;
	mul.wide.s32 	%rd617, %r697, 8;
	mov.u64 	%rd618, C_ori;
	add.s64 	%rd619, %rd618, %rd617;
	ld.const.f64 	%fd1156, [%rd619];
	add.s32 	%r698, %r1003, %r270;
	mul.wide.s32 	%rd620, %r698, 8;
	add.s64 	%rd621, %rd25, %rd620;
	st.global.f64 	[%rd621], %fd1156;
$L__BB0_431:
	mul.lo.s32 	%r278, %r249, %r434;
	add.s32 	%r279, %r278, %r249;
	mul.wide.u32 	%rd622, %r279, 8;
	add.s64 	%rd623, %rd26, %rd622;
	ld.global.f64 	%fd141, [%rd623];
	setp.eq.s32 	%p252, %r249, 0;
	@%p252 bra 	$L__BB0_439;
	and.b32  	%r280, %r249, 3;
	setp.lt.u32 	%p253, %r249, 4;
	mov.b32 	%r1005, 0;
	@%p253 bra 	$L__BB0_435;
	and.b32  	%r1005, %r249, 2147483644;
	mov.b32 	%r1007, 0;
$L__BB0_434:
	add.s32 	%r701, %r1007, %r278;
	mul.wide.u32 	%rd624, %r701, 8;
	add.s64 	%rd625, %rd26, %rd624;
	ld.global.f64 	%fd1157, [%rd625];
	mul.wide.u32 	%rd626, %r1007, 8;
	add.s64 	%rd627, %rd2, %rd626;
	st.local.f64 	[%rd627], %fd1157;
	ld.global.f64 	%fd1158, [%rd625+8];
	st.local.f64 	[%rd627+8], %fd1158;
	ld.global.f64 	%fd1159, [%rd625+16];
	st.local.f64 	[%rd627+16], %fd1159;
	ld.global.f64 	%fd1160, [%rd625+24];
	st.local.f64 	[%rd627+24], %fd1160;
	add.s32 	%r1007, %r1007, 4;
	setp.eq.s32 	%p254, %r1007, %r1005;
	@%p254 bra 	$L__BB0_435;
	bra.uni 	$L__BB0_434;
$L__BB0_435:
	setp.eq.s32 	%p255, %r280, 0;
	@%p255 bra 	$L__BB0_439;
	add.s32 	%r702, %r1005, %r278;
	mul.wide.u32 	%rd628, %r702, 8;
	add.s64 	%rd629, %rd26, %rd628;
	ld.global.f64 	%fd1161, [%rd629];
	cvt.u64.u32 	%rd61, %r1005;
	mul.wide.u32 	%rd630, %r1005, 8;
	add.s64 	%rd62, %rd2, %rd630;
	st.local.f64 	[%rd62], %fd1161;
	setp.eq.s32 	%p256, %r280, 1;
	@%p256 bra 	$L__BB0_439;
	cvt.u64.u32 	%rd631, %r278;
	add.s64 	%rd632, %rd61, %rd631;
	shl.b64 	%rd633, %rd632, 3;
	add.s64 	%rd63, %rd26, %rd633;
	ld.global.f64 	%fd1162, [%rd63+8];
	st.local.f64 	[%rd62+8], %fd1162;
	setp.eq.s32 	%p257, %r280, 2;
	@%p257 bra 	$L__BB0_439;
	ld.global.f64 	%fd1163, [%rd63+16];
	st.local.f64 	[%rd62+16], %fd1163;
$L__BB0_439:
	@%p227 bra 	$L__BB0_447;
	sub.s32 	%r703, %r250, %r249;
	and.b32  	%r283, %r703, 3;
	setp.eq.s32 	%p259, %r283, 0;
	mov.u32 	%r1006, %r249;
	@%p259 bra 	$L__BB0_444;
	add.s32 	%r704, %r279, 1;
	mul.wide.s32 	%rd634, %r704, 8;
	add.s64 	%rd64, %rd26, %rd634;
	ld.global.f64 	%fd1164, [%rd64];
	shl.b64 	%rd635, %rd57, 3;
	add.s64 	%rd65, %rd2, %rd635;
	st.local.f64 	[%rd65], %fd1164;
	add.s32 	%r1006, %r249, 1;
	setp.eq.s32 	%p260, %r283, 1;
	@%p260 bra 	$L__BB0_444;
	ld.global.f64 	%fd1165, [%rd64+8];
	st.local.f64 	[%rd65+8], %fd1165;
	add.s32 	%r1006, %r249, 2;
	setp.eq.s32 	%p261, %r283, 2;
	@%p261 bra 	$L__BB0_444;
	ld.global.f64 	%fd1166, [%rd64+16];
	st.local.f64 	[%rd65+16], %fd1166;
	add.s32 	%r1006, %r249, 3;
$L__BB0_444:
	sub.s32 	%r705, %r248, %r249;
	add.s32 	%r706, %r705, -2;
	setp.lt.u32 	%p262, %r706, 3;
	@%p262 bra 	$L__BB0_447;
	add.s32 	%r288, %r278, 1;
$L__BB0_446:
	add.s32 	%r707, %r288, %r1006;
	mul.wide.s32 	%rd636, %r707, 8;
	add.s64 	%rd637, %rd26, %rd636;
	ld.global.f64 	%fd1167, [%rd637];
	mul.wide.u32 	%rd638, %r1006, 8;
	add.s64 	%rd639, %rd2, %rd638;
	st.local.f64 	[%rd639], %fd1167;
	ld.global.f64 	%fd1168, [%rd637+8];
	st.local.f64 	[%rd639+8], %fd1168;
	ld.global.f64 	%fd1169, [%rd637+16];
	st.local.f64 	[%rd639+16], %fd1169;
	ld.global.f64 	%fd1170, [%rd637+24];
	st.local.f64 	[%rd639+24], %fd1170;
	add.s32 	%r1006, %r1006, 4;
	setp.eq.s32 	%p263, %r1006, %r250;
	@%p263 bra 	$L__BB0_447;
	bra.uni 	$L__BB0_446;
$L__BB0_447:
	@%p252 bra 	$L__BB0_457;
	sub.s32 	%r709, %r250, %r249;
	sub.s32 	%r710, %r248, %r249;
	add.s32 	%r291, %r710, -2;
	and.b32  	%r292, %r709, 3;
	add.s32 	%r293, %r249, 1;
	add.s32 	%r294, %r249, 2;
	add.s32 	%r295, %r249, 3;
	mov.b32 	%r1009, 0;
$L__BB0_449:
	@%p227 bra 	$L__BB0_456;
	setp.eq.s32 	%p266, %r292, 0;
	mul.lo.s32 	%r301, %r1009, %r434;
	mov.u32 	%r1010, %r249;
	@%p266 bra 	$L__BB0_454;
	setp.eq.s32 	%p267, %r292, 1;
	add.s32 	%r711, %r249, %r301;
	mul.wide.u32 	%rd640, %r711, 8;
	add.s64 	%rd66, %rd26, %rd640;
	ld.global.f64 	%fd1171, [%rd66+8];
	st.global.f64 	[%rd66], %fd1171;
	mov.u32 	%r1010, %r293;
	@%p267 bra 	$L__BB0_454;
	setp.eq.s32 	%p268, %r292, 2;
	ld.global.f64 	%fd1172, [%rd66+16];
	st.global.f64 	[%rd66+8], %fd1172;
	mov.u32 	%r1010, %r294;
	@%p268 bra 	$L__BB0_454;
	ld.global.f64 	%fd1173, [%rd66+24];
	st.global.f64 	[%rd66+16], %fd1173;
	mov.u32 	%r1010, %r295;
$L__BB0_454:
	setp.lt.u32 	%p269, %r291, 3;
	@%p269 bra 	$L__BB0_456;
$L__BB0_455:
	add.s32 	%r712, %r1010, %r301;
	mul.wide.u32 	%rd641, %r712, 8;
	add.s64 	%rd642, %rd26, %rd641;
	ld.global.f64 	%fd1174, [%rd642+8];
	st.global.f64 	[%rd642], %fd1174;
	cvt.u64.u32 	%rd643, %r1010;
	cvt.u64.u32 	%rd644, %r301;
	add.s64 	%rd645, %rd643, %rd644;
	shl.b64 	%rd646, %rd645, 3;
	add.s64 	%rd647, %rd646, %rd26;
	ld.global.f64 	%fd1175, [%rd647+16];
	st.global.f64 	[%rd647+8], %fd1175;
	ld.global.f64 	%fd1176, [%rd647+24];
	st.global.f64 	[%rd647+16], %fd1176;
	ld.global.f64 	%fd1177, [%rd647+32];
	st.global.f64 	[%rd647+24], %fd1177;
	add.s32 	%r1010, %r1010, 4;
	setp.ne.s32 	%p270, %r1010, %r250;
	@%p270 bra 	$L__BB0_455;
$L__BB0_456:
	add.s32 	%r1009, %r1009, 1;
	setp.eq.s32 	%p271, %r1009, %r249;
	@%p271 bra 	$L__BB0_457;
	bra.uni 	$L__BB0_449;
$L__BB0_457:
	@%p227 bra 	$L__BB0_477;
	and.b32  	%r298, %r249, 3;
	and.b32  	%r299, %r249, 2147483644;
	mov.u32 	%r1012, %r249;
$L__BB0_459:
	@%p252 bra 	$L__BB0_467;
	setp.lt.u32 	%p274, %r249, 4;
	mul.lo.s32 	%r313, %r1012, %r434;
	add.s32 	%r312, %r313, %r434;
	mov.b32 	%r1014, 0;
	@%p274 bra 	$L__BB0_463;
	mov.b32 	%r1013, 0;
$L__BB0_462:
	add.s32 	%r715, %r1013, %r312;
	mul.wide.u32 	%rd648, %r715, 8;
	add.s64 	%rd649, %rd26, %rd648;
	ld.global.f64 	%fd1178, [%rd649];
	add.s32 	%r716, %r1013, %r313;
	mul.wide.u32 	%rd650, %r716, 8;
	add.s64 	%rd651, %rd26, %rd650;
	st.global.f64 	[%rd651], %fd1178;
	ld.global.f64 	%fd1179, [%rd649+8];
	st.global.f64 	[%rd651+8], %fd1179;
	ld.global.f64 	%fd1180, [%rd649+16];
	st.global.f64 	[%rd651+16], %fd1180;
	ld.global.f64 	%fd1181, [%rd649+24];
	st.global.f64 	[%rd651+24], %fd1181;
	add.s32 	%r1013, %r1013, 4;
	setp.ne.s32 	%p275, %r1013, %r299;
	mov.u32 	%r1014, %r299;
	@%p275 bra 	$L__BB0_462;
$L__BB0_463:
	setp.eq.s32 	%p276, %r298, 0;
	@%p276 bra 	$L__BB0_467;
	setp.eq.s32 	%p277, %r298, 1;
	add.s32 	%r717, %r1014, %r312;
	mul.wide.u32 	%rd652, %r717, 8;
	add.s64 	%rd653, %rd26, %rd652;
	ld.global.f64 	%fd1182, [%rd653];
	add.s32 	%r718, %r1014, %r313;
	mul.wide.u32 	%rd654, %r718, 8;
	add.s64 	%rd655, %rd26, %rd654;
	st.global.f64 	[%rd655], %fd1182;
	@%p277 bra 	$L__BB0_467;
	setp.eq.s32 	%p278, %r298, 2;
	cvt.u64.u32 	%rd656, %r312;
	cvt.u64.u32 	%rd657, %r1014;
	add.s64 	%rd658, %rd657, %rd656;
	shl.b64 	%rd659, %rd658, 3;
	add.s64 	%rd67, %rd26, %rd659;
	ld.global.f64 	%fd1183, [%rd67+8];
	cvt.u64.u32 	%rd660, %r313;
	add.s64 	%rd661, %rd657, %rd660;
	shl.b64 	%rd662, %rd661, 3;
	add.s64 	%rd68, %rd26, %rd662;
	st.global.f64 	[%rd68+8], %fd1183;
	@%p278 bra 	$L__BB0_467;
	ld.global.f64 	%fd1184, [%rd67+16];
	st.global.f64 	[%rd68+16], %fd1184;
$L__BB0_467:
	add.s32 	%r1012, %r1012, 1;
	setp.eq.s32 	%p279, %r1012, %r250;
	@%p279 bra 	$L__BB0_468;
	bra.uni 	$L__BB0_459;
$L__BB0_468:
	sub.s32 	%r719, %r250, %r249;
	sub.s32 	%r720, %r248, %r249;
	add.s32 	%r306, %r720, -2;
	and.b32  	%r307, %r719, 3;
	add.s32 	%r308, %r249, 1;
	add.s32 	%r309, %r249, 2;
	add.s32 	%r310, %r249, 3;
	mov.u32 	%r1015, %r249;
$L__BB0_469:
	setp.eq.s32 	%p280, %r307, 0;
	add.s32 	%r322, %r1015, 1;
	mul.lo.s32 	%r324, %r1015, %r434;
	add.s32 	%r323, %r324, %r434;
	mov.u32 	%r1016, %r249;
	@%p280 bra 	$L__BB0_473;
	setp.eq.s32 	%p281, %r307, 1;
	add.s32 	%r721, %r308, %r323;
	mul.wide.s32 	%rd663, %r721, 8;
	add.s64 	%rd69, %rd26, %rd663;
	ld.global.f64 	%fd1185, [%rd69];
	add.s32 	%r722, %r249, %r324;
	mul.wide.u32 	%rd664, %r722, 8;
	add.s64 	%rd665, %rd26, %rd664;
	st.global.f64 	[%rd665], %fd1185;
	mov.u32 	%r1016, %r308;
	@%p281 bra 	$L__BB0_473;
	setp.eq.s32 	%p282, %r307, 2;
	ld.global.f64 	%fd1186, [%rd69+8];
	cvt.u64.u32 	%rd666, %r324;
	add.s64 	%rd667, %rd57, %rd666;
	shl.b64 	%rd668, %rd667, 3;
	add.s64 	%rd70, %rd26, %rd668;
	st.global.f64 	[%rd70+8], %fd1186;
	mov.u32 	%r1016, %r309;
	@%p282 bra 	$L__BB0_473;
	ld.global.f64 	%fd1187, [%rd69+16];
	st.global.f64 	[%rd70+16], %fd1187;
	mov.u32 	%r1016, %r310;
$L__BB0_473:
	setp.lt.u32 	%p283, %r306, 3;
	@%p283 bra 	$L__BB0_476;
	add.s32 	%r326, %r323, 1;
$L__BB0_475:
	add.s32 	%r723, %r326, %r1016;
	mul.wide.s32 	%rd669, %r723, 8;
	add.s64 	%rd670, %rd26, %rd669;
	ld.global.f64 	%fd1188, [%rd670];
	add.s32 	%r724, %r1016, %r324;
	mul.wide.u32 	%rd671, %r724, 8;
	add.s64 	%rd672, %rd26, %rd671;
	st.global.f64 	[%rd672], %fd1188;
	ld.global.f64 	%fd1189, [%rd670+8];
	cvt.u64.u32 	%rd673, %r324;
	cvt.u64.u32 	%rd674, %r1016;
	add.s64 	%rd675, %rd674, %rd673;
	shl.b64 	%rd676, %rd675, 3;
	add.s64 	%rd677, %rd26, %rd676;
	st.global.f64 	[%rd677+8], %fd1189;
	ld.global.f64 	%fd1190, [%rd670+16];
	st.global.f64 	[%rd677+16], %fd1190;
	ld.global.f64 	%fd1191, [%rd670+24];
	st.global.f64 	[%rd677+24], %fd1191;
	add.s32 	%r1016, %r1016, 4;
	setp.ne.s32 	%p284, %r1016, %r250;
	@%p284 bra 	$L__BB0_475;
$L__BB0_476:
	setp.eq.s32 	%p285, %r322, %r250;
	mov.u32 	%r1015, %r322;
	@%p285 bra 	$L__BB0_477;
	bra.uni 	$L__BB0_469;
$L__BB0_477:
	setp.eq.s32 	%p286, %r248, 1;
	mov.b32 	%r1021, 0;
	@%p286 bra 	$L__BB0_488;
	max.s32 	%r318, %r250, 1;
	and.b32  	%r319, %r318, 3;
	and.b32  	%r320, %r318, 2147483644;
	mov.b32 	%r1018, 0;
$L__BB0_479:
	setp.lt.s32 	%p287, %r248, 5;
	mul.wide.u32 	%rd678, %r1018, 8;
	add.s64 	%rd679, %rd2, %rd678;
	ld.local.f64 	%fd142, [%rd679];
	mul.lo.s32 	%r330, %r1018, %r434;
	mov.b32 	%r1020, 0;
	@%p287 bra 	$L__BB0_482;
	mov.b32 	%r1019, 0;
$L__BB0_481:
	mul.wide.u32 	%rd680, %r1019, 8;
	add.s64 	%rd681, %rd2, %rd680;
	ld.local.f64 	%fd1192, [%rd681];
	mul.f64 	%fd1193, %fd142, %fd1192;
	div.rn.f64 	%fd1194, %fd1193, %fd141;
	add.s32 	%r729, %r1019, %r330;
	mul.wide.u32 	%rd682, %r729, 8;
	add.s64 	%rd683, %rd26, %rd682;
	ld.global.f64 	%fd1195, [%rd683];
	sub.f64 	%fd1196, %fd1195, %fd1194;
	st.global.f64 	[%rd683], %fd1196;
	ld.local.f64 	%fd1197, [%rd681+8];
	mul.f64 	%fd1198, %fd142, %fd1197;
	div.rn.f64 	%fd1199, %fd1198, %fd141;
	ld.global.f64 	%fd1200, [%rd683+8];
	sub.f64 	%fd1201, %fd1200, %fd1199;
	st.global.f64 	[%rd683+8], %fd1201;
	ld.local.f64 	%fd1202, [%rd681+16];
	mul.f64 	%fd1203, %fd142, %fd1202;
	div.rn.f64 	%fd1204, %fd1203, %fd141;
	ld.global.f64 	%fd1205, [%rd683+16];
	sub.f64 	%fd1206, %fd1205, %fd1204;
	st.global.f64 	[%rd683+16], %fd1206;
	ld.local.f64 	%fd1207, [%rd681+24];
	mul.f64 	%fd1208, %fd142, %fd1207;
	div.rn.f64 	%fd1209, %fd1208, %fd141;
	ld.global.f64 	%fd1210, [%rd683+24];
	sub.f64 	%fd1211, %fd1210, %fd1209;
	st.global.f64 	[%rd683+24], %fd1211;
	add.s32 	%r1019, %r1019, 4;
	setp.ne.s32 	%p288, %r1019, %r320;
	mov.u32 	%r1020, %r320;
	@%p288 bra 	$L__BB0_481;
$L__BB0_482:
	setp.eq.s32 	%p289, %r319, 0;
	@%p289 bra 	$L__BB0_486;
	setp.eq.s32 	%p290, %r319, 1;
	cvt.u64.u32 	%rd71, %r1020;
	mul.wide.u32 	%rd684, %r1020, 8;
	add.s64 	%rd72, %rd2, %rd684;
	ld.local.f64 	%fd1212, [%rd72];
	mul.f64 	%fd1213, %fd142, %fd1212;
	div.rn.f64 	%fd1214, %fd1213, %fd141;
	add.s32 	%r730, %r1020, %r330;
	mul.wide.u32 	%rd685, %r730, 8;
	add.s64 	%rd686, %rd26, %rd685;
	ld.global.f64 	%fd1215, [%rd686];
	sub.f64 	%fd1216, %fd1215, %fd1214;
	st.global.f64 	[%rd686], %fd1216;
	@%p290 bra 	$L__BB0_486;
	setp.eq.s32 	%p291, %r319, 2;
	ld.local.f64 	%fd1217, [%rd72+8];
	mul.f64 	%fd1218, %fd142, %fd1217;
	div.rn.f64 	%fd1219, %fd1218, %fd141;
	cvt.u64.u32 	%rd687, %r330;
	add.s64 	%rd688, %rd71, %rd687;
	shl.b64 	%rd689, %rd688, 3;
	add.s64 	%rd73, %rd26, %rd689;
	ld.global.f64 	%fd1220, [%rd73+8];
	sub.f64 	%fd1221, %fd1220, %fd1219;
	st.global.f64 	[%rd73+8], %fd1221;
	@%p291 bra 	$L__BB0_486;
	ld.local.f64 	%fd1222, [%rd72+16];
	mul.f64 	%fd1223, %fd142, %fd1222;
	div.rn.f64 	%fd1224, %fd1223, %fd141;
	ld.global.f64 	%fd1225, [%rd73+16];
	sub.f64 	%fd1226, %fd1225, %fd1224;
	st.global.f64 	[%rd73+16], %fd1226;
$L__BB0_486:
	add.s32 	%r1018, %r1018, 1;
	setp.eq.s32 	%p292, %r1018, %r318;
	mov.u32 	%r1021, %r250;
	@%p292 bra 	$L__BB0_488;
	bra.uni 	$L__BB0_479;
$L__BB0_487:
	add.s32 	%r249, %r249, 1;
	setp.ne.s32 	%p226, %r249, %r248;
	mov.u32 	%r1021, %r248;
	@%p226 bra 	$L__BB0_336;
$L__BB0_488:
	add.s32 	%r991, %r991, 1;
	setp.eq.s32 	%p293, %r991, %r434;
	@%p293 bra 	$L__BB0_382;
	bra.uni 	$L__BB0_334;
$L__BB0_489:
	and.b32  	%r354, %r1021, 15;
	setp.lt.u32 	%p306, %r1021, 16;
	mov.b32 	%r1031, 0;
	@%p306 bra 	$L__BB0_492;
	and.b32  	%r1031, %r1021, 2147483632;
	mov.b32 	%r1034, 0;
$L__BB0_491:
	.pragma "nounroll";
	mul.wide.u32 	%rd703, %r1034, 8;
	add.s64 	%rd704, %rd2, %rd703;
	mov.b64 	%rd705, 0;
	st.local.u64 	[%rd704], %rd705;
	st.local.u64 	[%rd704+8], %rd705;
	st.local.u64 	[%rd704+16], %rd705;
	st.local.u64 	[%rd704+24], %rd705;
	st.local.u64 	[%rd704+32], %rd705;
	st.local.u64 	[%rd704+40], %rd705;
	st.local.u64 	[%rd704+48], %rd705;
	st.local.u64 	[%rd704+56], %rd705;
	st.local.u64 	[%rd704+64], %rd705;
	st.local.u64 	[%rd704+72], %rd705;
	st.local.u64 	[%rd704+80], %rd705;
	st.local.u64 	[%rd704+88], %rd705;
	st.local.u64 	[%rd704+96], %rd705;
	st.local.u64 	[%rd704+104], %rd705;
	st.local.u64 	[%rd704+112], %rd705;
	st.local.u64 	[%rd704+120], %rd705;
	add.s32 	%r1034, %r1034, 16;
	setp.eq.s32 	%p307, %r1034, %r1031;
	@%p307 bra 	$L__BB0_492;
	bra.uni 	$L__BB0_491;
$L__BB0_492:
	setp.eq.s32 	%p308, %r354, 0;
	@%p308 bra 	$L__BB0_502;
	and.b32  	%r359, %r1021, 7;
	setp.lt.u32 	%p309, %r354, 8;
	@%p309 bra 	$L__BB0_495;
	mul.wide.u32 	%rd706, %r1031, 8;
	add.s64 	%rd707, %rd2, %rd706;
	mov.b64 	%rd708, 0;
	st.local.u64 	[%rd707], %rd708;
	st.local.u64 	[%rd707+8], %rd708;
	st.local.u64 	[%rd707+16], %rd708;
	st.local.u64 	[%rd707+24], %rd708;
	st.local.u64 	[%rd707+32], %rd708;
	st.local.u64 	[%rd707+40], %rd708;
	st.local.u64 	[%rd707+48], %rd708;
	st.local.u64 	[%rd707+56], %rd708;
	add.s32 	%r1031, %r1031, 8;
$L__BB0_495:
	setp.eq.s32 	%p310, %r359, 0;
	@%p310 bra 	$L__BB0_502;
	and.b32  	%r362, %r1021, 3;
	setp.lt.u32 	%p311, %r359, 4;
	@%p311 bra 	$L__BB0_498;
	mul.wide.u32 	%rd709, %r1031, 8;
	add.s64 	%rd710, %rd2, %rd709;
	mov.b64 	%rd711, 0;
	st.local.u64 	[%rd710], %rd711;
	st.local.u64 	[%rd710+8], %rd711;
	st.local.u64 	[%rd710+16], %rd711;
	st.local.u64 	[%rd710+24], %rd711;
	add.s32 	%r1031, %r1031, 4;
$L__BB0_498:
	setp.eq.s32 	%p312, %r362, 0;
	@%p312 bra 	$L__BB0_502;
	mul.wide.u32 	%rd712, %r1031, 8;
	add.s64 	%rd78, %rd2, %rd712;
	mov.b64 	%rd713, 0;
	st.local.u64 	[%rd78], %rd713;
	setp.eq.s32 	%p313, %r362, 1;
	@%p313 bra 	$L__BB0_502;
	mov.b64 	%rd714, 0;
	st.local.u64 	[%rd78+8], %rd714;
	setp.eq.s32 	%p314, %r362, 2;
	@%p314 bra 	$L__BB0_502;
	mov.b64 	%rd715, 0;
	st.local.u64 	[%rd78+16], %rd715;
$L__BB0_502:
	and.b32  	%r365, %r1021, 15;
	add.s32 	%r366, %r365, -1;
	and.b32  	%r367, %r1021, 7;
	add.s32 	%r368, %r367, -1;
	and.b32  	%r369, %r1021, 2147483632;
	and.b32  	%r370, %r1021, 3;
	mov.b32 	%r1035, 0;
$L__BB0_503:
	setp.lt.u32 	%p325, %r1021, 16;
	mul.lo.s32 	%r374, %r1035, %r434;
	mov.b32 	%r1038, 0;
	mov.f64 	%fd1906, 0d0000000000000000;
	@%p325 bra 	$L__BB0_506;
	mov.b32 	%r1036, 0;
	mov.f64 	%fd1906, 0d0000000000000000;
$L__BB0_505:
	.pragma "nounroll";
	add.s32 	%r745, %r1036, %r374;
	mul.wide.s32 	%rd746, %r745, 8;
	add.s64 	%rd747, %rd26, %rd746;
	ld.global.f64 	%fd1322, [%rd747];
	mul.wide.u32 	%rd748, %r1036, 8;
	add.s64 	%rd749, %rd2, %rd748;
	ld.local.f64 	%fd1323, [%rd749];
	fma.rn.f64 	%fd1324, %fd1322, %fd1323, %fd1906;
	ld.global.f64 	%fd1325, [%rd747+8];
	ld.local.f64 	%fd1326, [%rd749+8];
	fma.rn.f64 	%fd1327, %fd1325, %fd1326, %fd1324;
	ld.global.f64 	%fd1328, [%rd747+16];
	ld.local.f64 	%fd1329, [%rd749+16];
	fma.rn.f64 	%fd1330, %fd1328, %fd1329, %fd1327;
	ld.global.f64 	%fd1331, [%rd747+24];
	ld.local.f64 	%fd1332, [%rd749+24];
	fma.rn.f64 	%fd1333, %fd1331, %fd1332, %fd1330;
	ld.global.f64 	%fd1334, [%rd747+32];
	ld.local.f64 	%fd1335, [%rd749+32];
	fma.rn.f64 	%fd1336, %fd1334, %fd1335, %fd1333;
	ld.global.f64 	%fd1337, [%rd747+40];
	ld.local.f64 	%fd1338, [%rd749+40];
	fma.rn.f64 	%fd1339, %fd1337, %fd1338, %fd1336;
	ld.global.f64 	%fd1340, [%rd747+48];
	ld.local.f64 	%fd1341, [%rd749+48];
	fma.rn.f64 	%fd1342, %fd1340, %fd1341, %fd1339;
	ld.global.f64 	%fd1343, [%rd747+56];
	ld.local.f64 	%fd1344, [%rd749+56];
	fma.rn.f64 	%fd1345, %fd1343, %fd1344, %fd1342;
	ld.global.f64 	%fd1346, [%rd747+64];
	ld.local.f64 	%fd1347, [%rd749+64];
	fma.rn.f64 	%fd1348, %fd1346, %fd1347, %fd1345;
	ld.global.f64 	%fd1349, [%rd747+72];
	ld.local.f64 	%fd1350, [%rd749+72];
	fma.rn.f64 	%fd1351, %fd1349, %fd1350, %fd1348;
	ld.global.f64 	%fd1352, [%rd747+80];
	ld.local.f64 	%fd1353, [%rd749+80];
	fma.rn.f64 	%fd1354, %fd1352, %fd1353, %fd1351;
	ld.global.f64 	%fd1355, [%rd747+88];
	ld.local.f64 	%fd1356, [%rd749+88];
	fma.rn.f64 	%fd1357, %fd1355, %fd1356, %fd1354;
	ld.global.f64 	%fd1358, [%rd747+96];
	ld.local.f64 	%fd1359, [%rd749+96];
	fma.rn.f64 	%fd1360, %fd1358, %fd1359, %fd1357;
	ld.global.f64 	%fd1361, [%rd747+104];
	ld.local.f64 	%fd1362, [%rd749+104];
	fma.rn.f64 	%fd1363, %fd1361, %fd1362, %fd1360;
	ld.global.f64 	%fd1364, [%rd747+112];
	ld.local.f64 	%fd1365, [%rd749+112];
	fma.rn.f64 	%fd1366, %fd1364, %fd1365, %fd1363;
	ld.global.f64 	%fd1367, [%rd747+120];
	ld.local.f64 	%fd1368, [%rd749+120];
	fma.rn.f64 	%fd1906, %fd1367, %fd1368, %fd1366;
	add.s32 	%r1036, %r1036, 16;
	setp.ne.s32 	%p326, %r1036, %r369;
	mov.u32 	%r1038, %r369;
	@%p326 bra 	$L__BB0_505;
$L__BB0_506:
	setp.eq.s32 	%p327, %r365, 0;
	@%p327 bra 	$L__BB0_516;
	setp.lt.u32 	%p328, %r366, 7;
	@%p328 bra 	$L__BB0_509;
	add.s32 	%r746, %r1038, %r374;
	mul.wide.s32 	%rd750, %r746, 8;
	add.s64 	%rd751, %rd26, %rd750;
	ld.global.f64 	%fd1370, [%rd751];
	mul.wide.u32 	%rd752, %r1038, 8;
	add.s64 	%rd753, %rd2, %rd752;
	ld.local.f64 	%fd1371, [%rd753];
	fma.rn.f64 	%fd1372, %fd1370, %fd1371, %fd1906;
	ld.global.f64 	%fd1373, [%rd751+8];
	ld.local.f64 	%fd1374, [%rd753+8];
	fma.rn.f64 	%fd1375, %fd1373, %fd1374, %fd1372;
	ld.global.f64 	%fd1376, [%rd751+16];
	ld.local.f64 	%fd1377, [%rd753+16];
	fma.rn.f64 	%fd1378, %fd1376, %fd1377, %fd1375;
	ld.global.f64 	%fd1379, [%rd751+24];
	ld.local.f64 	%fd1380, [%rd753+24];
	fma.rn.f64 	%fd1381, %fd1379, %fd1380, %fd1378;
	ld.global.f64 	%fd1382, [%rd751+32];
	ld.local.f64 	%fd1383, [%rd753+32];
	fma.rn.f64 	%fd1384, %fd1382, %fd1383, %fd1381;
	ld.global.f64 	%fd1385, [%rd751+40];
	ld.local.f64 	%fd1386, [%rd753+40];
	fma.rn.f64 	%fd1387, %fd1385, %fd1386, %fd1384;
	ld.global.f64 	%fd1388, [%rd751+48];
	ld.local.f64 	%fd1389, [%rd753+48];
	fma.rn.f64 	%fd1390, %fd1388, %fd1389, %fd1387;
	ld.global.f64 	%fd1391, [%rd751+56];
	ld.local.f64 	%fd1392, [%rd753+56];
	fma.rn.f64 	%fd1906, %fd1391, %fd1392, %fd1390;
	add.s32 	%r1038, %r1038, 8;
$L__BB0_509:
	setp.eq.s32 	%p329, %r367, 0;
	@%p329 bra 	$L__BB0_516;
	setp.lt.u32 	%p330, %r368, 3;
	@%p330 bra 	$L__BB0_512;
	add.s32 	%r747, %r1038, %r374;
	mul.wide.s32 	%rd754, %r747, 8;
	add.s64 	%rd755, %rd26, %rd754;
	ld.global.f64 	%fd1394, [%rd755];
	mul.wide.u32 	%rd756, %r1038, 8;
	add.s64 	%rd757, %rd2, %rd756;
	ld.local.f64 	%fd1395, [%rd757];
	fma.rn.f64 	%fd1396, %fd1394, %fd1395, %fd1906;
	ld.global.f64 	%fd1397, [%rd755+8];
	ld.local.f64 	%fd1398, [%rd757+8];
	fma.rn.f64 	%fd1399, %fd1397, %fd1398, %fd1396;
	ld.global.f64 	%fd1400, [%rd755+16];
	ld.local.f64 	%fd1401, [%rd757+16];
	fma.rn.f64 	%fd1402, %fd1400, %fd1401, %fd1399;
	ld.global.f64 	%fd1403, [%rd755+24];
	ld.local.f64 	%fd1404, [%rd757+24];
	fma.rn.f64 	%fd1906, %fd1403, %fd1404, %fd1402;
	add.s32 	%r1038, %r1038, 4;
$L__BB0_512:
	setp.eq.s32 	%p331, %r370, 0;
	@%p331 bra 	$L__BB0_516;
	setp.eq.s32 	%p332, %r370, 1;
	add.s32 	%r748, %r1038, %r374;
	mul.wide.s32 	%rd758, %r748, 8;
	add.s64 	%rd79, %rd26, %rd758;
	ld.global.f64 	%fd1405, [%rd79];
	mul.wide.u32 	%rd759, %r1038, 8;
	add.s64 	%rd80, %rd2, %rd759;
	ld.local.f64 	%fd1406, [%rd80];
	fma.rn.f64 	%fd1906, %fd1405, %fd1406, %fd1906;
	@%p332 bra 	$L__BB0_516;
	setp.eq.s32 	%p333, %r370, 2;
	ld.global.f64 	%fd1407, [%rd79+8];
	ld.local.f64 	%fd1408, [%rd80+8];
	fma.rn.f64 	%fd1906, %fd1407, %fd1408, %fd1906;
	@%p333 bra 	$L__BB0_516;
	ld.global.f64 	%fd1409, [%rd79+16];
	ld.local.f64 	%fd1410, [%rd80+16];
	fma.rn.f64 	%fd1906, %fd1409, %fd1410, %fd1906;
$L__BB0_516:
	mul.wide.u32 	%rd760, %r1035, 8;
	add.s64 	%rd761, %rd4, %rd760;
	st.local.f64 	[%rd761], %fd1906;
	add.s32 	%r1035, %r1035, 1;
	setp.eq.s32 	%p334, %r1035, %r1021;
	@%p334 bra 	$L__BB0_242;
	bra.uni 	$L__BB0_503;
$L__BB0_517:
	setp.lt.u32 	%p379, %r5, 15;
	mov.b32 	%r908, 0;
	@%p379 bra 	$L__BB0_46;
	mov.b32 	%r1054, 0;
$L__BB0_519:
	.pragma "nounroll";
	mul.wide.u32 	%rd999, %r1054, 8;
	add.s64 	%rd1000, %rd3, %rd999;
	mov.b64 	%rd1001, 0;
	st.local.u64 	[%rd1000], %rd1001;
	st.local.u64 	[%rd1000+8], %rd1001;
	st.local.u64 	[%rd1000+16], %rd1001;
	st.local.u64 	[%rd1000+24], %rd1001;
	st.local.u64 	[%rd1000+32], %rd1001;
	st.local.u64 	[%rd1000+40], %rd1001;
	st.local.u64 	[%rd1000+48], %rd1001;
	st.local.u64 	[%rd1000+56], %rd1001;
	st.local.u64 	[%rd1000+64], %rd1001;
	st.local.u64 	[%rd1000+72], %rd1001;
	st.local.u64 	[%rd1000+80], %rd1001;
	st.local.u64 	[%rd1000+88], %rd1001;
	st.local.u64 	[%rd1000+96], %rd1001;
	st.local.u64 	[%rd1000+104], %rd1001;
	st.local.u64 	[%rd1000+112], %rd1001;
	st.local.u64 	[%rd1000+120], %rd1001;
	add.s32 	%r1054, %r1054, 16;
	setp.eq.s32 	%p380, %r1054, %r22;
	mov.u32 	%r908, %r22;
	@%p380 bra 	$L__BB0_46;
	bra.uni 	$L__BB0_519;
$L__BB0_520:
	setp.lt.s32 	%p399, %r434, 1;
	@%p399 bra 	$L__BB0_534;
	setp.lt.u32 	%p400, %r5, 15;
	mov.b32 	%r1056, 0;
	@%p400 bra 	$L__BB0_524;
	mov.b32 	%r1058, 0;
$L__BB0_523:
	.pragma "nounroll";
	mul.wide.u32 	%rd1047, %r1058, 8;
	add.s64 	%rd1048, %rd4, %rd1047;
	ld.local.f64 	%fd1722, [%rd1048];
	mul.wide.u32 	%rd1049, %r1058, 4;
	add.s64 	%rd1050, %rd6, %rd1049;
	ld.local.u32 	%r860, [%rd1050];
	mul.wide.s32 	%rd1051, %r860, 8;
	add.s64 	%rd1052, %rd8, %rd1051;
	st.global.f64 	[%rd1052], %fd1722;
	ld.local.f64 	%fd1723, [%rd1048+8];
	ld.local.u32 	%r861, [%rd1050+4];
	mul.wide.s32 	%rd1053, %r861, 8;
	add.s64 	%rd1054, %rd8, %rd1053;
	st.global.f64 	[%rd1054], %fd1723;
	ld.local.f64 	%fd1724, [%rd1048+16];
	ld.local.u32 	%r862, [%rd1050+8];
	mul.wide.s32 	%rd1055, %r862, 8;
	add.s64 	%rd1056, %rd8, %rd1055;
	st.global.f64 	[%rd1056], %fd1724;
	ld.local.f64 	%fd1725, [%rd1048+24];
	ld.local.u32 	%r863, [%rd1050+12];
	mul.wide.s32 	%rd1057, %r863, 8;
	add.s64 	%rd1058, %rd8, %rd1057;
	st.global.f64 	[%rd1058], %fd1725;
	ld.local.f64 	%fd1726, [%rd1048+32];
	ld.local.u32 	%r864, [%rd1050+16];
	mul.wide.s32 	%rd1059, %r864, 8;
	add.s64 	%rd1060, %rd8, %rd1059;
	st.global.f64 	[%rd1060], %fd1726;
	ld.local.f64 	%fd1727, [%rd1048+40];
	ld.local.u32 	%r865, [%rd1050+20];
	mul.wide.s32 	%rd1061, %r865, 8;
	add.s64 	%rd1062, %rd8, %rd1061;
	st.global.f64 	[%rd1062], %fd1727;
	ld.local.f64 	%fd1728, [%rd1048+48];
	ld.local.u32 	%r866, [%rd1050+24];
	mul.wide.s32 	%rd1063, %r866, 8;
	add.s64 	%rd1064, %rd8, %rd1063;
	st.global.f64 	[%rd1064], %fd1728;
	ld.local.f64 	%fd1729, [%rd1048+56];
	ld.local.u32 	%r867, [%rd1050+28];
	mul.wide.s32 	%rd1065, %r867, 8;
	add.s64 	%rd1066, %rd8, %rd1065;
	st.global.f64 	[%rd1066], %fd1729;
	ld.local.f64 	%fd1730, [%rd1048+64];
	ld.local.u32 	%r868, [%rd1050+32];
	mul.wide.s32 	%rd1067, %r868, 8;
	add.s64 	%rd1068, %rd8, %rd1067;
	st.global.f64 	[%rd1068], %fd1730;
	ld.local.f64 	%fd1731, [%rd1048+72];
	ld.local.u32 	%r869, [%rd1050+36];
	mul.wide.s32 	%rd1069, %r869, 8;
	add.s64 	%rd1070, %rd8, %rd1069;
	st.global.f64 	[%rd1070], %fd1731;
	ld.local.f64 	%fd1732, [%rd1048+80];
	ld.local.u32 	%r870, [%rd1050+40];
	mul.wide.s32 	%rd1071, %r870, 8;
	add.s64 	%rd1072, %rd8, %rd1071;
	st.global.f64 	[%rd1072], %fd1732;
	ld.local.f64 	%fd1733, [%rd1048+88];
	ld.local.u32 	%r871, [%rd1050+44];
	mul.wide.s32 	%rd1073, %r871, 8;
	add.s64 	%rd1074, %rd8, %rd1073;
	st.global.f64 	[%rd1074], %fd1733;
	ld.local.f64 	%fd1734, [%rd1048+96];
	ld.local.u32 	%r872, [%rd1050+48];
	mul.wide.s32 	%rd1075, %r872, 8;
	add.s64 	%rd1076, %rd8, %rd1075;
	st.global.f64 	[%rd1076], %fd1734;
	ld.local.f64 	%fd1735, [%rd1048+104];
	ld.local.u32 	%r873, [%rd1050+52];
	mul.wide.s32 	%rd1077, %r873, 8;
	add.s64 	%rd1078, %rd8, %rd1077;
	st.global.f64 	[%rd1078], %fd1735;
	ld.local.f64 	%fd1736, [%rd1048+112];
	ld.local.u32 	%r874, [%rd1050+56];
	mul.wide.s32 	%rd1079, %r874, 8;
	add.s64 	%rd1080, %rd8, %rd1079;
	st.global.f64 	[%rd1080], %fd1736;
	ld.local.f64 	%fd1737, [%rd1048+120];
	ld.local.u32 	%r875, [%rd1050+60];
	mul.wide.s32 	%rd1081, %r875, 8;
	add.s64 	%rd1082, %rd8, %rd1081;
	st.global.f64 	[%rd1082], %fd1737;
	add.s32 	%r1058, %r1058, 16;
	setp.eq.s32 	%p401, %r1058, %r22;
	mov.u32 	%r1056, %r22;
	@%p401 bra 	$L__BB0_524;
	bra.uni 	$L__BB0_523;
$L__BB0_524:
	setp.eq.s32 	%p402, %r15, 0;
	@%p402 bra 	$L__BB0_534;
	setp.lt.u32 	%p403, %r16, 7;
	@%p403 bra 	$L__BB0_527;
	mul.wide.u32 	%rd1083, %r1056, 8;
	add.s64 	%rd1084, %rd4, %rd1083;
	ld.local.f64 	%fd1738, [%rd1084];
	mul.wide.u32 	%rd1085, %r1056, 4;
	add.s64 	%rd1086, %rd6, %rd1085;
	ld.local.u32 	%r876, [%rd1086];
	mul.wide.s32 	%rd1087, %r876, 8;
	add.s64 	%rd1088, %rd8, %rd1087;
	st.global.f64 	[%rd1088], %fd1738;
	ld.local.f64 	%fd1739, [%rd1084+8];
	ld.local.u32 	%r877, [%rd1086+4];
	mul.wide.s32 	%rd1089, %r877, 8;
	add.s64 	%rd1090, %rd8, %rd1089;
	st.global.f64 	[%rd1090], %fd1739;
	ld.local.f64 	%fd1740, [%rd1084+16];
	ld.local.u32 	%r878, [%rd1086+8];
	mul.wide.s32 	%rd1091, %r878, 8;
	add.s64 	%rd1092, %rd8, %rd1091;
	st.global.f64 	[%rd1092], %fd1740;
	ld.local.f64 	%fd1741, [%rd1084+24];
	ld.local.u32 	%r879, [%rd1086+12];
	mul.wide.s32 	%rd1093, %r879, 8;
	add.s64 	%rd1094, %rd8, %rd1093;
	st.global.f64 	[%rd1094], %fd1741;
	ld.local.f64 	%fd1742, [%rd1084+32];
	ld.local.u32 	%r880, [%rd1086+16];
	mul.wide.s32 	%rd1095, %r880, 8;
	add.s64 	%rd1096, %rd8, %rd1095;
	st.global.f64 	[%rd1096], %fd1742;
	ld.local.f64 	%fd1743, [%rd1084+40];
	ld.local.u32 	%r881, [%rd1086+20];
	mul.wide.s32 	%rd1097, %r881, 8;
	add.s64 	%rd1098, %rd8, %rd1097;
	st.global.f64 	[%rd1098], %fd1743;
	ld.local.f64 	%fd1744, [%rd1084+48];
	ld.local.u32 	%r882, [%rd1086+24];
	mul.wide.s32 	%rd1099, %r882, 8;
	add.s64 	%rd1100, %rd8, %rd1099;
	st.global.f64 	[%rd1100], %fd1744;
	ld.local.f64 	%fd1745, [%rd1084+56];
	ld.local.u32 	%r883, [%rd1086+28];
	mul.wide.s32 	%rd1101, %r883, 8;
	add.s64 	%rd1102, %rd8, %rd1101;
	st.global.f64 	[%rd1102], %fd1745;
	add.s32 	%r1056, %r1056, 8;
$L__BB0_527:
	setp.eq.s32 	%p404, %r6, 0;
	@%p404 bra 	$L__BB0_534;
	setp.lt.u32 	%p405, %r7, 3;
	@%p405 bra 	$L__BB0_530;
	mul.wide.u32 	%rd1103, %r1056, 8;
	add.s64 	%rd1104, %rd4, %rd1103;
	ld.local.f64 	%fd1746, [%rd1104];
	mul.wide.u32 	%rd1105, %r1056, 4;
	add.s64 	%rd1106, %rd6, %rd1105;
	ld.local.u32 	%r884, [%rd1106];
	mul.wide.s32 	%rd1107, %r884, 8;
	add.s64 	%rd1108, %rd8, %rd1107;
	st.global.f64 	[%rd1108], %fd1746;
	ld.local.f64 	%fd1747, [%rd1104+8];
	ld.local.u32 	%r885, [%rd1106+4];
	mul.wide.s32 	%rd1109, %r885, 8;
	add.s64 	%rd1110, %rd8, %rd1109;
	st.global.f64 	[%rd1110], %fd1747;
	ld.local.f64 	%fd1748, [%rd1104+16];
	ld.local.u32 	%r886, [%rd1106+8];
	mul.wide.s32 	%rd1111, %r886, 8;
	add.s64 	%rd1112, %rd8, %rd1111;
	st.global.f64 	[%rd1112], %fd1748;
	ld.local.f64 	%fd1749, [%rd1104+24];
	ld.local.u32 	%r887, [%rd1106+12];
	mul.wide.s32 	%rd1113, %r887, 8;
	add.s64 	%rd1114, %rd8, %rd1113;
	st.global.f64 	[%rd1114], %fd1749;
	add.s32 	%r1056, %r1056, 4;
$L__BB0_530:
	setp.eq.s32 	%p406, %r8, 0;
	@%p406 bra 	$L__BB0_534;
	setp.eq.s32 	%p407, %r8, 1;
	mul.wide.u32 	%rd1115, %r1056, 8;
	add.s64 	%rd87, %rd4, %rd1115;
	ld.local.f64 	%fd1750, [%rd87];
	mul.wide.u32 	%rd1116, %r1056, 4;
	add.s64 	%rd88, %rd6, %rd1116;
	ld.local.u32 	%r888, [%rd88];
	mul.wide.s32 	%rd1117, %r888, 8;
	add.s64 	%rd1118, %rd8, %rd1117;
	st.global.f64 	[%rd1118], %fd1750;
	@%p407 bra 	$L__BB0_534;
	setp.eq.s32 	%p408, %r8, 2;
	ld.local.f64 	%fd1751, [%rd87+8];
	ld.local.u32 	%r889, [%rd88+4];
	mul.wide.s32 	%rd1119, %r889, 8;
	add.s64 	%rd1120, %rd8, %rd1119;
	st.global.f64 	[%rd1120], %fd1751;
	@%p408 bra 	$L__BB0_534;
	ld.local.f64 	%fd1752, [%rd87+16];
	ld.local.u32 	%r890, [%rd88+8];
	mul.wide.s32 	%rd1121, %r890, 8;
	add.s64 	%rd1122, %rd8, %rd1121;
	st.global.f64 	[%rd1122], %fd1752;
$L__BB0_534:
	setp.lt.s32 	%p409, %r433, 1;
	mov.f64 	%fd1936, 0d0000000000000000;
	@%p409 bra 	$L__BB0_548;
	setp.lt.u32 	%p410, %r9, 15;
	mov.f64 	%fd1936, 0d0000000000000000;
	mov.b32 	%r1061, 0;
	@%p410 bra 	$L__BB0_538;
	mov.f64 	%fd1936, 0d0000000000000000;
	mov.b32 	%r1059, 0;
$L__BB0_537:
	.pragma "nounroll";
	mul.wide.u32 	%rd1123, %r1059, 8;
	add.s64 	%rd1124, %rd5, %rd1123;
	ld.local.v2.f64 	{%fd1757, %fd1758}, [%rd1124];
	fma.rn.f64 	%fd1759, %fd1757, %fd1757, %fd1936;
	fma.rn.f64 	%fd1760, %fd1758, %fd1758, %fd1759;
	ld.local.v2.f64 	{%fd1761, %fd1762}, [%rd1124+16];
	fma.rn.f64 	%fd1763, %fd1761, %fd1761, %fd1760;
	fma.rn.f64 	%fd1764, %fd1762, %fd1762, %fd1763;
	ld.local.v2.f64 	{%fd1765, %fd1766}, [%rd1124+32];
	fma.rn.f64 	%fd1767, %fd1765, %fd1765, %fd1764;
	fma.rn.f64 	%fd1768, %fd1766, %fd1766, %fd1767;
	ld.local.v2.f64 	{%fd1769, %fd1770}, [%rd1124+48];
	fma.rn.f64 	%fd1771, %fd1769, %fd1769, %fd1768;
	fma.rn.f64 	%fd1772, %fd1770, %fd1770, %fd1771;
	ld.local.v2.f64 	{%fd1773, %fd1774}, [%rd1124+64];
	fma.rn.f64 	%fd1775, %fd1773, %fd1773, %fd1772;
	fma.rn.f64 	%fd1776, %fd1774, %fd1774, %fd1775;
	ld.local.v2.f64 	{%fd1777, %fd1778}, [%rd1124+80];
	fma.rn.f64 	%fd1779, %fd1777, %fd1777, %fd1776;
	fma.rn.f64 	%fd1780, %fd1778, %fd1778, %fd1779;
	ld.local.v2.f64 	{%fd1781, %fd1782}, [%rd1124+96];
	fma.rn.f64 	%fd1783, %fd1781, %fd1781, %fd1780;
	fma.rn.f64 	%fd1784, %fd1782, %fd1782, %fd1783;
	ld.local.v2.f64 	{%fd1785, %fd1786}, [%rd1124+112];
	fma.rn.f64 	%fd1787, %fd1785, %fd1785, %fd1784;
	fma.rn.f64 	%fd1936, %fd1786, %fd1786, %fd1787;
	add.s32 	%r1059, %r1059, 16;
	setp.ne.s32 	%p411, %r1059, %r21;
	mov.u32 	%r1061, %r21;
	@%p411 bra 	$L__BB0_537;
$L__BB0_538:
	setp.eq.s32 	%p412, %r10, 0;
	@%p412 bra 	$L__BB0_548;
	setp.lt.u32 	%p413, %r11, 7;
	@%p413 bra 	$L__BB0_541;
	mul.wide.u32 	%rd1125, %r1061, 8;
	add.s64 	%rd1126, %rd5, %rd1125;
	ld.local.f64 	%fd1789, [%rd1126];
	fma.rn.f64 	%fd1790, %fd1789, %fd1789, %fd1936;
	ld.local.f64 	%fd1791, [%rd1126+8];
	fma.rn.f64 	%fd1792, %fd1791, %fd1791, %fd1790;
	ld.local.f64 	%fd1793, [%rd1126+16];
	fma.rn.f64 	%fd1794, %fd1793, %fd1793, %fd1792;
	ld.local.f64 	%fd1795, [%rd1126+24];
	fma.rn.f64 	%fd1796, %fd1795, %fd1795, %fd1794;
	ld.local.f64 	%fd1797, [%rd1126+32];
	fma.rn.f64 	%fd1798, %fd1797, %fd1797, %fd1796;
	ld.local.f64 	%fd1799, [%rd1126+40];
	fma.rn.f64 	%fd1800, %fd1799, %fd1799, %fd1798;
	ld.local.f64 	%fd1801, [%rd1126+48];
	fma.rn.f64 	%fd1802, %fd1801, %fd1801, %fd1800;
	ld.local.f64 	%fd1803, [%rd1126+56];
	fma.rn.f64 	%fd1936, %fd1803, %fd1803, %fd1802;
	add.s32 	%r1061, %r1061, 8;
$L__BB0_541:
	setp.eq.s32 	%p414, %r12, 0;
	@%p414 bra 	$L__BB0_548;
	setp.lt.u32 	%p415, %r13, 3;
	@%p415 bra 	$L__BB0_544;
	mul.wide.u32 	%rd1127, %r1061, 8;
	add.s64 	%rd1128, %rd5, %rd1127;
	ld.local.f64 	%fd1805, [%rd1128];
	fma.rn.f64 	%fd1806, %fd1805, %fd1805, %fd1936;
	ld.local.f64 	%fd1807, [%rd1128+8];
	fma.rn.f64 	%fd1808, %fd1807, %fd1807, %fd1806;
	ld.local.f64 	%fd1809, [%rd1128+16];
	fma.rn.f64 	%fd1810, %fd1809, %fd1809, %fd1808;
	ld.local.f64 	%fd1811, [%rd1128+24];
	fma.rn.f64 	%fd1936, %fd1811, %fd1811, %fd1810;
	add.s32 	%r1061, %r1061, 4;
$L__BB0_544:
	setp.eq.s32 	%p416, %r17, 0;
	@%p416 bra 	$L__BB0_548;
	setp.eq.s32 	%p417, %r17, 1;
	mul.wide.u32 	%rd1129, %r1061, 8;
	add.s64 	%rd89, %rd5, %rd1129;
	ld.local.f64 	%fd1812, [%rd89];
	fma.rn.f64 	%fd1936, %fd1812, %fd1812, %fd1936;
	@%p417 bra 	$L__BB0_548;
	setp.eq.s32 	%p418, %r17, 2;
	ld.local.f64 	%fd1813, [%rd89+8];
	fma.rn.f64 	%fd1936, %fd1813, %fd1813, %fd1936;
	@%p418 bra 	$L__BB0_548;
	ld.local.f64 	%fd1814, [%rd89+16];
	fma.rn.f64 	%fd1936, %fd1814, %fd1814, %fd1936;
$L__BB0_548:
	ld.param.u64 	%rd1135, [_Z9fnnls_GPUPdS_S_iiiS_S_d_param_7];
	cvta.to.global.u64 	%rd1130, %rd1135;
	mul.wide.s32 	%rd1131, %r893, 8;
	add.s64 	%rd1132, %rd1130, %rd1131;
	st.global.f64 	[%rd1132], %fd1936;
	add.s32 	%r893, %r893, %r4;
	setp.lt.s32 	%p419, %r893, %r435;
	@%p419 bra 	$L__BB0_2;
$L__BB0_549:
	ret;

}
	// .globl	_Z8FCLS_GPUPdS_S_iiiS_S_
.visible .entry _Z8FCLS_GPUPdS_S_iiiS_S_(
	.param .u64 .ptr .align 1 _Z8FCLS_GPUPdS_S_iiiS_S__param_0,
	.param .u64 .ptr .align 1 _Z8FCLS_GPUPdS_S_iiiS_S__param_1,
	.param .u64 .ptr .align 1 _Z8FCLS_GPUPdS_S_iiiS_S__param_2,
	.param .u32 _Z8FCLS_GPUPdS_S_iiiS_S__param_3,
	.param .u32 _Z8FCLS_GPUPdS_S_iiiS_S__param_4,
	.param .u32 _Z8FCLS_GPUPdS_S_iiiS_S__param_5,
	.param .u64 .ptr .align 1 _Z8FCLS_GPUPdS_S_iiiS_S__param_6,
	.param .u64 .ptr .align 1 _Z8FCLS_GPUPdS_S_iiiS_S__param_7
)
{
	.local .align 8 .b8 	__local_depot1[64];
	.reg .b64 	%SP;
	.reg .b64 	%SPL;
	.reg .pred 	%p<210>;
	.reg .b16 	%rs<66>;
	.reg .b32 	%r<543>;
	.reg .b64 	%rd<339>;
	.reg .b64 	%fd<739>;

	mov.u64 	%SPL, __local_depot1;
	ld.param.u32 	%r246, [_Z8FCLS_GPUPdS_S_iiiS_S__param_3];
	ld.param.u32 	%r247, [_Z8FCLS_GPUPdS_S_iiiS_S__param_4];
	ld.param.u32 	%r248, [_Z8FCLS_GPUPdS_S_iiiS_S__param_5];
	ld.param.u64 	%rd50, [_Z8FCLS_GPUPdS_S_iiiS_S__param_6];
	ld.param.u64 	%rd51, [_Z8FCLS_GPUPdS_S_iiiS_S__param_7];
	add.u64 	%rd1, %SPL, 0;
	add.u64 	%rd2, %SPL, 24;
	add.u64 	%rd3, %SPL, 48;
	mov.u32 	%r249, %tid.x;
	mov.u32 	%r250, %ctaid.x;
	mov.u32 	%r1, %ntid.x;
	mad.lo.s32 	%r449, %r250, %r1, %r249;
	setp.ge.s32 	%p4, %r449, %r248;
	@%p4 bra 	$L__BB1_264;
	mov.f64 	%fd121, 0d4000000000000000;
	{
	.reg .b32 %temp; 
	mov.b64 	{%temp, %r3}, %fd121;
	}
	and.b32  	%r4, %r3, 2146435072;
	setp.eq.s32 	%p5, %r4, 1062207488;
	setp.lt.s32 	%p6, %r3, 0;
	selp.b32 	%r5, 0, 2146435072, %p6;
	and.b32  	%r251, %r3, 2147483647;
	setp.ne.s32 	%p7, %r251, 1071644672;
	and.pred  	%p1, %p5, %p7;
	mov.u32 	%r252, %nctaid.x;
	mul.lo.s32 	%r6, %r1, %r252;
	and.b32  	%r7, %r247, 15;
	add.s32 	%r8, %r7, -1;
	and.b32  	%r9, %r247, 7;
	add.s32 	%r10, %r9, -1;
	add.s32 	%r11, %r246, -1;
	and.b32  	%r12, %r246, 7;
	add.s32 	%r13, %r12, -1;
	and.b32  	%r14, %r246, 3;
	and.b32  	%r15, %r246, 15;
	add.s32 	%r16, %r15, -1;
	and.b32  	%r17, %r247, 2147483632;
	and.b32  	%r18, %r247, 3;
	and.b32  	%r19, %r246, 2147483632;
	and.b32  	%r20, %r246, 2147483640;
	and.b32  	%r21, %r246, 1;
	cvta.to.global.u64 	%rd4, %rd51;
	cvta.to.global.u64 	%rd5, %rd50;
$L__BB1_2:
	setp.lt.s32 	%p8, %r247, 1;
	mul.lo.s32 	%r23, %r449, %r247;
	@%p8 bra 	$L__BB1_16;
	setp.lt.u32 	%p9, %r247, 16;
	mov.b32 	%r451, 0;
	@%p9 bra 	$L__BB1_6;
	add.s64 	%rd338, %rd3, 32;
	mov.b32 	%r453, 0;
$L__BB1_5:
	.pragma "nounroll";
	st.local.u32 	[%rd338+-32], %r453;
	add.s32 	%r255, %r453, 1;
	st.local.u32 	[%rd338+-28], %r255;
	add.s32 	%r256, %r453, 2;
	st.local.u32 	[%rd338+-24], %r256;
	add.s32 	%r257, %r453, 3;
	st.local.u32 	[%rd338+-20], %r257;
	add.s32 	%r258, %r453, 4;
	st.local.u32 	[%rd338+-16], %r258;
	add.s32 	%r259, %r453, 5;
	st.local.u32 	[%rd338+-12], %r259;
	add.s32 	%r260, %r453, 6;
	st.local.u32 	[%rd338+-8], %r260;
	add.s32 	%r261, %r453, 7;
	st.local.u32 	[%rd338+-4], %r261;
	add.s32 	%r262, %r453, 8;
	st.local.u32 	[%rd338], %r262;
	add.s32 	%r263, %r453, 9;
	st.local.u32 	[%rd338+4], %r263;
	add.s32 	%r264, %r453, 10;
	st.local.u32 	[%rd338+8], %r264;
	add.s32 	%r265, %r453, 11;
	st.local.u32 	[%rd338+12], %r265;
	add.s32 	%r266, %r453, 12;
	st.local.u32 	[%rd338+16], %r266;
	add.s32 	%r267, %r453, 13;
	st.local.u32 	[%rd338+20], %r267;
	add.s32 	%r268, %r453, 14;
	st.local.u32 	[%rd338+24], %r268;
	add.s32 	%r269, %r453, 15;
	st.local.u32 	[%rd338+28], %r269;
	add.s64 	%rd338, %rd338, 64;
	add.s32 	%r453, %r453, 16;
	setp.eq.s32 	%p10, %r453, %r17;
	mov.u32 	%r451, %r17;
	@%p10 bra 	$L__BB1_6;
	bra.uni 	$L__BB1_5;
$L__BB1_6:
	setp.eq.s32 	%p11, %r7, 0;
	@%p11 bra 	$L__BB1_16;
	setp.lt.u32 	%p12, %r8, 7;
	@%p12 bra 	$L__BB1_9;
	mul.wide.u32 	%rd55, %r451, 4;
	add.s64 	%rd56, %rd3, %rd55;
	st.local.u32 	[%rd56], %r451;
	add.s32 	%r270, %r451, 1;
	st.local.u32 	[%rd56+4], %r270;
	add.s32 	%r271, %r451, 2;
	st.local.u32 	[%rd56+8], %r271;
	add.s32 	%r272, %r451, 3;
	st.local.u32 	[%rd56+12], %r272;
	add.s32 	%r273, %r451, 4;
	st.local.u32 	[%rd56+16], %r273;
	add.s32 	%r274, %r451, 5;
	st.local.u32 	[%rd56+20], %r274;
	add.s32 	%r275, %r451, 6;
	st.local.u32 	[%rd56+24], %r275;
	add.s32 	%r276, %r451, 7;
	st.local.u32 	[%rd56+28], %r276;
	add.s32 	%r451, %r451, 8;
$L__BB1_9:
	setp.eq.s32 	%p13, %r9, 0;
	@%p13 bra 	$L__BB1_16;
	setp.lt.u32 	%p14, %r10, 3;
	@%p14 bra 	$L__BB1_12;
	mul.wide.u32 	%rd57, %r451, 4;
	add.s64 	%rd58, %rd3, %rd57;
	st.local.u32 	[%rd58], %r451;
	add.s32 	%r277, %r451, 1;
	st.local.u32 	[%rd58+4], %r277;
	add.s32 	%r278, %r451, 2;
	st.local.u32 	[%rd58+8], %r278;
	add.s32 	%r279, %r451, 3;
	st.local.u32 	[%rd58+12], %r279;
	add.s32 	%r451, %r451, 4;
$L__BB1_12:
	setp.eq.s32 	%p15, %r18, 0;
	@%p15 bra 	$L__BB1_16;
	setp.eq.s32 	%p16, %r18, 1;
	mul.wide.u32 	%rd59, %r451, 4;
	add.s64 	%rd7, %rd3, %rd59;
	st.local.u32 	[%rd7], %r451;
	@%p16 bra 	$L__BB1_16;
	setp.eq.s32 	%p17, %r18, 2;
	add.s32 	%r280, %r451, 1;
	st.local.u32 	[%rd7+4], %r280;
	@%p17 bra 	$L__BB1_16;
	add.s32 	%r281, %r451, 2;
	st.local.u32 	[%rd7+8], %r281;
$L__BB1_16:
	ld.param.u64 	%rd337, [_Z8FCLS_GPUPdS_S_iiiS_S__param_2];
	ld.param.u64 	%rd336, [_Z8FCLS_GPUPdS_S_iiiS_S__param_1];
	ld.param.u64 	%rd335, [_Z8FCLS_GPUPdS_S_iiiS_S__param_0];
	mul.lo.s32 	%r283, %r449, %r246;
	cvta.to.global.u64 	%rd60, %rd337;
	mul.wide.s32 	%rd61, %r283, 8;
	add.s64 	%rd8, %rd60, %rd61;
	mul.lo.s32 	%r284, %r283, %r247;
	cvta.to.global.u64 	%rd62, %rd335;
	mul.wide.s32 	%rd63, %r284, 8;
	add.s64 	%rd9, %rd62, %rd63;
	mul.lo.s32 	%r285, %r23, %r247;
	cvta.to.global.u64 	%rd64, %rd336;
	mul.wide.s32 	%rd65, %r285, 8;
	add.s64 	%rd10, %rd64, %rd65;
	mov.u32 	%r220, %r247;
$L__BB1_17:
	mov.u32 	%r32, %r220;
	setp.lt.s32 	%p18, %r32, 1;
	mov.f64 	%fd700, 0dBFF0000000000000;
	mov.f64 	%fd701, 0d0000000000000000;
	@%p18 bra 	$L__BB1_94;
	setp.lt.s32 	%p19, %r246, 1;
	@%p19 bra 	$L__BB1_51;
	mov.b32 	%r456, 0;
$L__BB1_20:
	setp.lt.u32 	%p29, %r11, 15;
	mul.lo.s32 	%r34, %r456, %r246;
	mov.b32 	%r459, 0;
	mov.f64 	%fd689, 0d0000000000000000;
	@%p29 bra 	$L__BB1_23;
	mov.b32 	%r457, 0;
	mov.f64 	%fd689, 0d0000000000000000;
$L__BB1_22:
	.pragma "nounroll";
	add.s32 	%r292, %r457, %r34;
	mul.wide.u32 	%rd79, %r292, 8;
	add.s64 	%rd80, %rd9, %rd79;
	ld.global.f64 	%fd127, [%rd80];
	mul.wide.u32 	%rd81, %r457, 8;
	add.s64 	%rd82, %rd8, %rd81;
	ld.global.f64 	%fd128, [%rd82];
	fma.rn.f64 	%fd129, %fd127, %fd128, %fd689;
	ld.global.f64 	%fd130, [%rd80+8];
	ld.global.f64 	%fd131, [%rd82+8];
	fma.rn.f64 	%fd132, %fd130, %fd131, %fd129;
	ld.global.f64 	%fd133, [%rd80+16];
	ld.global.f64 	%fd134, [%rd82+16];
	fma.rn.f64 	%fd135, %fd133, %fd134, %fd132;
	ld.global.f64 	%fd136, [%rd80+24];
	ld.global.f64 	%fd137, [%rd82+24];
	fma.rn.f64 	%fd138, %fd136, %fd137, %fd135;
	ld.global.f64 	%fd139, [%rd80+32];
	ld.global.f64 	%fd140, [%rd82+32];
	fma.rn.f64 	%fd141, %fd139, %fd140, %fd138;
	ld.global.f64 	%fd142, [%rd80+40];
	ld.global.f64 	%fd143, [%rd82+40];
	fma.rn.f64 	%fd144, %fd142, %fd143, %fd141;
	ld.global.f64 	%fd145, [%rd80+48];
	ld.global.f64 	%fd146, [%rd82+48];
	fma.rn.f64 	%fd147, %fd145, %fd146, %fd144;
	ld.global.f64 	%fd148, [%rd80+56];
	ld.global.f64 	%fd149, [%rd82+56];
	fma.rn.f64 	%fd150, %fd148, %fd149, %fd147;
	ld.global.f64 	%fd151, [%rd80+64];
	ld.global.f64 	%fd152, [%rd82+64];
	fma.rn.f64 	%fd153, %fd151, %fd152, %fd150;
	ld.global.f64 	%fd154, [%rd80+72];
	ld.global.f64 	%fd155, [%rd82+72];
	fma.rn.f64 	%fd156, %fd154, %fd155, %fd153;
	ld.global.f64 	%fd157, [%rd80+80];
	ld.global.f64 	%fd158, [%rd82+80];
	fma.rn.f64 	%fd159, %fd157, %fd158, %fd156;
	ld.global.f64 	%fd160, [%rd80+88];
	ld.global.f64 	%fd161, [%rd82+88];
	fma.rn.f64 	%fd162, %fd160, %fd161, %fd159;
	ld.global.f64 	%fd163, [%rd80+96];
	ld.global.f64 	%fd164, [%rd82+96];
	fma.rn.f64 	%fd165, %fd163, %fd164, %fd162;
	ld.global.f64 	%fd166, [%rd80+104];
	ld.global.f64 	%fd167, [%rd82+104];
	fma.rn.f64 	%fd168, %fd166, %fd167, %fd165;
	ld.global.f64 	%fd169, [%rd80+112];
	ld.global.f64 	%fd170, [%rd82+112];
	fma.rn.f64 	%fd171, %fd169, %fd170, %fd168;
	ld.global.f64 	%fd172, [%rd80+120];
	ld.global.f64 	%fd173, [%rd82+120];
	fma.rn.f64 	%fd689, %fd172, %fd173, %fd171;
	add.s32 	%r457, %r457, 16;
	setp.ne.s32 	%p30, %r457, %r19;
	mov.u32 	%r459, %r19;
	@%p30 bra 	$L__BB1_22;
$L__BB1_23:
	setp.eq.s32 	%p31, %r15, 0;
	@%p31 bra 	$L__BB1_33;
	setp.lt.u32 	%p32, %r16, 7;
	@%p32 bra 	$L__BB1_26;
	add.s32 	%r293, %r459, %r34;
	mul.wide.u32 	%rd83, %r293, 8;
	add.s64 	%rd84, %rd9, %rd83;
	ld.global.f64 	%fd175, [%rd84];
	cvt.u64.u32 	%rd85, %r459;
	mul.wide.u32 	%rd86, %r459, 8;
	add.s64 	%rd87, %rd8, %rd86;
	ld.global.f64 	%fd176, [%rd87];
	fma.rn.f64 	%fd177, %fd175, %fd176, %fd689;
	cvt.u64.u32 	%rd88, %r34;
	add.s64 	%rd89, %rd85, %rd88;
	shl.b64 	%rd90, %rd89, 3;
	add.s64 	%rd91, %rd9, %rd90;
	ld.global.f64 	%fd178, [%rd91+8];
	ld.global.f64 	%fd179, [%rd87+8];
	fma.rn.f64 	%fd180, %fd178, %fd179, %fd177;
	ld.global.f64 	%fd181, [%rd91+16];
	ld.global.f64 	%fd182, [%rd87+16];
	fma.rn.f64 	%fd183, %fd181, %fd182, %fd180;
	ld.global.f64 	%fd184, [%rd91+24];
	ld.global.f64 	%fd185, [%rd87+24];
	fma.rn.f64 	%fd186, %fd184, %fd185, %fd183;
	ld.global.f64 	%fd187, [%rd91+32];
	ld.global.f64 	%fd188, [%rd87+32];
	fma.rn.f64 	%fd189, %fd187, %fd188, %fd186;
	ld.global.f64 	%fd190, [%rd91+40];
	ld.global.f64 	%fd191, [%rd87+40];
	fma.rn.f64 	%fd192, %fd190, %fd191, %fd189;
	ld.global.f64 	%fd193, [%rd91+48];
	ld.global.f64 	%fd194, [%rd87+48];
	fma.rn.f64 	%fd195, %fd193, %fd194, %fd192;
	ld.global.f64 	%fd196, [%rd91+56];
	ld.global.f64 	%fd197, [%rd87+56];
	fma.rn.f64 	%fd689, %fd196, %fd197, %fd195;
	add.s32 	%r459, %r459, 8;
$L__BB1_26:
	setp.eq.s32 	%p33, %r12, 0;
	@%p33 bra 	$L__BB1_33;
	setp.lt.u32 	%p34, %r13, 3;
	@%p34 bra 	$L__BB1_29;
	add.s32 	%r294, %r459, %r34;
	mul.wide.u32 	%rd92, %r294, 8;
	add.s64 	%rd93, %rd9, %rd92;
	ld.global.f64 	%fd199, [%rd93];
	cvt.u64.u32 	%rd94, %r459;
	mul.wide.u32 	%rd95, %r459, 8;
	add.s64 	%rd96, %rd8, %rd95;
	ld.global.f64 	%fd200, [%rd96];
	fma.rn.f64 	%fd201, %fd199, %fd200, %fd689;
	cvt.u64.u32 	%rd97, %r34;
	add.s64 	%rd98, %rd94, %rd97;
	shl.b64 	%rd99, %rd98, 3;
	add.s64 	%rd100, %rd9, %rd99;
	ld.global.f64 	%fd202, [%rd100+8];
	ld.global.f64 	%fd203, [%rd96+8];
	fma.rn.f64 	%fd204, %fd202, %fd203, %fd201;
	ld.global.f64 	%fd205, [%rd100+16];
	ld.global.f64 	%fd206, [%rd96+16];
	fma.rn.f64 	%fd207, %fd205, %fd206, %fd204;
	ld.global.f64 	%fd208, [%rd100+24];
	ld.global.f64 	%fd209, [%rd96+24];
	fma.rn.f64 	%fd689, %fd208, %fd209, %fd207;
	add.s32 	%r459, %r459, 4;
$L__BB1_29:
	setp.eq.s32 	%p35, %r14, 0;
	@%p35 bra 	$L__BB1_33;
	setp.eq.s32 	%p36, %r14, 1;
	add.s32 	%r295, %r459, %r34;
	mul.wide.u32 	%rd101, %r295, 8;
	add.s64 	%rd102, %rd9, %rd101;
	ld.global.f64 	%fd210, [%rd102];
	cvt.u64.u32 	%rd14, %r459;
	mul.wide.u32 	%rd103, %r459, 8;
	add.s64 	%rd15, %rd8, %rd103;
	ld.global.f64 	%fd211, [%rd15];
	fma.rn.f64 	%fd689, %fd210, %fd211, %fd689;
	@%p36 bra 	$L__BB1_33;
	setp.eq.s32 	%p37, %r14, 2;
	cvt.u64.u32 	%rd104, %r34;
	add.s64 	%rd105, %rd14, %rd104;
	shl.b64 	%rd106, %rd105, 3;
	add.s64 	%rd16, %rd9, %rd106;
	ld.global.f64 	%fd212, [%rd16+8];
	ld.global.f64 	%fd213, [%rd15+8];
	fma.rn.f64 	%fd689, %fd212, %fd213, %fd689;
	@%p37 bra 	$L__BB1_33;
	ld.global.f64 	%fd214, [%rd16+16];
	ld.global.f64 	%fd215, [%rd15+16];
	fma.rn.f64 	%fd689, %fd214, %fd215, %fd689;
$L__BB1_33:
	mul.wide.u32 	%rd107, %r456, 8;
	add.s64 	%rd108, %rd1, %rd107;
	st.local.f64 	[%rd108], %fd689;
	add.s32 	%r456, %r456, 1;
	setp.eq.s32 	%p38, %r456, %r32;
	@%p38 bra 	$L__BB1_64;
	bra.uni 	$L__BB1_20;
$L__BB1_34:
	mul.wide.s32 	%rd222, %r23, 8;
	add.s64 	%rd13, %rd5, %rd222;
	setp.lt.s32 	%p170, %r247, 1;
	@%p170 bra 	$L__BB1_48;
	setp.lt.u32 	%p171, %r247, 16;
	mov.b32 	%r533, 0;
	@%p171 bra 	$L__BB1_38;
	mov.b32 	%r535, 0;
$L__BB1_37:
	.pragma "nounroll";
	mul.wide.u32 	%rd223, %r535, 8;
	add.s64 	%rd224, %rd13, %rd223;
	mov.b64 	%rd225, 0;
	st.global.u64 	[%rd224], %rd225;
	st.global.u64 	[%rd224+8], %rd225;
	st.global.u64 	[%rd224+16], %rd225;
	st.global.u64 	[%rd224+24], %rd225;
	st.global.u64 	[%rd224+32], %rd225;
	st.global.u64 	[%rd224+40], %rd225;
	st.global.u64 	[%rd224+48], %rd225;
	st.global.u64 	[%rd224+56], %rd225;
	st.global.u64 	[%rd224+64], %rd225;
	st.global.u64 	[%rd224+72], %rd225;
	st.global.u64 	[%rd224+80], %rd225;
	st.global.u64 	[%rd224+88], %rd225;
	st.global.u64 	[%rd224+96], %rd225;
	st.global.u64 	[%rd224+104], %rd225;
	st.global.u64 	[%rd224+112], %rd225;
	st.global.u64 	[%rd224+120], %rd225;
	add.s32 	%r535, %r535, 16;
	setp.eq.s32 	%p172, %r535, %r17;
	mov.u32 	%r533, %r17;
	@%p172 bra 	$L__BB1_38;
	bra.uni 	$L__BB1_37;
$L__BB1_38:
	setp.eq.s32 	%p173, %r7, 0;
	@%p173 bra 	$L__BB1_48;
	setp.lt.u32 	%p174, %r8, 7;
	@%p174 bra 	$L__BB1_41;
	mul.wide.u32 	%rd226, %r533, 8;
	add.s64 	%rd227, %rd13, %rd226;
	mov.b64 	%rd228, 0;
	st.global.u64 	[%rd227], %rd228;
	st.global.u64 	[%rd227+8], %rd228;
	st.global.u64 	[%rd227+16], %rd228;
	st.global.u64 	[%rd227+24], %rd228;
	st.global.u64 	[%rd227+32], %rd228;
	st.global.u64 	[%rd227+40], %rd228;
	st.global.u64 	[%rd227+48], %rd228;
	st.global.u64 	[%rd227+56], %rd228;
	add.s32 	%r533, %r533, 8;
$L__BB1_41:
	setp.eq.s32 	%p175, %r9, 0;
	@%p175 bra 	$L__BB1_48;
	setp.lt.u32 	%p176, %r10, 3;
	@%p176 bra 	$L__BB1_44;
	mul.wide.u32 	%rd229, %r533, 8;
	add.s64 	%rd230, %rd13, %rd229;
	mov.b64 	%rd231, 0;
	st.global.u64 	[%rd230], %rd231;
	st.global.u64 	[%rd230+8], %rd231;
	st.global.u64 	[%rd230+16], %rd231;
	st.global.u64 	[%rd230+24], %rd231;
	add.s32 	%r533, %r533, 4;
$L__BB1_44:
	setp.eq.s32 	%p177, %r18, 0;
	@%p177 bra 	$L__BB1_48;
	setp.eq.s32 	%p178, %r18, 1;
	mul.wide.u32 	%rd232, %r533, 8;
	add.s64 	%rd43, %rd13, %rd232;
	mov.b64 	%rd233, 0;
	st.global.u64 	[%rd43], %rd233;
	@%p178 bra 	$L__BB1_48;
	setp.eq.s32 	%p179, %r18, 2;
	mov.b64 	%rd234, 0;
	st.global.u64 	[%rd43+8], %rd234;
	@%p179 bra 	$L__BB1_48;
	mov.b64 	%rd235, 0;
	st.global.u64 	[%rd43+16], %rd235;
$L__BB1_48:
	setp.lt.s32 	%p180, %r220, 1;
	@%p180 bra 	$L__BB1_241;
	and.b32  	%r226, %r220, 3;
	setp.lt.u32 	%p181, %r220, 4;
	mov.b32 	%r536, 0;
	@%p181 bra 	$L__BB1_237;
	and.b32  	%r536, %r220, 2147483644;
	mov.b32 	%r537, 0;
	bra.uni 	$L__BB1_236;
$L__BB1_51:
	add.s32 	%r287, %r32, -1;
	and.b32  	%r43, %r32, 15;
	setp.lt.u32 	%p20, %r287, 15;
	mov.b32 	%r461, 0;
	@%p20 bra 	$L__BB1_54;
	and.b32  	%r461, %r32, 2147483632;
	mov.b32 	%r464, 0;
$L__BB1_53:
	.pragma "nounroll";
	mul.wide.u32 	%rd66, %r464, 8;
	add.s64 	%rd67, %rd1, %rd66;
	mov.b64 	%rd68, 0;
	st.local.u64 	[%rd67], %rd68;
	st.local.u64 	[%rd67+8], %rd68;
	st.local.u64 	[%rd67+16], %rd68;
	st.local.u64 	[%rd67+24], %rd68;
	st.local.u64 	[%rd67+32], %rd68;
	st.local.u64 	[%rd67+40], %rd68;
	st.local.u64 	[%rd67+48], %rd68;
	st.local.u64 	[%rd67+56], %rd68;
	st.local.u64 	[%rd67+64], %rd68;
	st.local.u64 	[%rd67+72], %rd68;
	st.local.u64 	[%rd67+80], %rd68;
	st.local.u64 	[%rd67+88], %rd68;
	st.local.u64 	[%rd67+96], %rd68;
	st.local.u64 	[%rd67+104], %rd68;
	st.local.u64 	[%rd67+112], %rd68;
	st.local.u64 	[%rd67+120], %rd68;
	add.s32 	%r464, %r464, 16;
	setp.eq.s32 	%p21, %r464, %r461;
	@%p21 bra 	$L__BB1_54;
	bra.uni 	$L__BB1_53;
$L__BB1_54:
	setp.eq.s32 	%p22, %r43, 0;
	@%p22 bra 	$L__BB1_64;
	and.b32  	%r46, %r32, 7;
	setp.lt.u32 	%p23, %r43, 8;
	@%p23 bra 	$L__BB1_57;
	mul.wide.u32 	%rd69, %r461, 8;
	add.s64 	%rd70, %rd1, %rd69;
	mov.b64 	%rd71, 0;
	st.local.u64 	[%rd70], %rd71;
	st.local.u64 	[%rd70+8], %rd71;
	st.local.u64 	[%rd70+16], %rd71;
	st.local.u64 	[%rd70+24], %rd71;
	st.local.u64 	[%rd70+32], %rd71;
	st.local.u64 	[%rd70+40], %rd71;
	st.local.u64 	[%rd70+48], %rd71;
	st.local.u64 	[%rd70+56], %rd71;
	add.s32 	%r461, %r461, 8;
$L__BB1_57:
	setp.eq.s32 	%p24, %r46, 0;
	@%p24 bra 	$L__BB1_64;
	and.b32  	%r49, %r32, 3;
	setp.lt.u32 	%p25, %r46, 4;
	@%p25 bra 	$L__BB1_60;
	mul.wide.u32 	%rd72, %r461, 8;
	add.s64 	%rd73, %rd1, %rd72;
	mov.b64 	%rd74, 0;
	st.local.u64 	[%rd73], %rd74;
	st.local.u64 	[%rd73+8], %rd74;
	st.local.u64 	[%rd73+16], %rd74;
	st.local.u64 	[%rd73+24], %rd74;
	add.s32 	%r461, %r461, 4;
$L__BB1_60:
	setp.eq.s32 	%p26, %r49, 0;
	@%p26 bra 	$L__BB1_64;
	mul.wide.u32 	%rd75, %r461, 8;
	add.s64 	%rd17, %rd1, %rd75;
	mov.b64 	%rd76, 0;
	st.local.u64 	[%rd17], %rd76;
	setp.eq.s32 	%p27, %r49, 1;
	@%p27 bra 	$L__BB1_64;
	mov.b64 	%rd77, 0;
	st.local.u64 	[%rd17+8], %rd77;
	setp.eq.s32 	%p28, %r49, 2;
	@%p28 bra 	$L__BB1_64;
	mov.b64 	%rd78, 0;
	st.local.u64 	[%rd17+16], %rd78;
$L__BB1_64:
	add.s32 	%r52, %r32, -1;
	and.b32  	%r53, %r32, 15;
	add.s32 	%r54, %r53, -1;
	and.b32  	%r55, %r32, 7;
	add.s32 	%r56, %r55, -1;
	and.b32  	%r57, %r32, 2147483632;
	and.b32  	%r58, %r32, 3;
	mov.b32 	%r465, 0;
$L__BB1_65:
	setp.lt.u32 	%p39, %r52, 15;
	mul.lo.s32 	%r62, %r465, %r247;
	mov.b32 	%r468, 0;
	mov.f64 	%fd697, 0d0000000000000000;
	@%p39 bra 	$L__BB1_68;
	mov.b32 	%r466, 0;
	mov.f64 	%fd697, 0d0000000000000000;
$L__BB1_67:
	.pragma "nounroll";
	add.s32 	%r299, %r466, %r62;
	mul.wide.s32 	%rd109, %r299, 8;
	add.s64 	%rd110, %rd10, %rd109;
	ld.global.f64 	%fd219, [%rd110];
	mul.wide.u32 	%rd111, %r466, 8;
	add.s64 	%rd112, %rd1, %rd111;
	ld.local.f64 	%fd220, [%rd112];
	fma.rn.f64 	%fd221, %fd219, %fd220, %fd697;
	ld.global.f64 	%fd222, [%rd110+8];
	ld.local.f64 	%fd223, [%rd112+8];
	fma.rn.f64 	%fd224, %fd222, %fd223, %fd221;
	ld.global.f64 	%fd225, [%rd110+16];
	ld.local.f64 	%fd226, [%rd112+16];
	fma.rn.f64 	%fd227, %fd225, %fd226, %fd224;
	ld.global.f64 	%fd228, [%rd110+24];
	ld.local.f64 	%fd229, [%rd112+24];
	fma.rn.f64 	%fd230, %fd228, %fd229, %fd227;
	ld.global.f64 	%fd231, [%rd110+32];
	ld.local.f64 	%fd232, [%rd112+32];
	fma.rn.f64 	%fd233, %fd231, %fd232, %fd230;
	ld.global.f64 	%fd234, [%rd110+40];
	ld.local.f64 	%fd235, [%rd112+40];
	fma.rn.f64 	%fd236, %fd234, %fd235, %fd233;
	ld.global.f64 	%fd237, [%rd110+48];
	ld.local.f64 	%fd238, [%rd112+48];
	fma.rn.f64 	%fd239, %fd237, %fd238, %fd236;
	ld.global.f64 	%fd240, [%rd110+56];
	ld.local.f64 	%fd241, [%rd112+56];
	fma.rn.f64 	%fd242, %fd240, %fd241, %fd239;
	ld.global.f64 	%fd243, [%rd110+64];
	ld.local.f64 	%fd244, [%rd112+64];
	fma.rn.f64 	%fd245, %fd243, %fd244, %fd242;
	ld.global.f64 	%fd246, [%rd110+72];
	ld.local.f64 	%fd247, [%rd112+72];
	fma.rn.f64 	%fd248, %fd246, %fd247, %fd245;
	ld.global.f64 	%fd249, [%rd110+80];
	ld.local.f64 	%fd250, [%rd112+80];
	fma.rn.f64 	%fd251, %fd249, %fd250, %fd248;
	ld.global.f64 	%fd252, [%rd110+88];
	ld.local.f64 	%fd253, [%rd112+88];
	fma.rn.f64 	%fd254, %fd252, %fd253, %fd251;
	ld.global.f64 	%fd255, [%rd110+96];
	ld.local.f64 	%fd256, [%rd112+96];
	fma.rn.f64 	%fd257, %fd255, %fd256, %fd254;
	ld.global.f64 	%fd258, [%rd110+104];
	ld.local.f64 	%fd259, [%rd112+104];
	fma.rn.f64 	%fd260, %fd258, %fd259, %fd257;
	ld.global.f64 	%fd261, [%rd110+112];
	ld.local.f64 	%fd262, [%rd112+112];
	fma.rn.f64 	%fd263, %fd261, %fd262, %fd260;
	ld.global.f64 	%fd264, [%rd110+120];
	ld.local.f64 	%fd265, [%rd112+120];
	fma.rn.f64 	%fd697, %fd264, %fd265, %fd263;
	add.s32 	%r466, %r466, 16;
	setp.ne.s32 	%p40, %r466, %r57;
	mov.u32 	%r468, %r57;
	@%p40 bra 	$L__BB1_67;
$L__BB1_68:
	setp.eq.s32 	%p41, %r53, 0;
	@%p41 bra 	$L__BB1_78;
	setp.lt.u32 	%p42, %r54, 7;
	@%p42 bra 	$L__BB1_71;
	add.s32 	%r300, %r468, %r62;
	mul.wide.s32 	%rd113, %r300, 8;
	add.s64 	%rd114, %rd10, %rd113;
	ld.global.f64 	%fd267, [%rd114];
	mul.wide.u32 	%rd115, %r468, 8;
	add.s64 	%rd116, %rd1, %rd115;
	ld.local.f64 	%fd268, [%rd116];
	fma.rn.f64 	%fd269, %fd267, %fd268, %fd697;
	ld.global.f64 	%fd270, [%rd114+8];
	ld.local.f64 	%fd271, [%rd116+8];
	fma.rn.f64 	%fd272, %fd270, %fd271, %fd269;
	ld.global.f64 	%fd273, [%rd114+16];
	ld.local.f64 	%fd274, [%rd116+16];
	fma.rn.f64 	%fd275, %fd273, %fd274, %fd272;
	ld.global.f64 	%fd276, [%rd114+24];
	ld.local.f64 	%fd277, [%rd116+24];
	fma.rn.f64 	%fd278, %fd276, %fd277, %fd275;
	ld.global.f64 	%fd279, [%rd114+32];
	ld.local.f64 	%fd280, [%rd116+32];
	fma.rn.f64 	%fd281, %fd279, %fd280, %fd278;
	ld.global.f64 	%fd282, [%rd114+40];
	ld.local.f64 	%fd283, [%rd116+40];
	fma.rn.f64 	%fd284, %fd282, %fd283, %fd281;
	ld.global.f64 	%fd285, [%rd114+48];
	ld.local.f64 	%fd286, [%rd116+48];
	fma.rn.f64 	%fd287, %fd285, %fd286, %fd284;
	ld.global.f64 	%fd288, [%rd114+56];
	ld.local.f64 	%fd289, [%rd116+56];
	fma.rn.f64 	%fd697, %fd288, %fd289, %fd287;
	add.s32 	%r468, %r468, 8;
$L__BB1_71:
	setp.eq.s32 	%p43, %r55, 0;
	@%p43 bra 	$L__BB1_78;
	setp.lt.u32 	%p44, %r56, 3;
	@%p44 bra 	$L__BB1_74;
	add.s32 	%r301, %r468, %r62;
	mul.wide.s32 	%rd117, %r301, 8;
	add.s64 	%rd118, %rd10, %rd117;
	ld.global.f64 	%fd291, [%rd118];
	mul.wide.u32 	%rd119, %r468, 8;
	add.s64 	%rd120, %rd1, %rd119;
	ld.local.f64 	%fd292, [%rd120];
	fma.rn.f64 	%fd293, %fd291, %fd292, %fd697;
	ld.global.f64 	%fd294, [%rd118+8];
	ld.local.f64 	%fd295, [%rd120+8];
	fma.rn.f64 	%fd296, %fd294, %fd295, %fd293;
	ld.global.f64 	%fd297, [%rd118+16];
	ld.local.f64 	%fd298, [%rd120+16];
	fma.rn.f64 	%fd299, %fd297, %fd298, %fd296;
	ld.global.f64 	%fd300, [%rd118+24];
	ld.local.f64 	%fd301, [%rd120+24];
	fma.rn.f64 	%fd697, %fd300, %fd301, %fd299;
	add.s32 	%r468, %r468, 4;
$L__BB1_74:
	setp.eq.s32 	%p45, %r58, 0;
	@%p45 bra 	$L__BB1_78;
	setp.eq.s32 	%p46, %r58, 1;
	add.s32 	%r302, %r468, %r62;
	mul.wide.s32 	%rd121, %r302, 8;
	add.s64 	%rd18, %rd10, %rd121;
	ld.global.f64 	%fd302, [%rd18];
	mul.wide.u32 	%rd122, %r468, 8;
	add.s64 	%rd19, %rd1, %rd122;
	ld.local.f64 	%fd303, [%rd19];
	fma.rn.f64 	%fd697, %fd302, %fd303, %fd697;
	@%p46 bra 	$L__BB1_78;
	setp.eq.s32 	%p47, %r58, 2;
	ld.global.f64 	%fd304, [%rd18+8];
	ld.local.f64 	%fd305, [%rd19+8];
	fma.rn.f64 	%fd697, %fd304, %fd305, %fd697;
	@%p47 bra 	$L__BB1_78;
	ld.global.f64 	%fd306, [%rd18+16];
	ld.local.f64 	%fd307, [%rd19+16];
	fma.rn.f64 	%fd697, %fd306, %fd307, %fd697;
$L__BB1_78:
	mul.wide.u32 	%rd123, %r465, 8;
	add.s64 	%rd124, %rd2, %rd123;
	st.local.f64 	[%rd124], %fd697;
	add.s32 	%r465, %r465, 1;
	setp.eq.s32 	%p48, %r465, %r32;
	@%p48 bra 	$L__BB1_79;
	bra.uni 	$L__BB1_65;
$L__BB1_79:
	mov.f64 	%fd701, 0d0000000000000000;
	mov.f64 	%fd700, 0dBFF0000000000000;
	mov.b32 	%r470, 0;
$L__BB1_80:
	mul.lo.s32 	%r75, %r470, %r247;
	mov.b32 	%r473, 0;
	mov.f64 	%fd709, 0d0000000000000000;
	@%p39 bra 	$L__BB1_83;
	mov.b32 	%r471, 0;
	mov.f64 	%fd709, 0d0000000000000000;
$L__BB1_82:
	.pragma "nounroll";
	add.s32 	%r306, %r471, %r75;
	mul.wide.s32 	%rd125, %r306, 8;
	add.s64 	%rd126, %rd10, %rd125;
	ld.global.f64 	%fd313, [%rd126];
	add.f64 	%fd314, %fd313, %fd709;
	ld.global.f64 	%fd315, [%rd126+8];
	add.f64 	%fd316, %fd315, %fd314;
	ld.global.f64 	%fd317, [%rd126+16];
	add.f64 	%fd318, %fd317, %fd316;
	ld.global.f64 	%fd319, [%rd126+24];
	add.f64 	%fd320, %fd319, %fd318;
	ld.global.f64 	%fd321, [%rd126+32];
	add.f64 	%fd322, %fd321, %fd320;
	ld.global.f64 	%fd323, [%rd126+40];
	add.f64 	%fd324, %fd323, %fd322;
	ld.global.f64 	%fd325, [%rd126+48];
	add.f64 	%fd326, %fd325, %fd324;
	ld.global.f64 	%fd327, [%rd126+56];
	add.f64 	%fd328, %fd327, %fd326;
	ld.global.f64 	%fd329, [%rd126+64];
	add.f64 	%fd330, %fd329, %fd328;
	ld.global.f64 	%fd331, [%rd126+72];
	add.f64 	%fd332, %fd331, %fd330;
	ld.global.f64 	%fd333, [%rd126+80];
	add.f64 	%fd334, %fd333, %fd332;
	ld.global.f64 	%fd335, [%rd126+88];
	add.f64 	%fd336, %fd335, %fd334;
	ld.global.f64 	%fd337, [%rd126+96];
	add.f64 	%fd338, %fd337, %fd336;
	ld.global.f64 	%fd339, [%rd126+104];
	add.f64 	%fd340, %fd339, %fd338;
	ld.global.f64 	%fd341, [%rd126+112];
	add.f64 	%fd342, %fd341, %fd340;
	ld.global.f64 	%fd343, [%rd126+120];
	add.f64 	%fd709, %fd343, %fd342;
	add.s32 	%r471, %r471, 16;
	setp.ne.s32 	%p50, %r471, %r57;
	mov.u32 	%r473, %r57;
	@%p50 bra 	$L__BB1_82;
$L__BB1_83:
	@%p41 bra 	$L__BB1_93;
	setp.lt.u32 	%p52, %r54, 7;
	@%p52 bra 	$L__BB1_86;
	add.s32 	%r307, %r473, %r75;
	mul.wide.s32 	%rd127, %r307, 8;
	add.s64 	%rd128, %rd10, %rd127;
	ld.global.f64 	%fd345, [%rd128];
	add.f64 	%fd346, %fd345, %fd709;
	ld.global.f64 	%fd347, [%rd128+8];
	add.f64 	%fd348, %fd347, %fd346;
	ld.global.f64 	%fd349, [%rd128+16];
	add.f64 	%fd350, %fd349, %fd348;
	ld.global.f64 	%fd351, [%rd128+24];
	add.f64 	%fd352, %fd351, %fd350;
	ld.global.f64 	%fd353, [%rd128+32];
	add.f64 	%fd354, %fd353, %fd352;
	ld.global.f64 	%fd355, [%rd128+40];
	add.f64 	%fd356, %fd355, %fd354;
	ld.global.f64 	%fd357, [%rd128+48];
	add.f64 	%fd358, %fd357, %fd356;
	ld.global.f64 	%fd359, [%rd128+56];
	add.f64 	%fd709, %fd359, %fd358;
	add.s32 	%r473, %r473, 8;
$L__BB1_86:
	setp.eq.s32 	%p53, %r55, 0;
	@%p53 bra 	$L__BB1_93;
	setp.lt.u32 	%p54, %r56, 3;
	@%p54 bra 	$L__BB1_89;
	add.s32 	%r308, %r473, %r75;
	mul.wide.s32 	%rd129, %r308, 8;
	add.s64 	%rd130, %rd10, %rd129;
	ld.global.f64 	%fd361, [%rd130];
	add.f64 	%fd362, %fd361, %fd709;
	ld.global.f64 	%fd363, [%rd130+8];
	add.f64 	%fd364, %fd363, %fd362;
	ld.global.f64 	%fd365, [%rd130+16];
	add.f64 	%fd366, %fd365, %fd364;
	ld.global.f64 	%fd367, [%rd130+24];
	add.f64 	%fd709, %fd367, %fd366;
	add.s32 	%r473, %r473, 4;
$L__BB1_89:
	setp.eq.s32 	%p55, %r58, 0;
	@%p55 bra 	$L__BB1_93;
	setp.eq.s32 	%p56, %r58, 1;
	add.s32 	%r309, %r473, %r75;
	mul.wide.s32 	%rd131, %r309, 8;
	add.s64 	%rd20, %rd10, %rd131;
	ld.global.f64 	%fd368, [%rd20];
	add.f64 	%fd709, %fd368, %fd709;
	@%p56 bra 	$L__BB1_93;
	setp.eq.s32 	%p57, %r58, 2;
	ld.global.f64 	%fd369, [%rd20+8];
	add.f64 	%fd709, %fd369, %fd709;
	@%p57 bra 	$L__BB1_93;
	ld.global.f64 	%fd370, [%rd20+16];
	add.f64 	%fd709, %fd370, %fd709;
$L__BB1_93:
	mul.wide.u32 	%rd132, %r470, 8;
	add.s64 	%rd133, %rd1, %rd132;
	st.local.f64 	[%rd133], %fd709;
	add.f64 	%fd701, %fd701, %fd709;
	add.s64 	%rd134, %rd2, %rd132;
	ld.local.f64 	%fd371, [%rd134];
	add.f64 	%fd700, %fd700, %fd371;
	add.s32 	%r470, %r470, 1;
	setp.eq.s32 	%p58, %r470, %r32;
	@%p58 bra 	$L__BB1_94;
	bra.uni 	$L__BB1_80;
$L__BB1_94:
	mov.pred 	%p209, -1;
	@%p18 bra 	$L__BB1_143;
	add.s32 	%r71, %r32, -1;
	and.b32  	%r72, %r32, 3;
	setp.lt.u32 	%p61, %r71, 3;
	mov.b32 	%r475, 0;
	@%p61 bra 	$L__BB1_98;
	and.b32  	%r475, %r32, 2147483644;
	mov.b32 	%r476, 0;
$L__BB1_97:
	mul.wide.u32 	%rd135, %r476, 8;
	add.s64 	%rd136, %rd1, %rd135;
	ld.local.f64 	%fd372, [%rd136];
	mul.f64 	%fd373, %fd700, %fd372;
	div.rn.f64 	%fd374, %fd373, %fd701;
	add.s64 	%rd137, %rd2, %rd135;
	ld.local.f64 	%fd375, [%rd137];
	sub.f64 	%fd376, %fd375, %fd374;
	st.local.f64 	[%rd137], %fd376;
	ld.local.f64 	%fd377, [%rd136+8];
	mul.f64 	%fd378, %fd700, %fd377;
	div.rn.f64 	%fd379, %fd378, %fd701;
	ld.local.f64 	%fd380, [%rd137+8];
	sub.f64 	%fd381, %fd380, %fd379;
	st.local.f64 	[%rd137+8], %fd381;
	ld.local.f64 	%fd382, [%rd136+16];
	mul.f64 	%fd383, %fd700, %fd382;
	div.rn.f64 	%fd384, %fd383, %fd701;
	ld.local.f64 	%fd385, [%rd137+16];
	sub.f64 	%fd386, %fd385, %fd384;
	st.local.f64 	[%rd137+16], %fd386;
	ld.local.f64 	%fd387, [%rd136+24];
	mul.f64 	%fd388, %fd700, %fd387;
	div.rn.f64 	%fd389, %fd388, %fd701;
	ld.local.f64 	%fd390, [%rd137+24];
	sub.f64 	%fd391, %fd390, %fd389;
	st.local.f64 	[%rd137+24], %fd391;
	add.s32 	%r476, %r476, 4;
	setp.eq.s32 	%p62, %r476, %r475;
	@%p62 bra 	$L__BB1_98;
	bra.uni 	$L__BB1_97;
$L__BB1_98:
	setp.eq.s32 	%p63, %r72, 0;
	@%p63 bra 	$L__BB1_102;
	mul.wide.u32 	%rd138, %r475, 8;
	add.s64 	%rd21, %rd1, %rd138;
	ld.local.f64 	%fd392, [%rd21];
	mul.f64 	%fd393, %fd700, %fd392;
	div.rn.f64 	%fd394, %fd393, %fd701;
	add.s64 	%rd22, %rd2, %rd138;
	ld.local.f64 	%fd395, [%rd22];
	sub.f64 	%fd396, %fd395, %fd394;
	st.local.f64 	[%rd22], %fd396;
	setp.eq.s32 	%p64, %r72, 1;
	@%p64 bra 	$L__BB1_102;
	ld.local.f64 	%fd397, [%rd21+8];
	mul.f64 	%fd398, %fd700, %fd397;
	div.rn.f64 	%fd399, %fd398, %fd701;
	ld.local.f64 	%fd400, [%rd22+8];
	sub.f64 	%fd401, %fd400, %fd399;
	st.local.f64 	[%rd22+8], %fd401;
	setp.eq.s32 	%p65, %r72, 2;
	@%p65 bra 	$L__BB1_102;
	ld.local.f64 	%fd402, [%rd21+16];
	mul.f64 	%fd403, %fd700, %fd402;
	div.rn.f64 	%fd404, %fd403, %fd701;
	ld.local.f64 	%fd405, [%rd22+16];
	sub.f64 	%fd406, %fd405, %fd404;
	st.local.f64 	[%rd22+16], %fd406;
$L__BB1_102:
	and.b32  	%r85, %r32, 7;
	setp.lt.u32 	%p66, %r71, 7;
	mov.f64 	%fd711, 0d0000000000000000;
	mov.b16 	%rs45, 0;
	mov.b32 	%r488, 0;
	@%p66 bra 	$L__BB1_121;
	and.b32  	%r488, %r32, 2147483640;
	mov.f64 	%fd711, 0d0000000000000000;
	mov.b16 	%rs45, 0;
	mov.b32 	%r477, 0;
$L__BB1_104:
	.pragma "nounroll";
	mul.wide.u32 	%rd139, %r477, 8;
	add.s64 	%rd23, %rd2, %rd139;
	ld.local.f64 	%fd50, [%rd23];
	setp.geu.f64 	%p67, %fd50, 0d0000000000000000;
	add.s64 	%rd24, %rd1, %rd139;
	@%p67 bra 	$L__BB1_106;
	ld.local.f64 	%fd409, [%rd24];
	div.rn.f64 	%fd410, %fd50, %fd409;
	abs.f64 	%fd411, %fd410;
	setp.lt.f64 	%p68, %fd711, %fd411;
	selp.f64 	%fd711, %fd411, %fd711, %p68;
	selp.b32 	%r479, %r477, %r479, %p68;
	mov.b16 	%rs45, 1;
$L__BB1_106:
	ld.local.f64 	%fd53, [%rd23+8];
	setp.geu.f64 	%p69, %fd53, 0d0000000000000000;
	@%p69 bra 	$L__BB1_108;
	add.s32 	%r315, %r477, 1;
	ld.local.f64 	%fd412, [%rd24+8];
	div.rn.f64 	%fd413, %fd53, %fd412;
	abs.f64 	%fd414, %fd413;
	setp.lt.f64 	%p70, %fd711, %fd414;
	selp.f64 	%fd711, %fd414, %fd711, %p70;
	selp.b32 	%r479, %r315, %r479, %p70;
	mov.b16 	%rs45, 1;
$L__BB1_108:
	ld.local.f64 	%fd56, [%rd23+16];
	setp.geu.f64 	%p71, %fd56, 0d0000000000000000;
	@%p71 bra 	$L__BB1_110;
	add.s32 	%r316, %r477, 2;
	ld.local.f64 	%fd415, [%rd24+16];
	div.rn.f64 	%fd416, %fd56, %fd415;
	abs.f64 	%fd417, %fd416;
	setp.lt.f64 	%p72, %fd711, %fd417;
	selp.f64 	%fd711, %fd417, %fd711, %p72;
	selp.b32 	%r479, %r316, %r479, %p72;
	mov.b16 	%rs45, 1;
$L__BB1_110:
	ld.local.f64 	%fd59, [%rd23+24];
	setp.geu.f64 	%p73, %fd59, 0d0000000000000000;
	@%p73 bra 	$L__BB1_112;
	add.s32 	%r317, %r477, 3;
	ld.local.f64 	%fd418, [%rd24+24];
	div.rn.f64 	%fd419, %fd59, %fd418;
	abs.f64 	%fd420, %fd419;
	setp.lt.f64 	%p74, %fd711, %fd420;
	selp.f64 	%fd711, %fd420, %fd711, %p74;
	selp.b32 	%r479, %r317, %r479, %p74;
	mov.b16 	%rs45, 1;
$L__BB1_112:
	ld.local.f64 	%fd62, [%rd23+32];
	setp.geu.f64 	%p75, %fd62, 0d0000000000000000;
	@%p75 bra 	$L__BB1_114;
	add.s32 	%r318, %r477, 4;
	ld.local.f64 	%fd421, [%rd24+32];
	div.rn.f64 	%fd422, %fd62, %fd421;
	abs.f64 	%fd423, %fd422;
	setp.lt.f64 	%p76, %fd711, %fd423;
	selp.f64 	%fd711, %fd423, %fd711, %p76;
	selp.b32 	%r479, %r318, %r479, %p76;
	mov.b16 	%rs45, 1;
$L__BB1_114:
	ld.local.f64 	%fd65, [%rd23+40];
	setp.geu.f64 	%p77, %fd65, 0d0000000000000000;
	@%p77 bra 	$L__BB1_116;
	add.s32 	%r319, %r477, 5;
	ld.local.f64 	%fd424, [%rd24+40];
	div.rn.f64 	%fd425, %fd65, %fd424;
	abs.f64 	%fd426, %fd425;
	setp.lt.f64 	%p78, %fd711, %fd426;
	selp.f64 	%fd711, %fd426, %fd711, %p78;
	selp.b32 	%r479, %r319, %r479, %p78;
	mov.b16 	%rs45, 1;
$L__BB1_116:
	ld.local.f64 	%fd68, [%rd23+48];
	setp.geu.f64 	%p79, %fd68, 0d0000000000000000;
	@%p79 bra 	$L__BB1_118;
	add.s32 	%r320, %r477, 6;
	ld.local.f64 	%fd427, [%rd24+48];
	div.rn.f64 	%fd428, %fd68, %fd427;
	abs.f64 	%fd429, %fd428;
	setp.lt.f64 	%p80, %fd711, %fd429;
	selp.f64 	%fd711, %fd429, %fd711, %p80;
	selp.b32 	%r479, %r320, %r479, %p80;
	mov.b16 	%rs45, 1;
$L__BB1_118:
	ld.local.f64 	%fd71, [%rd23+56];
	setp.geu.f64 	%p81, %fd71, 0d0000000000000000;
	@%p81 bra 	$L__BB1_120;
	add.s32 	%r321, %r477, 7;
	ld.local.f64 	%fd430, [%rd24+56];
	div.rn.f64 	%fd431, %fd71, %fd430;
	abs.f64 	%fd432, %fd431;
	setp.lt.f64 	%p82, %fd711, %fd432;
	selp.f64 	%fd711, %fd432, %fd711, %p82;
	selp.b32 	%r479, %r321, %r479, %p82;
	mov.b16 	%rs45, 1;
$L__BB1_120:
	add.s32 	%r477, %r477, 8;
	setp.ne.s32 	%p83, %r477, %r488;
	@%p83 bra 	$L__BB1_104;
$L__BB1_121:
	setp.eq.s32 	%p84, %r85, 0;
	@%p84 bra 	$L__BB1_142;
	setp.lt.u32 	%p85, %r85, 4;
	@%p85 bra 	$L__BB1_132;
	mul.wide.u32 	%rd140, %r488, 8;
	add.s64 	%rd25, %rd2, %rd140;
	ld.local.f64 	%fd75, [%rd25];
	setp.geu.f64 	%p86, %fd75, 0d0000000000000000;
	add.s64 	%rd26, %rd1, %rd140;
	@%p86 bra 	$L__BB1_125;
	ld.local.f64 	%fd433, [%rd26];
	div.rn.f64 	%fd434, %fd75, %fd433;
	abs.f64 	%fd435, %fd434;
	setp.lt.f64 	%p87, %fd711, %fd435;
	selp.f64 	%fd711, %fd435, %fd711, %p87;
	selp.b32 	%r479, %r488, %r479, %p87;
	mov.b16 	%rs45, 1;
$L__BB1_125:
	ld.local.f64 	%fd78, [%rd25+8];
	setp.geu.f64 	%p88, %fd78, 0d0000000000000000;
	@%p88 bra 	$L__BB1_127;
	add.s32 	%r323, %r488, 1;
	ld.local.f64 	%fd436, [%rd26+8];
	div.rn.f64 	%fd437, %fd78, %fd436;
	abs.f64 	%fd438, %fd437;
	setp.lt.f64 	%p89, %fd711, %fd438;
	selp.f64 	%fd711, %fd438, %fd711, %p89;
	selp.b32 	%r479, %r323, %r479, %p89;
	mov.b16 	%rs45, 1;
$L__BB1_127:
	ld.local.f64 	%fd81, [%rd25+16];
	setp.geu.f64 	%p90, %fd81, 0d0000000000000000;
	@%p90 bra 	$L__BB1_129;
	add.s32 	%r324, %r488, 2;
	ld.local.f64 	%fd439, [%rd26+16];
	div.rn.f64 	%fd440, %fd81, %fd439;
	abs.f64 	%fd441, %fd440;
	setp.lt.f64 	%p91, %fd711, %fd441;
	selp.f64 	%fd711, %fd441, %fd711, %p91;
	selp.b32 	%r479, %r324, %r479, %p91;
	mov.b16 	%rs45, 1;
$L__BB1_129:
	ld.local.f64 	%fd84, [%rd25+24];
	setp.geu.f64 	%p92, %fd84, 0d0000000000000000;
	@%p92 bra 	$L__BB1_131;
	add.s32 	%r325, %r488, 3;
	ld.local.f64 	%fd442, [%rd26+24];
	div.rn.f64 	%fd443, %fd84, %fd442;
	abs.f64 	%fd444, %fd443;
	setp.lt.f64 	%p93, %fd711, %fd444;
	selp.f64 	%fd711, %fd444, %fd711, %p93;
	selp.b32 	%r479, %r325, %r479, %p93;
	mov.b16 	%rs45, 1;
$L__BB1_131:
	add.s32 	%r488, %r488, 4;
$L__BB1_132:
	@%p63 bra 	$L__BB1_142;
	setp.eq.s32 	%p95, %r72, 1;
	@%p95 bra 	$L__BB1_139;
	mul.wide.u32 	%rd141, %r488, 8;
	add.s64 	%rd27, %rd2, %rd141;
	ld.local.f64 	%fd88, [%rd27];
	setp.geu.f64 	%p96, %fd88, 0d0000000000000000;
	add.s64 	%rd28, %rd1, %rd141;
	@%p96 bra 	$L__BB1_136;
	ld.local.f64 	%fd445, [%rd28];
	div.rn.f64 	%fd446, %fd88, %fd445;
	abs.f64 	%fd447, %fd446;
	setp.lt.f64 	%p97, %fd711, %fd447;
	selp.f64 	%fd711, %fd447, %fd711, %p97;
	selp.b32 	%r479, %r488, %r479, %p97;
	mov.b16 	%rs45, 1;
$L__BB1_136:
	ld.local.f64 	%fd91, [%rd27+8];
	setp.geu.f64 	%p98, %fd91, 0d0000000000000000;
	@%p98 bra 	$L__BB1_138;
	add.s32 	%r327, %r488, 1;
	ld.local.f64 	%fd448, [%rd28+8];
	div.rn.f64 	%fd449, %fd91, %fd448;
	abs.f64 	%fd450, %fd449;
	setp.lt.f64 	%p99, %fd711, %fd450;
	selp.f64 	%fd711, %fd450, %fd711, %p99;
	selp.b32 	%r479, %r327, %r479, %p99;
	mov.b16 	%rs45, 1;
$L__BB1_138:
	add.s32 	%r488, %r488, 2;
$L__BB1_139:
	and.b32  	%r328, %r32, 1;
	setp.eq.b32 	%p100, %r328, 1;
	not.pred 	%p101, %p100;
	@%p101 bra 	$L__BB1_142;
	mul.wide.u32 	%rd142, %r488, 8;
	add.s64 	%rd143, %rd2, %rd142;
	ld.local.f64 	%fd95, [%rd143];
	setp.geu.f64 	%p102, %fd95, 0d0000000000000000;
	@%p102 bra 	$L__BB1_142;
	mul.wide.u32 	%rd144, %r488, 8;
	add.s64 	%rd145, %rd1, %rd144;
	ld.local.f64 	%fd451, [%rd145];
	div.rn.f64 	%fd452, %fd95, %fd451;
	abs.f64 	%fd453, %fd452;
	setp.lt.f64 	%p103, %fd711, %fd453;
	selp.b32 	%r479, %r488, %r479, %p103;
	mov.b16 	%rs45, 1;
$L__BB1_142:
	and.b16  	%rs43, %rs45, 255;
	setp.eq.s16 	%p209, %rs43, 0;
$L__BB1_143:
	mov.u32 	%r220, %r32;
	@%p209 bra 	$L__BB1_235;
	mul.wide.s32 	%rd146, %r479, 4;
	add.s64 	%rd29, %rd3, %rd146;
	ld.local.u32 	%r134, [%rd29];
	add.s32 	%r220, %r32, -1;
	setp.ge.s32 	%p104, %r479, %r220;
	@%p104 bra 	$L__BB1_167;
	setp.lt.s32 	%p105, %r246, 1;
	@%p105 bra 	$L__BB1_161;
	mov.u32 	%r504, %r479;
$L__BB1_147:
	mov.u32 	%r136, %r504;
	setp.lt.u32 	%p111, %r11, 15;
	add.s32 	%r504, %r136, 1;
	mul.wide.s32 	%rd149, %r136, 4;
	add.s64 	%rd150, %rd3, %rd149;
	ld.local.u32 	%r341, [%rd150+4];
	st.local.u32 	[%rd150], %r341;
	mul.lo.s32 	%r139, %r136, %r246;
	add.s32 	%r138, %r139, %r246;
	mov.b32 	%r507, 0;
	@%p111 bra 	$L__BB1_150;
	mov.b32 	%r505, 0;
$L__BB1_149:
	.pragma "nounroll";
	add.s32 	%r343, %r505, %r138;
	mul.wide.s32 	%rd151, %r343, 8;
	add.s64 	%rd152, %rd9, %rd151;
	ld.global.f64 	%fd454, [%rd152];
	add.s32 	%r344, %r505, %r139;
	mul.wide.s32 	%rd153, %r344, 8;
	add.s64 	%rd154, %rd9, %rd153;
	st.global.f64 	[%rd154], %fd454;
	ld.global.f64 	%fd455, [%rd152+8];
	st.global.f64 	[%rd154+8], %fd455;
	ld.global.f64 	%fd456, [%rd152+16];
	st.global.f64 	[%rd154+16], %fd456;
	ld.global.f64 	%fd457, [%rd152+24];
	st.global.f64 	[%rd154+24], %fd457;
	ld.global.f64 	%fd458, [%rd152+32];
	st.global.f64 	[%rd154+32], %fd458;
	ld.global.f64 	%fd459, [%rd152+40];
	st.global.f64 	[%rd154+40], %fd459;
	ld.global.f64 	%fd460, [%rd152+48];
	st.global.f64 	[%rd154+48], %fd460;
	ld.global.f64 	%fd461, [%rd152+56];
	st.global.f64 	[%rd154+56], %fd461;
	ld.global.f64 	%fd462, [%rd152+64];
	st.global.f64 	[%rd154+64], %fd462;
	ld.global.f64 	%fd463, [%rd152+72];
	st.global.f64 	[%rd154+72], %fd463;
	ld.global.f64 	%fd464, [%rd152+80];
	st.global.f64 	[%rd154+80], %fd464;
	ld.global.f64 	%fd465, [%rd152+88];
	st.global.f64 	[%rd154+88], %fd465;
	ld.global.f64 	%fd466, [%rd152+96];
	st.global.f64 	[%rd154+96], %fd466;
	ld.global.f64 	%fd467, [%rd152+104];
	st.global.f64 	[%rd154+104], %fd467;
	ld.global.f64 	%fd468, [%rd152+112];
	st.global.f64 	[%rd154+112], %fd468;
	ld.global.f64 	%fd469, [%rd152+120];
	st.global.f64 	[%rd154+120], %fd469;
	add.s32 	%r505, %r505, 16;
	setp.ne.s32 	%p112, %r505, %r19;
	mov.u32 	%r507, %r19;
	@%p112 bra 	$L__BB1_149;
$L__BB1_150:
	setp.eq.s32 	%p113, %r15, 0;
	@%p113 bra 	$L__BB1_160;
	setp.lt.u32 	%p114, %r16, 7;
	@%p114 bra 	$L__BB1_153;
	add.s32 	%r345, %r507, %r138;
	mul.wide.s32 	%rd155, %r345, 8;
	add.s64 	%rd156, %rd9, %rd155;
	ld.global.f64 	%fd470, [%rd156];
	add.s32 	%r346, %r507, %r139;
	mul.wide.s32 	%rd157, %r346, 8;
	add.s64 	%rd158, %rd9, %rd157;
	st.global.f64 	[%rd158], %fd470;
	ld.global.f64 	%fd471, [%rd156+8];
	st.global.f64 	[%rd158+8], %fd471;
	ld.global.f64 	%fd472, [%rd156+16];
	st.global.f64 	[%rd158+16], %fd472;
	ld.global.f64 	%fd473, [%rd156+24];
	st.global.f64 	[%rd158+24], %fd473;
	ld.global.f64 	%fd474, [%rd156+32];
	st.global.f64 	[%rd158+32], %fd474;
	ld.global.f64 	%fd475, [%rd156+40];
	st.global.f64 	[%rd158+40], %fd475;
	ld.global.f64 	%fd476, [%rd156+48];
	st.global.f64 	[%rd158+48], %fd476;
	ld.global.f64 	%fd477, [%rd156+56];
	st.global.f64 	[%rd158+56], %fd477;
	add.s32 	%r507, %r507, 8;
$L__BB1_153:
	setp.eq.s32 	%p115, %r12, 0;
	@%p115 bra 	$L__BB1_160;
	setp.lt.u32 	%p116, %r13, 3;
	@%p116 bra 	$L__BB1_156;
	add.s32 	%r347, %r507, %r138;
	mul.wide.s32 	%rd159, %r347, 8;
	add.s64 	%rd160, %rd9, %rd159;
	ld.global.f64 	%fd478, [%rd160];
	add.s32 	%r348, %r507, %r139;
	mul.wide.s32 	%rd161, %r348, 8;
	add.s64 	%rd162, %rd9, %rd161;
	st.global.f64 	[%rd162], %fd478;
	ld.global.f64 	%fd479, [%rd160+8];
	st.global.f64 	[%rd162+8], %fd479;
	ld.global.f64 	%fd480, [%rd160+16];
	st.global.f64 	[%rd162+16], %fd480;
	ld.global.f64 	%fd481, [%rd160+24];
	st.global.f64 	[%rd162+24], %fd481;
	add.s32 	%r507, %r507, 4;
$L__BB1_156:
	setp.eq.s32 	%p117, %r14, 0;
	@%p117 bra 	$L__BB1_160;
	setp.eq.s32 	%p118, %r14, 1;
	add.s32 	%r349, %r507, %r138;
	mul.wide.s32 	%rd163, %r349, 8;
	add.s64 	%rd30, %rd9, %rd163;
	ld.global.f64 	%fd482, [%rd30];
	add.s32 	%r350, %r507, %r139;
	mul.wide.s32 	%rd164, %r350, 8;
	add.s64 	%rd31, %rd9, %rd164;
	st.global.f64 	[%rd31], %fd482;
	@%p118 bra 	$L__BB1_160;
	setp.eq.s32 	%p119, %r14, 2;
	ld.global.f64 	%fd483, [%rd30+8];
	st.global.f64 	[%rd31+8], %fd483;
	@%p119 bra 	$L__BB1_160;
	ld.global.f64 	%fd484, [%rd30+16];
	st.global.f64 	[%rd31+16], %fd484;
$L__BB1_160:
	setp.eq.s32 	%p120, %r504, %r220;
	@%p120 bra 	$L__BB1_167;
	bra.uni 	$L__BB1_147;
$L__BB1_161:
	not.b32 	%r329, %r479;
	add.s32 	%r330, %r32, %r329;
	and.b32  	%r147, %r330, 3;
	setp.eq.s32 	%p106, %r147, 0;
	mov.u32 	%r509, %r479;
	@%p106 bra 	$L__BB1_165;
	add.s32 	%r509, %r479, 1;
	ld.local.u32 	%r331, [%rd29+4];
	st.local.u32 	[%rd29], %r331;
	setp.eq.s32 	%p107, %r147, 1;
	@%p107 bra 	$L__BB1_165;
	add.s32 	%r509, %r479, 2;
	ld.local.u32 	%r332, [%rd29+8];
	st.local.u32 	[%rd29+4], %r332;
	setp.eq.s32 	%p108, %r147, 2;
	@%p108 bra 	$L__BB1_165;
	add.s32 	%r509, %r479, 3;
	ld.local.u32 	%r333, [%rd29+12];
	st.local.u32 	[%rd29+8], %r333;
$L__BB1_165:
	sub.s32 	%r334, %r32, %r479;
	add.s32 	%r335, %r334, -2;
	setp.lt.u32 	%p109, %r335, 3;
	@%p109 bra 	$L__BB1_167;
$L__BB1_166:
	mul.wide.s32 	%rd147, %r509, 4;
	add.s64 	%rd148, %rd3, %rd147;
	ld.local.u32 	%r336, [%rd148+4];
	st.local.u32 	[%rd148], %r336;
	ld.local.u32 	%r337, [%rd148+8];
	st.local.u32 	[%rd148+4], %r337;
	ld.local.u32 	%r338, [%rd148+12];
	st.local.u32 	[%rd148+8], %r338;
	add.s32 	%r509, %r509, 4;
	ld.local.u32 	%r339, [%rd148+16];
	st.local.u32 	[%rd148+12], %r339;
	setp.ne.s32 	%p110, %r509, %r220;
	@%p110 bra 	$L__BB1_166;
$L__BB1_167:
	setp.lt.s32 	%p121, %r246, 1;
	mul.wide.s32 	%rd165, %r32, 4;
	add.s64 	%rd166, %rd3, %rd165;
	st.local.u32 	[%rd166+-4], %r134;
	@%p121 bra 	$L__BB1_179;
	setp.lt.u32 	%p122, %r11, 7;
	mul.lo.s32 	%r154, %r134, %r246;
	mul.lo.s32 	%r155, %r220, %r246;
	mov.b32 	%r513, 0;
	@%p122 bra 	$L__BB1_171;
	mov.b32 	%r511, 0;
$L__BB1_170:
	.pragma "nounroll";
	add.s32 	%r353, %r511, %r154;
	mul.wide.s32 	%rd167, %r353, 8;
	mov.u64 	%rd168, C_ori;
	add.s64 	%rd169, %rd168, %rd167;
	ld.const.f64 	%fd485, [%rd169];
	add.s32 	%r354, %r511, %r155;
	mul.wide.s32 	%rd170, %r354, 8;
	add.s64 	%rd171, %rd9, %rd170;
	st.global.f64 	[%rd171], %fd485;
	ld.const.f64 	%fd486, [%rd169+8];
	st.global.f64 	[%rd171+8], %fd486;
	ld.const.f64 	%fd487, [%rd169+16];
	st.global.f64 	[%rd171+16], %fd487;
	ld.const.f64 	%fd488, [%rd169+24];
	st.global.f64 	[%rd171+24], %fd488;
	ld.const.f64 	%fd489, [%rd169+32];
	st.global.f64 	[%rd171+32], %fd489;
	ld.const.f64 	%fd490, [%rd169+40];
	st.global.f64 	[%rd171+40], %fd490;
	ld.const.f64 	%fd491, [%rd169+48];
	st.global.f64 	[%rd171+48], %fd491;
	ld.const.f64 	%fd492, [%rd169+56];
	st.global.f64 	[%rd171+56], %fd492;
	add.s32 	%r511, %r511, 8;
	setp.ne.s32 	%p123, %r511, %r20;
	mov.u32 	%r513, %r20;
	@%p123 bra 	$L__BB1_170;
$L__BB1_171:
	setp.eq.s32 	%p124, %r12, 0;
	@%p124 bra 	$L__BB1_179;
	setp.lt.u32 	%p125, %r13, 3;
	@%p125 bra 	$L__BB1_174;
	add.s32 	%r355, %r513, %r154;
	mul.wide.s32 	%rd172, %r355, 8;
	mov.u64 	%rd173, C_ori;
	add.s64 	%rd174, %rd173, %rd172;
	ld.const.f64 	%fd493, [%rd174];
	add.s32 	%r356, %r513, %r155;
	mul.wide.s32 	%rd175, %r356, 8;
	add.s64 	%rd176, %rd9, %rd175;
	st.global.f64 	[%rd176], %fd493;
	ld.const.f64 	%fd494, [%rd174+8];
	st.global.f64 	[%rd176+8], %fd494;
	ld.const.f64 	%fd495, [%rd174+16];
	st.global.f64 	[%rd176+16], %fd495;
	ld.const.f64 	%fd496, [%rd174+24];
	st.global.f64 	[%rd176+24], %fd496;
	add.s32 	%r513, %r513, 4;
$L__BB1_174:
	setp.eq.s32 	%p126, %r14, 0;
	@%p126 bra 	$L__BB1_179;
	setp.eq.s32 	%p127, %r14, 1;
	@%p127 bra 	$L__BB1_177;
	add.s32 	%r357, %r513, %r154;
	mul.wide.s32 	%rd177, %r357, 8;
	mov.u64 	%rd178, C_ori;
	add.s64 	%rd179, %rd178, %rd177;
	ld.const.f64 	%fd497, [%rd179];
	add.s32 	%r358, %r513, %r155;
	mul.wide.s32 	%rd180, %r358, 8;
	add.s64 	%rd181, %rd9, %rd180;
	st.global.f64 	[%rd181], %fd497;
	ld.const.f64 	%fd498, [%rd179+8];
	st.global.f64 	[%rd181+8], %fd498;
	add.s32 	%r513, %r513, 2;
$L__BB1_177:
	setp.eq.s32 	%p128, %r21, 0;
	@%p128 bra 	$L__BB1_179;
	add.s32 	%r359, %r513, %r154;
	mul.wide.s32 	%rd182, %r359, 8;
	mov.u64 	%rd183, C_ori;
	add.s64 	%rd184, %rd183, %rd182;
	ld.const.f64 	%fd499, [%rd184];
	add.s32 	%r360, %r513, %r155;
	mul.wide.s32 	%rd185, %r360, 8;
	add.s64 	%rd186, %rd9, %rd185;
	st.global.f64 	[%rd186], %fd499;
$L__BB1_179:
	mul.lo.s32 	%r163, %r479, %r247;
	add.s32 	%r361, %r163, %r479;
	mul.wide.s32 	%rd187, %r361, 8;
	add.s64 	%rd32, %rd10, %rd187;
	ld.global.f64 	%fd96, [%rd32];
	setp.lt.s32 	%p129, %r479, 1;
	@%p129 bra 	$L__BB1_187;
	add.s32 	%r363, %r479, -1;
	and.b32  	%r164, %r479, 3;
	setp.lt.u32 	%p130, %r363, 3;
	mov.b32 	%r515, 0;
	@%p130 bra 	$L__BB1_183;
	and.b32  	%r515, %r479, 2147483644;
	mov.b32 	%r517, 0;
$L__BB1_182:
	add.s32 	%r365, %r517, %r163;
	mul.wide.s32 	%rd188, %r365, 8;
	add.s64 	%rd189, %rd10, %rd188;
	ld.global.f64 	%fd500, [%rd189];
	mul.wide.u32 	%rd190, %r517, 8;
	add.s64 	%rd191, %rd1, %rd190;
	st.local.f64 	[%rd191], %fd500;
	ld.global.f64 	%fd501, [%rd189+8];
	st.local.f64 	[%rd191+8], %fd501;
	ld.global.f64 	%fd502, [%rd189+16];
	st.local.f64 	[%rd191+16], %fd502;
	ld.global.f64 	%fd503, [%rd189+24];
	st.local.f64 	[%rd191+24], %fd503;
	add.s32 	%r517, %r517, 4;
	setp.eq.s32 	%p131, %r517, %r515;
	@%p131 bra 	$L__BB1_183;
	bra.uni 	$L__BB1_182;
$L__BB1_183:
	setp.eq.s32 	%p132, %r164, 0;
	@%p132 bra 	$L__BB1_187;
	add.s32 	%r366, %r515, %r163;
	mul.wide.s32 	%rd192, %r366, 8;
	add.s64 	%rd33, %rd10, %rd192;
	ld.global.f64 	%fd504, [%rd33];
	mul.wide.u32 	%rd193, %r515, 8;
	add.s64 	%rd34, %rd1, %rd193;
	st.local.f64 	[%rd34], %fd504;
	setp.eq.s32 	%p133, %r164, 1;
	@%p133 bra 	$L__BB1_187;
	ld.global.f64 	%fd505, [%rd33+8];
	st.local.f64 	[%rd34+8], %fd505;
	setp.eq.s32 	%p134, %r164, 2;
	@%p134 bra 	$L__BB1_187;
	ld.global.f64 	%fd506, [%rd33+16];
	st.local.f64 	[%rd34+16], %fd506;
$L__BB1_187:
	@%p104 bra 	$L__BB1_195;
	not.b32 	%r367, %r479;
	add.s32 	%r368, %r32, %r367;
	and.b32  	%r167, %r368, 3;
	setp.eq.s32 	%p136, %r167, 0;
	mov.u32 	%r516, %r479;
	@%p136 bra 	$L__BB1_192;
	ld.global.f64 	%fd507, [%rd32+8];
	mul.wide.s32 	%rd194, %r479, 8;
	add.s64 	%rd35, %rd1, %rd194;
	st.local.f64 	[%rd35], %fd507;
	add.s32 	%r516, %r479, 1;
	setp.eq.s32 	%p137, %r167, 1;
	@%p137 bra 	$L__BB1_192;
	ld.global.f64 	%fd508, [%rd32+16];
	st.local.f64 	[%rd35+8], %fd508;
	add.s32 	%r516, %r479, 2;
	setp.eq.s32 	%p138, %r167, 2;
	@%p138 bra 	$L__BB1_192;
	ld.global.f64 	%fd509, [%rd32+24];
	st.local.f64 	[%rd35+16], %fd509;
	add.s32 	%r516, %r479, 3;
$L__BB1_192:
	sub.s32 	%r369, %r32, %r479;
	add.s32 	%r370, %r369, -2;
	setp.lt.u32 	%p139, %r370, 3;
	@%p139 bra 	$L__BB1_195;
	add.s32 	%r172, %r163, 1;
$L__BB1_194:
	add.s32 	%r371, %r172, %r516;
	mul.wide.s32 	%rd195, %r371, 8;
	add.s64 	%rd196, %rd10, %rd195;
	ld.global.f64 	%fd510, [%rd196];
	mul.wide.s32 	%rd197, %r516, 8;
	add.s64 	%rd198, %rd1, %rd197;
	st.local.f64 	[%rd198], %fd510;
	ld.global.f64 	%fd511, [%rd196+8];
	st.local.f64 	[%rd198+8], %fd511;
	ld.global.f64 	%fd512, [%rd196+16];
	st.local.f64 	[%rd198+16], %fd512;
	ld.global.f64 	%fd513, [%rd196+24];
	st.local.f64 	[%rd198+24], %fd513;
	add.s32 	%r516, %r516, 4;
	setp.eq.s32 	%p140, %r516, %r220;
	@%p140 bra 	$L__BB1_195;
	bra.uni 	$L__BB1_194;
$L__BB1_195:
	@%p129 bra 	$L__BB1_205;
	not.b32 	%r373, %r479;
	add.s32 	%r374, %r32, %r373;
	sub.s32 	%r375, %r32, %r479;
	add.s32 	%r175, %r375, -2;
	and.b32  	%r176, %r374, 3;
	add.s32 	%r177, %r479, 1;
	add.s32 	%r178, %r479, 2;
	add.s32 	%r179, %r479, 3;
	mov.b32 	%r519, 0;
$L__BB1_197:
	@%p104 bra 	$L__BB1_204;
	setp.eq.s32 	%p143, %r176, 0;
	mul.lo.s32 	%r186, %r519, %r247;
	mov.u32 	%r520, %r479;
	@%p143 bra 	$L__BB1_202;
	setp.eq.s32 	%p144, %r176, 1;
	add.s32 	%r376, %r479, %r186;
	mul.wide.s32 	%rd199, %r376, 8;
	add.s64 	%rd36, %rd10, %rd199;
	ld.global.f64 	%fd514, [%rd36+8];
	st.global.f64 	[%rd36], %fd514;
	mov.u32 	%r520, %r177;
	@%p144 bra 	$L__BB1_202;
	setp.eq.s32 	%p145, %r176, 2;
	ld.global.f64 	%fd515, [%rd36+16];
	st.global.f64 	[%rd36+8], %fd515;
	mov.u32 	%r520, %r178;
	@%p145 bra 	$L__BB1_202;
	ld.global.f64 	%fd516, [%rd36+24];
	st.global.f64 	[%rd36+16], %fd516;
	mov.u32 	%r520, %r179;
$L__BB1_202:
	setp.lt.u32 	%p146, %r175, 3;
	@%p146 bra 	$L__BB1_204;
$L__BB1_203:
	add.s32 	%r377, %r520, %r186;
	mul.wide.s32 	%rd200, %r377, 8;
	add.s64 	%rd201, %rd10, %rd200;
	ld.global.f64 	%fd517, [%rd201+8];
	st.global.f64 	[%rd201], %fd517;
	ld.global.f64 	%fd518, [%rd201+16];
	st.global.f64 	[%rd201+8], %fd518;
	ld.global.f64 	%fd519, [%rd201+24];
	st.global.f64 	[%rd201+16], %fd519;
	ld.global.f64 	%fd520, [%rd201+32];
	st.global.f64 	[%rd201+24], %fd520;
	add.s32 	%r520, %r520, 4;
	setp.ne.s32 	%p147, %r520, %r220;
	@%p147 bra 	$L__BB1_203;
$L__BB1_204:
	add.s32 	%r519, %r519, 1;
	setp.eq.s32 	%p148, %r519, %r479;
	@%p148 bra 	$L__BB1_205;
	bra.uni 	$L__BB1_197;
$L__BB1_205:
	@%p104 bra 	$L__BB1_225;
	add.s32 	%r182, %r479, -1;
	and.b32  	%r183, %r479, 3;
	and.b32  	%r184, %r479, 2147483644;
	mov.u32 	%r522, %r479;
$L__BB1_207:
	@%p129 bra 	$L__BB1_215;
	setp.lt.u32 	%p151, %r182, 3;
	mul.lo.s32 	%r198, %r522, %r247;
	add.s32 	%r197, %r198, %r247;
	mov.b32 	%r524, 0;
	@%p151 bra 	$L__BB1_211;
	mov.b32 	%r523, 0;
$L__BB1_210:
	add.s32 	%r380, %r523, %r197;
	mul.wide.s32 	%rd202, %r380, 8;
	add.s64 	%rd203, %rd10, %rd202;
	ld.global.f64 	%fd521, [%rd203];
	add.s32 	%r381, %r523, %r198;
	mul.wide.s32 	%rd204, %r381, 8;
	add.s64 	%rd205, %rd10, %rd204;
	st.global.f64 	[%rd205], %fd521;
	ld.global.f64 	%fd522, [%rd203+8];
	st.global.f64 	[%rd205+8], %fd522;
	ld.global.f64 	%fd523, [%rd203+16];
	st.global.f64 	[%rd205+16], %fd523;
	ld.global.f64 	%fd524, [%rd203+24];
	st.global.f64 	[%rd205+24], %fd524;
	add.s32 	%r523, %r523, 4;
	setp.ne.s32 	%p152, %r523, %r184;
	mov.u32 	%r524, %r184;
	@%p152 bra 	$L__BB1_210;
$L__BB1_211:
	setp.eq.s32 	%p153, %r183, 0;
	@%p153 bra 	$L__BB1_215;
	setp.eq.s32 	%p154, %r183, 1;
	add.s32 	%r382, %r524, %r197;
	mul.wide.s32 	%rd206, %r382, 8;
	add.s64 	%rd37, %rd10, %rd206;
	ld.global.f64 	%fd525, [%rd37];
	add.s32 	%r383, %r524, %r198;
	mul.wide.s32 	%rd207, %r383, 8;
	add.s64 	%rd38, %rd10, %rd207;
	st.global.f64 	[%rd38], %fd525;
	@%p154 bra 	$L__BB1_215;
	setp.eq.s32 	%p155, %r183, 2;
	ld.global.f64 	%fd526, [%rd37+8];
	st.global.f64 	[%rd38+8], %fd526;
	@%p155 bra 	$L__BB1_215;
	ld.global.f64 	%fd527, [%rd37+16];
	st.global.f64 	[%rd38+16], %fd527;
$L__BB1_215:
	add.s32 	%r522, %r522, 1;
	setp.eq.s32 	%p156, %r522, %r220;
	@%p156 bra 	$L__BB1_216;
	bra.uni 	$L__BB1_207;
$L__BB1_216:
	not.b32 	%r384, %r479;
	add.s32 	%r385, %r32, %r384;
	sub.s32 	%r386, %r32, %r479;
	add.s32 	%r191, %r386, -2;
	and.b32  	%r192, %r385, 3;
	add.s32 	%r193, %r479, 1;
	add.s32 	%r194, %r479, 2;
	add.s32 	%r195, %r479, 3;
	mov.u32 	%r525, %r479;
$L__BB1_217:
	setp.eq.s32 	%p157, %r192, 0;
	add.s32 	%r207, %r525, 1;
	mul.lo.s32 	%r209, %r525, %r247;
	add.s32 	%r208, %r209, %r247;
	mov.u32 	%r526, %r479;
	@%p157 bra 	$L__BB1_221;
	setp.eq.s32 	%p158, %r192, 1;
	add.s32 	%r387, %r193, %r208;
	mul.wide.s32 	%rd208, %r387, 8;
	add.s64 	%rd39, %rd10, %rd208;
	ld.global.f64 	%fd528, [%rd39];
	add.s32 	%r388, %r479, %r209;
	mul.wide.s32 	%rd209, %r388, 8;
	add.s64 	%rd40, %rd10, %rd209;
	st.global.f64 	[%rd40], %fd528;
	mov.u32 	%r526, %r193;
	@%p158 bra 	$L__BB1_221;
	setp.eq.s32 	%p159, %r192, 2;
	ld.global.f64 	%fd529, [%rd39+8];
	st.global.f64 	[%rd40+8], %fd529;
	mov.u32 	%r526, %r194;
	@%p159 bra 	$L__BB1_221;
	ld.global.f64 	%fd530, [%rd39+16];
	st.global.f64 	[%rd40+16], %fd530;
	mov.u32 	%r526, %r195;
$L__BB1_221:
	setp.lt.u32 	%p160, %r191, 3;
	@%p160 bra 	$L__BB1_224;
	add.s32 	%r211, %r208, 1;
$L__BB1_223:
	add.s32 	%r389, %r211, %r526;
	mul.wide.s32 	%rd210, %r389, 8;
	add.s64 	%rd211, %rd10, %rd210;
	ld.global.f64 	%fd531, [%rd211];
	add.s32 	%r390, %r526, %r209;
	mul.wide.s32 	%rd212, %r390, 8;
	add.s64 	%rd213, %rd10, %rd212;
	st.global.f64 	[%rd213], %fd531;
	ld.global.f64 	%fd532, [%rd211+8];
	st.global.f64 	[%rd213+8], %fd532;
	ld.global.f64 	%fd533, [%rd211+16];
	st.global.f64 	[%rd213+16], %fd533;
	ld.global.f64 	%fd534, [%rd211+24];
	st.global.f64 	[%rd213+24], %fd534;
	add.s32 	%r526, %r526, 4;
	setp.ne.s32 	%p161, %r526, %r220;
	@%p161 bra 	$L__BB1_223;
$L__BB1_224:
	setp.eq.s32 	%p162, %r207, %r220;
	mov.u32 	%r525, %r207;
	@%p162 bra 	$L__BB1_225;
	bra.uni 	$L__BB1_217;
$L__BB1_225:
	setp.lt.s32 	%p163, %r32, 2;
	@%p163 bra 	$L__BB1_235;
	add.s32 	%r203, %r32, -2;
	and.b32  	%r204, %r220, 3;
	and.b32  	%r205, %r220, -4;
	mov.b32 	%r528, 0;
$L__BB1_227:
	setp.lt.u32 	%p164, %r203, 3;
	mul.wide.u32 	%rd214, %r528, 8;
	add.s64 	%rd215, %rd1, %rd214;
	ld.local.f64 	%fd97, [%rd215];
	mul.lo.s32 	%r215, %r528, %r247;
	mov.b32 	%r530, 0;
	@%p164 bra 	$L__BB1_230;
	mov.b32 	%r529, 0;
$L__BB1_229:
	mul.wide.u32 	%rd216, %r529, 8;
	add.s64 	%rd217, %rd1, %rd216;
	ld.local.f64 	%fd535, [%rd217];
	mul.f64 	%fd536, %fd97, %fd535;
	div.rn.f64 	%fd537, %fd536, %fd96;
	add.s32 	%r394, %r529, %r215;
	mul.wide.s32 	%rd218, %r394, 8;
	add.s64 	%rd219, %rd10, %rd218;
	ld.global.f64 	%fd538, [%rd219];
	sub.f64 	%fd539, %fd538, %fd537;
	st.global.f64 	[%rd219], %fd539;
	ld.local.f64 	%fd540, [%rd217+8];
	mul.f64 	%fd541, %fd97, %fd540;
	div.rn.f64 	%fd542, %fd541, %fd96;
	ld.global.f64 	%fd543, [%rd219+8];
	sub.f64 	%fd544, %fd543, %fd542;
	st.global.f64 	[%rd219+8], %fd544;
	ld.local.f64 	%fd545, [%rd217+16];
	mul.f64 	%fd546, %fd97, %fd545;
	div.rn.f64 	%fd547, %fd546, %fd96;
	ld.global.f64 	%fd548, [%rd219+16];
	sub.f64 	%fd549, %fd548, %fd547;
	st.global.f64 	[%rd219+16], %fd549;
	ld.local.f64 	%fd550, [%rd217+24];
	mul.f64 	%fd551, %fd97, %fd550;
	div.rn.f64 	%fd552, %fd551, %fd96;
	ld.global.f64 	%fd553, [%rd219+24];
	sub.f64 	%fd554, %fd553, %fd552;
	st.global.f64 	[%rd219+24], %fd554;
	add.s32 	%r529, %r529, 4;
	setp.ne.s32 	%p165, %r529, %r205;
	mov.u32 	%r530, %r205;
	@%p165 bra 	$L__BB1_229;
$L__BB1_230:
	setp.eq.s32 	%p166, %r204, 0;
	@%p166 bra 	$L__BB1_234;
	setp.eq.s32 	%p167, %r204, 1;
	mul.wide.u32 	%rd220, %r530, 8;
	add.s64 	%rd41, %rd1, %rd220;
	ld.local.f64 	%fd555, [%rd41];
	mul.f64 	%fd556, %fd97, %fd555;
	div.rn.f64 	%fd557, %fd556, %fd96;
	add.s32 	%r395, %r530, %r215;
	mul.wide.s32 	%rd221, %r395, 8;
	add.s64 	%rd42, %rd10, %rd221;
	ld.global.f64 	%fd558, [%rd42];
	sub.f64 	%fd559, %fd558, %fd557;
	st.global.f64 	[%rd42], %fd559;
	@%p167 bra 	$L__BB1_234;
	setp.eq.s32 	%p168, %r204, 2;
	ld.local.f64 	%fd560, [%rd41+8];
	mul.f64 	%fd561, %fd97, %fd560;
	div.rn.f64 	%fd562, %fd561, %fd96;
	ld.global.f64 	%fd563, [%rd42+8];
	sub.f64 	%fd564, %fd563, %fd562;
	st.global.f64 	[%rd42+8], %fd564;
	@%p168 bra 	$L__BB1_234;
	ld.local.f64 	%fd565, [%rd41+16];
	mul.f64 	%fd566, %fd97, %fd565;
	div.rn.f64 	%fd567, %fd566, %fd96;
	ld.global.f64 	%fd568, [%rd42+16];
	sub.f64 	%fd569, %fd568, %fd567;
	st.global.f64 	[%rd42+16], %fd569;
$L__BB1_234:
	add.s32 	%r528, %r528, 1;
	setp.ne.s32 	%p169, %r528, %r220;
	@%p169 bra 	$L__BB1_227;
$L__BB1_235:
	@%p209 bra 	$L__BB1_34;
	bra.uni 	$L__BB1_17;
$L__BB1_236:
	mul.wide.u32 	%rd236, %r537, 8;
	add.s64 	%rd237, %rd2, %rd236;
	ld.local.f64 	%fd570, [%rd237];
	mul.wide.u32 	%rd238, %r537, 4;
	add.s64 	%rd239, %rd3, %rd238;
	ld.local.u32 	%r400, [%rd239];
	mul.wide.s32 	%rd240, %r400, 8;
	add.s64 	%rd241, %rd13, %rd240;
	st.global.f64 	[%rd241], %fd570;
	ld.local.f64 	%fd571, [%rd237+8];
	ld.local.u32 	%r401, [%rd239+4];
	mul.wide.s32 	%rd242, %r401, 8;
	add.s64 	%rd243, %rd13, %rd242;
	st.global.f64 	[%rd243], %fd571;
	ld.local.f64 	%fd572, [%rd237+16];
	ld.local.u32 	%r402, [%rd239+8];
	mul.wide.s32 	%rd244, %r402, 8;
	add.s64 	%rd245, %rd13, %rd244;
	st.global.f64 	[%rd245], %fd572;
	ld.local.f64 	%fd573, [%rd237+24];
	ld.local.u32 	%r403, [%rd239+12];
	mul.wide.s32 	%rd246, %r403, 8;
	add.s64 	%rd247, %rd13, %rd246;
	st.global.f64 	[%rd247], %fd573;
	add.s32 	%r537, %r537, 4;
	setp.eq.s32 	%p182, %r537, %r536;
	@%p182 bra 	$L__BB1_237;
	bra.uni 	$L__BB1_236;
$L__BB1_237:
	setp.eq.s32 	%p183, %r226, 0;
	@%p183 bra 	$L__BB1_241;
	mul.wide.u32 	%rd248, %r536, 8;
	add.s64 	%rd44, %rd2, %rd248;
	ld.local.f64 	%fd574, [%rd44];
	mul.wide.u32 	%rd249, %r536, 4;
	add.s64 	%rd45, %rd3, %rd249;
	ld.local.u32 	%r404, [%rd45];
	mul.wide.s32 	%rd250, %r404, 8;
	add.s64 	%rd251, %rd13, %rd250;
	st.global.f64 	[%rd251], %fd574;
	setp.eq.s32 	%p184, %r226, 1;
	@%p184 bra 	$L__BB1_241;
	ld.local.f64 	%fd575, [%rd44+8];
	ld.local.u32 	%r405, [%rd45+4];
	mul.wide.s32 	%rd252, %r405, 8;
	add.s64 	%rd253, %rd13, %rd252;
	st.global.f64 	[%rd253], %fd575;
	setp.eq.s32 	%p185, %r226, 2;
	@%p185 bra 	$L__BB1_241;
	ld.local.f64 	%fd576, [%rd44+16];
	ld.local.u32 	%r406, [%rd45+8];
	mul.wide.s32 	%rd254, %r406, 8;
	add.s64 	%rd255, %rd13, %rd254;
	st.global.f64 	[%rd255], %fd576;
$L__BB1_241:
	setp.lt.s32 	%p186, %r246, 1;
	mov.f64 	%fd738, 0d0000000000000000;
	@%p186 bra 	$L__BB1_263;
	mov.f64 	%fd738, 0d0000000000000000;
	mov.b32 	%r538, 0;
$L__BB1_243:
	setp.lt.s32 	%p187, %r247, 1;
	mov.f64 	%fd736, 0d0000000000000000;
	@%p187 bra 	$L__BB1_257;
	setp.lt.u32 	%p188, %r247, 16;
	mov.b32 	%r541, 0;
	mov.f64 	%fd736, 0d0000000000000000;
	@%p188 bra 	$L__BB1_247;
	mov.b32 	%r539, 0;
	mov.f64 	%fd736, 0d0000000000000000;
$L__BB1_246:
	.pragma "nounroll";
	mad.lo.s32 	%r410, %r539, %r246, %r538;
	mul.wide.u32 	%rd256, %r410, 8;
	mov.u64 	%rd257, C_ori;
	add.s64 	%rd258, %rd257, %rd256;
	ld.const.f64 	%fd583, [%rd258];
	mul.wide.u32 	%rd259, %r539, 8;
	add.s64 	%rd260, %rd13, %rd259;
	ld.global.f64 	%fd584, [%rd260];
	fma.rn.f64 	%fd585, %fd583, %fd584, %fd736;
	add.s32 	%r411, %r410, %r246;
	mul.wide.u32 	%rd261, %r411, 8;
	add.s64 	%rd262, %rd257, %rd261;
	ld.const.f64 	%fd586, [%rd262];
	ld.global.f64 	%fd587, [%rd260+8];
	fma.rn.f64 	%fd588, %fd586, %fd587, %fd585;
	add.s32 	%r412, %r411, %r246;
	mul.wide.u32 	%rd263, %r412, 8;
	add.s64 	%rd264, %rd257, %rd263;
	ld.const.f64 	%fd589, [%rd264];
	ld.global.f64 	%fd590, [%rd260+16];
	fma.rn.f64 	%fd591, %fd589, %fd590, %fd588;
	add.s32 	%r413, %r412, %r246;
	mul.wide.u32 	%rd265, %r413, 8;
	add.s64 	%rd266, %rd257, %rd265;
	ld.const.f64 	%fd592, [%rd266];
	ld.global.f64 	%fd593, [%rd260+24];
	fma.rn.f64 	%fd594, %fd592, %fd593, %fd591;
	add.s32 	%r414, %r413, %r246;
	mul.wide.u32 	%rd267, %r414, 8;
	add.s64 	%rd268, %rd257, %rd267;
	ld.const.f64 	%fd595, [%rd268];
	ld.global.f64 	%fd596, [%rd260+32];
	fma.rn.f64 	%fd597, %fd595, %fd596, %fd594;
	add.s32 	%r415, %r414, %r246;
	mul.wide.u32 	%rd269, %r415, 8;
	add.s64 	%rd270, %rd257, %rd269;
	ld.const.f64 	%fd598, [%rd270];
	ld.global.f64 	%fd599, [%rd260+40];
	fma.rn.f64 	%fd600, %fd598, %fd599, %fd597;
	add.s32 	%r416, %r415, %r246;
	mul.wide.u32 	%rd271, %r416, 8;
	add.s64 	%rd272, %rd257, %rd271;
	ld.const.f64 	%fd601, [%rd272];
	ld.global.f64 	%fd602, [%rd260+48];
	fma.rn.f64 	%fd603, %fd601, %fd602, %fd600;
	add.s32 	%r417, %r416, %r246;
	mul.wide.u32 	%rd273, %r417, 8;
	add.s64 	%rd274, %rd257, %rd273;
	ld.const.f64 	%fd604, [%rd274];
	ld.global.f64 	%fd605, [%rd260+56];
	fma.rn.f64 	%fd606, %fd604, %fd605, %fd603;
	add.s32 	%r418, %r417, %r246;
	mul.wide.u32 	%rd275, %r418, 8;
	add.s64 	%rd276, %rd257, %rd275;
	ld.const.f64 	%fd607, [%rd276];
	ld.global.f64 	%fd608, [%rd260+64];
	fma.rn.f64 	%fd609, %fd607, %fd608, %fd606;
	add.s32 	%r419, %r418, %r246;
	mul.wide.u32 	%rd277, %r419, 8;
	add.s64 	%rd278, %rd257, %rd277;
	ld.const.f64 	%fd610, [%rd278];
	ld.global.f64 	%fd611, [%rd260+72];
	fma.rn.f64 	%fd612, %fd610, %fd611, %fd609;
	add.s32 	%r420, %r419, %r246;
	mul.wide.u32 	%rd279, %r420, 8;
	add.s64 	%rd280, %rd257, %rd279;
	ld.const.f64 	%fd613, [%rd280];
	ld.global.f64 	%fd614, [%rd260+80];
	fma.rn.f64 	%fd615, %fd613, %fd614, %fd612;
	add.s32 	%r421, %r420, %r246;
	mul.wide.u32 	%rd281, %r421, 8;
	add.s64 	%rd282, %rd257, %rd281;
	ld.const.f64 	%fd616, [%rd282];
	ld.global.f64 	%fd617, [%rd260+88];
	fma.rn.f64 	%fd618, %fd616, %fd617, %fd615;
	add.s32 	%r422, %r421, %r246;
	mul.wide.u32 	%rd283, %r422, 8;
	add.s64 	%rd284, %rd257, %rd283;
	ld.const.f64 	%fd619, [%rd284];
	ld.global.f64 	%fd620, [%rd260+96];
	fma.rn.f64 	%fd621, %fd619, %fd620, %fd618;
	add.s32 	%r423, %r422, %r246;
	mul.wide.u32 	%rd285, %r423, 8;
	add.s64 	%rd286, %rd257, %rd285;
	ld.const.f64 	%fd622, [%rd286];
	ld.global.f64 	%fd623, [%rd260+104];
	fma.rn.f64 	%fd624, %fd622, %fd623, %fd621;
	add.s32 	%r424, %r423, %r246;
	mul.wide.u32 	%rd287, %r424, 8;
	add.s64 	%rd288, %rd257, %rd287;
	ld.const.f64 	%fd625, [%rd288];
	ld.global.f64 	%fd626, [%rd260+112];
	fma.rn.f64 	%fd627, %fd625, %fd626, %fd624;
	add.s32 	%r425, %r424, %r246;
	mul.wide.u32 	%rd289, %r425, 8;
	add.s64 	%rd290, %rd257, %rd289;
	ld.const.f64 	%fd628, [%rd290];
	ld.global.f64 	%fd629, [%rd260+120];
	fma.rn.f64 	%fd736, %fd628, %fd629, %fd627;
	add.s32 	%r539, %r539, 16;
	setp.ne.s32 	%p189, %r539, %r17;
	mov.u32 	%r541, %r17;
	@%p189 bra 	$L__BB1_246;
$L__BB1_247:
	setp.eq.s32 	%p190, %r7, 0;
	@%p190 bra 	$L__BB1_257;
	setp.lt.u32 	%p191, %r8, 7;
	@%p191 bra 	$L__BB1_250;
	mad.lo.s32 	%r426, %r541, %r246, %r538;
	mul.wide.u32 	%rd291, %r426, 8;
	mov.u64 	%rd292, C_ori;
	add.s64 	%rd293, %rd292, %rd291;
	ld.const.f64 	%fd631, [%rd293];
	mul.wide.u32 	%rd294, %r541, 8;
	add.s64 	%rd295, %rd13, %rd294;
	ld.global.f64 	%fd632, [%rd295];
	fma.rn.f64 	%fd633, %fd631, %fd632, %fd736;
	add.s32 	%r427, %r426, %r246;
	mul.wide.u32 	%rd296, %r427, 8;
	add.s64 	%rd297, %rd292, %rd296;
	ld.const.f64 	%fd634, [%rd297];
	ld.global.f64 	%fd635, [%rd295+8];
	fma.rn.f64 	%fd636, %fd634, %fd635, %fd633;
	add.s32 	%r428, %r427, %r246;
	mul.wide.u32 	%rd298, %r428, 8;
	add.s64 	%rd299, %rd292, %rd298;
	ld.const.f64 	%fd637, [%rd299];
	ld.global.f64 	%fd638, [%rd295+16];
	fma.rn.f64 	%fd639, %fd637, %fd638, %fd636;
	add.s32 	%r429, %r428, %r246;
	mul.wide.u32 	%rd300, %r429, 8;
	add.s64 	%rd301, %rd292, %rd300;
	ld.const.f64 	%fd640, [%rd301];
	ld.global.f64 	%fd641, [%rd295+24];
	fma.rn.f64 	%fd642, %fd640, %fd641, %fd639;
	add.s32 	%r430, %r429, %r246;
	mul.wide.u32 	%rd302, %r430, 8;
	add.s64 	%rd303, %rd292, %rd302;
	ld.const.f64 	%fd643, [%rd303];
	ld.global.f64 	%fd644, [%rd295+32];
	fma.rn.f64 	%fd645, %fd643, %fd644, %fd642;
	add.s32 	%r431, %r430, %r246;
	mul.wide.u32 	%rd304, %r431, 8;
	add.s64 	%rd305, %rd292, %rd304;
	ld.const.f64 	%fd646, [%rd305];
	ld.global.f64 	%fd647, [%rd295+40];
	fma.rn.f64 	%fd648, %fd646, %fd647, %fd645;
	add.s32 	%r432, %r431, %r246;
	mul.wide.u32 	%rd306, %r432, 8;
	add.s64 	%rd307, %rd292, %rd306;
	ld.const.f64 	%fd649, [%rd307];
	ld.global.f64 	%fd650, [%rd295+48];
	fma.rn.f64 	%fd651, %fd649, %fd650, %fd648;
	add.s32 	%r433, %r432, %r246;
	mul.wide.u32 	%rd308, %r433, 8;
	add.s64 	%rd309, %rd292, %rd308;
	ld.const.f64 	%fd652, [%rd309];
	ld.global.f64 	%fd653, [%rd295+56];
	fma.rn.f64 	%fd736, %fd652, %fd653, %fd651;
	add.s32 	%r541, %r541, 8;
$L__BB1_250:
	setp.eq.s32 	%p192, %r9, 0;
	@%p192 bra 	$L__BB1_257;
	setp.lt.u32 	%p193, %r10, 3;
	@%p193 bra 	$L__BB1_253;
	mad.lo.s32 	%r434, %r541, %r246, %r538;
	mul.wide.u32 	%rd310, %r434, 8;
	mov.u64 	%rd311, C_ori;
	add.s64 	%rd312, %rd311, %rd310;
	ld.const.f64 	%fd655, [%rd312];
	mul.wide.u32 	%rd313, %r541, 8;
	add.s64 	%rd314, %rd13, %rd313;
	ld.global.f64 	%fd656, [%rd314];
	fma.rn.f64 	%fd657, %fd655, %fd656, %fd736;
	add.s32 	%r435, %r434, %r246;
	mul.wide.u32 	%rd315, %r435, 8;
	add.s64 	%rd316, %rd311, %rd315;
	ld.const.f64 	%fd658, [%rd316];
	ld.global.f64 	%fd659, [%rd314+8];
	fma.rn.f64 	%fd660, %fd658, %fd659, %fd657;
	add.s32 	%r436, %r435, %r246;
	mul.wide.u32 	%rd317, %r436, 8;
	add.s64 	%rd318, %rd311, %rd317;
	ld.const.f64 	%fd661, [%rd318];
	ld.global.f64 	%fd662, [%rd314+16];
	fma.rn.f64 	%fd663, %fd661, %fd662, %fd660;
	add.s32 	%r437, %r436, %r246;
	mul.wide.u32 	%rd319, %r437, 8;
	add.s64 	%rd320, %rd311, %rd319;
	ld.const.f64 	%fd664, [%rd320];
	ld.global.f64 	%fd665, [%rd314+24];
	fma.rn.f64 	%fd736, %fd664, %fd665, %fd663;
	add.s32 	%r541, %r541, 4;
$L__BB1_253:
	setp.eq.s32 	%p194, %r18, 0;
	@%p194 bra 	$L__BB1_257;
	setp.eq.s32 	%p195, %r18, 1;
	mad.lo.s32 	%r241, %r541, %r246, %r538;
	mul.wide.u32 	%rd321, %r241, 8;
	mov.u64 	%rd322, C_ori;
	add.s64 	%rd323, %rd322, %rd321;
	ld.const.f64 	%fd666, [%rd323];
	mul.wide.u32 	%rd324, %r541, 8;
	add.s64 	%rd46, %rd13, %rd324;
	ld.global.f64 	%fd667, [%rd46];
	fma.rn.f64 	%fd736, %fd666, %fd667, %fd736;
	@%p195 bra 	$L__BB1_257;
	setp.eq.s32 	%p196, %r18, 2;
	add.s32 	%r242, %r241, %r246;
	mul.wide.u32 	%rd325, %r242, 8;
	mov.u64 	%rd326, C_ori;
	add.s64 	%rd327, %rd326, %rd325;
	ld.const.f64 	%fd668, [%rd327];
	ld.global.f64 	%fd669, [%rd46+8];
	fma.rn.f64 	%fd736, %fd668, %fd669, %fd736;
	@%p196 bra 	$L__BB1_257;
	add.s32 	%r438, %r242, %r246;
	mul.wide.u32 	%rd328, %r438, 8;
	mov.u64 	%rd329, C_ori;
	add.s64 	%rd330, %rd329, %rd328;
	ld.const.f64 	%fd670, [%rd330];
	ld.global.f64 	%fd671, [%rd46+16];
	fma.rn.f64 	%fd736, %fd670, %fd671, %fd736;
$L__BB1_257:
	setp.lt.s32 	%p197, %r3, 0;
	setp.eq.s32 	%p198, %r4, 1062207488;
	mul.wide.u32 	%rd331, %r538, 8;
	add.s64 	%rd332, %rd8, %rd331;
	ld.global.f64 	%fd672, [%rd332];
	sub.f64 	%fd113, %fd672, %fd736;
	{
	.reg .b32 %temp; 
	mov.b64 	{%temp, %r243}, %fd113;
	}
	abs.f64 	%fd114, %fd113;
	{ // callseq 0, 0
	.param .b64 param0;
	st.param.f64 	[param0], %fd114;
	.param .b64 retval0;
	call.uni (retval0), 
	__internal_accurate_pow, 
	(
	param0
	);
	ld.param.f64 	%fd673, [retval0];
	} // callseq 0
	setp.lt.s32 	%p200, %r243, 0;
	neg.f64 	%fd675, %fd673;
	selp.f64 	%fd676, %fd675, %fd673, %p198;
	selp.f64 	%fd677, %fd676, %fd673, %p200;
	setp.eq.f64 	%p201, %fd113, 0d0000000000000000;
	selp.b32 	%r439, %r243, 0, %p198;
	or.b32  	%r440, %r439, 2146435072;
	selp.b32 	%r441, %r440, %r439, %p197;
	mov.b32 	%r442, 0;
	mov.b64 	%fd678, {%r442, %r441};
	selp.f64 	%fd737, %fd678, %fd677, %p201;
	add.f64 	%fd679, %fd113, 0d4000000000000000;
	{
	.reg .b32 %temp; 
	mov.b64 	{%temp, %r443}, %fd679;
	}
	and.b32  	%r444, %r443, 2146435072;
	setp.ne.s32 	%p202, %r444, 2146435072;
	@%p202 bra 	$L__BB1_262;
	setp.num.f64 	%p203, %fd113, %fd113;
	@%p203 bra 	$L__BB1_260;
	mov.f64 	%fd680, 0d4000000000000000;
	add.rn.f64 	%fd737, %fd113, %fd680;
	bra.uni 	$L__BB1_262;
$L__BB1_260:
	setp.neu.f64 	%p204, %fd114, 0d7FF0000000000000;
	@%p204 bra 	$L__BB1_262;
	or.b32  	%r445, %r5, -2147483648;
	selp.b32 	%r446, %r445, %r5, %p1;
	selp.b32 	%r447, %r446, %r5, %p200;
	mov.b32 	%r448, 0;
	mov.b64 	%fd737, {%r448, %r447};
$L__BB1_262:
	setp.eq.f64 	%p206, %fd113, 0d3FF0000000000000;
	selp.f64 	%fd681, 0d3FF0000000000000, %fd737, %p206;
	add.f64 	%fd738, %fd738, %fd681;
	add.s32 	%r538, %r538, 1;
	setp.ne.s32 	%p207, %r538, %r246;
	@%p207 bra 	$L__BB1_243;
$L__BB1_263:
	mul.wide.s32 	%rd333, %r449, 8;
	add.s64 	%rd334, %rd4, %rd333;
	st.global.f64 	[%rd334], %fd738;
	add.s32 	%r449, %r449, %r6;
	setp.lt.s32 	%p208, %r449, %r248;
	@%p208 bra 	$L__BB1_2;
$L__BB1_264:
	ret;

}
	// .globl	_Z11e_fnnls_GPUPdS_S_iiiS_S_
.visible .entry _Z11e_fnnls_GPUPdS_S_iiiS_S_(
	.param .u64 .ptr .align 1 _Z11e_fnnls_GPUPdS_S_iiiS_S__param_0,
	.param .u64 .ptr .align 1 _Z11e_fnnls_GPUPdS_S_iiiS_S__param_1,
	.param .u64 .ptr .align 1 _Z11e_fnnls_GPUPdS_S_iiiS_S__param_2,
	.param .u32 _Z11e_fnnls_GPUPdS_S_iiiS_S__param_3,
	.param .u32 _Z11e_fnnls_GPUPdS_S_iiiS_S__param_4,
	.param .u32 _Z11e_fnnls_GPUPdS_S_iiiS_S__param_5,
	.param .u64 .ptr .align 1 _Z11e_fnnls_GPUPdS_S_iiiS_S__param_6,
	.param .u64 .ptr .align 1 _Z11e_fnnls_GPUPdS_S_iiiS_S__param_7
)
{
	.local .align 8 .b8 	__local_depot2[64];
	.reg .b64 	%SP;
	.reg .b64 	%SPL;
	.reg .pred 	%p<194>;
	.reg .b16 	%rs<66>;
	.reg .b32 	%r<510>;
	.reg .b64 	%rd<322>;
	.reg .b64 	%fd<606>;

	mov.u64 	%SPL, __local_depot2;
	ld.param.u32 	%r229, [_Z11e_fnnls_GPUPdS_S_iiiS_S__param_3];
	ld.param.u32 	%r230, [_Z11e_fnnls_GPUPdS_S_iiiS_S__param_4];
	ld.param.u32 	%r231, [_Z11e_fnnls_GPUPdS_S_iiiS_S__param_5];
	ld.param.u64 	%rd47, [_Z11e_fnnls_GPUPdS_S_iiiS_S__param_6];
	ld.param.u64 	%rd48, [_Z11e_fnnls_GPUPdS_S_iiiS_S__param_7];
	add.u64 	%rd1, %SPL, 0;
	add.u64 	%rd2, %SPL, 24;
	add.u64 	%rd3, %SPL, 48;
	mov.u32 	%r232, %tid.x;
	mov.u32 	%r233, %ctaid.x;
	mov.u32 	%r1, %ntid.x;
	mad.lo.s32 	%r423, %r233, %r1, %r232;
	setp.ge.s32 	%p4, %r423, %r231;
	@%p4 bra 	$L__BB2_241;
	mov.f64 	%fd101, 0d4000000000000000;
	{
	.reg .b32 %temp; 
	mov.b64 	{%temp, %r3}, %fd101;
	}
	and.b32  	%r4, %r3, 2146435072;
	setp.eq.s32 	%p5, %r4, 1062207488;
	setp.lt.s32 	%p6, %r3, 0;
	selp.b32 	%r5, 0, 2146435072, %p6;
	and.b32  	%r234, %r3, 2147483647;
	setp.ne.s32 	%p7, %r234, 1071644672;
	and.pred  	%p1, %p5, %p7;
	mov.u32 	%r235, %nctaid.x;
	mul.lo.s32 	%r6, %r1, %r235;
	and.b32  	%r7, %r230, 15;
	add.s32 	%r8, %r7, -1;
	and.b32  	%r9, %r230, 7;
	add.s32 	%r10, %r9, -1;
	add.s32 	%r11, %r229, -1;
	and.b32  	%r12, %r229, 7;
	add.s32 	%r13, %r12, -1;
	and.b32  	%r14, %r229, 3;
	and.b32  	%r15, %r229, 15;
	add.s32 	%r16, %r15, -1;
	and.b32  	%r17, %r230, 2147483632;
	and.b32  	%r18, %r230, 3;
	and.b32  	%r19, %r229, 2147483632;
	and.b32  	%r20, %r229, 2147483640;
	and.b32  	%r21, %r229, 1;
	cvta.to.global.u64 	%rd4, %rd48;
	cvta.to.global.u64 	%rd5, %rd47;
$L__BB2_2:
	setp.lt.s32 	%p8, %r230, 1;
	mul.lo.s32 	%r23, %r423, %r230;
	@%p8 bra 	$L__BB2_16;
	setp.lt.u32 	%p9, %r230, 16;
	mov.b32 	%r425, 0;
	@%p9 bra 	$L__BB2_6;
	add.s64 	%rd321, %rd3, 32;
	mov.b32 	%r427, 0;
$L__BB2_5:
	.pragma "nounroll";
	st.local.u32 	[%rd321+-32], %r427;
	add.s32 	%r238, %r427, 1;
	st.local.u32 	[%rd321+-28], %r238;
	add.s32 	%r239, %r427, 2;
	st.local.u32 	[%rd321+-24], %r239;
	add.s32 	%r240, %r427, 3;
	st.local.u32 	[%rd321+-20], %r240;
	add.s32 	%r241, %r427, 4;
	st.local.u32 	[%rd321+-16], %r241;
	add.s32 	%r242, %r427, 5;
	st.local.u32 	[%rd321+-12], %r242;
	add.s32 	%r243, %r427, 6;
	st.local.u32 	[%rd321+-8], %r243;
	add.s32 	%r244, %r427, 7;
	st.local.u32 	[%rd321+-4], %r244;
	add.s32 	%r245, %r427, 8;
	st.local.u32 	[%rd321], %r245;
	add.s32 	%r246, %r427, 9;
	st.local.u32 	[%rd321+4], %r246;
	add.s32 	%r247, %r427, 10;
	st.local.u32 	[%rd321+8], %r247;
	add.s32 	%r248, %r427, 11;
	st.local.u32 	[%rd321+12], %r248;
	add.s32 	%r249, %r427, 12;
	st.local.u32 	[%rd321+16], %r249;
	add.s32 	%r250, %r427, 13;
	st.local.u32 	[%rd321+20], %r250;
	add.s32 	%r251, %r427, 14;
	st.local.u32 	[%rd321+24], %r251;
	add.s32 	%r252, %r427, 15;
	st.local.u32 	[%rd321+28], %r252;
	add.s64 	%rd321, %rd321, 64;
	add.s32 	%r427, %r427, 16;
	setp.eq.s32 	%p10, %r427, %r17;
	mov.u32 	%r425, %r17;
	@%p10 bra 	$L__BB2_6;
	bra.uni 	$L__BB2_5;
$L__BB2_6:
	setp.eq.s32 	%p11, %r7, 0;
	@%p11 bra 	$L__BB2_16;
	setp.lt.u32 	%p12, %r8, 7;
	@%p12 bra 	$L__BB2_9;
	mul.wide.u32 	%rd52, %r425, 4;
	add.s64 	%rd53, %rd3, %rd52;
	st.local.u32 	[%rd53], %r425;
	add.s32 	%r253, %r425, 1;
	st.local.u32 	[%rd53+4], %r253;
	add.s32 	%r254, %r425, 2;
	st.local.u32 	[%rd53+8], %r254;
	add.s32 	%r255, %r425, 3;
	st.local.u32 	[%rd53+12], %r255;
	add.s32 	%r256, %r425, 4;
	st.local.u32 	[%rd53+16], %r256;
	add.s32 	%r257, %r425, 5;
	st.local.u32 	[%rd53+20], %r257;
	add.s32 	%r258, %r425, 6;
	st.local.u32 	[%rd53+24], %r258;
	add.s32 	%r259, %r425, 7;
	st.local.u32 	[%rd53+28], %r259;
	add.s32 	%r425, %r425, 8;
$L__BB2_9:
	setp.eq.s32 	%p13, %r9, 0;
	@%p13 bra 	$L__BB2_16;
	setp.lt.u32 	%p14, %r10, 3;
	@%p14 bra 	$L__BB2_12;
	mul.wide.u32 	%rd54, %r425, 4;
	add.s64 	%rd55, %rd3, %rd54;
	st.local.u32 	[%rd55], %r425;
	add.s32 	%r260, %r425, 1;
	st.local.u32 	[%rd55+4], %r260;
	add.s32 	%r261, %r425, 2;
	st.local.u32 	[%rd55+8], %r261;
	add.s32 	%r262, %r425, 3;
	st.local.u32 	[%rd55+12], %r262;
	add.s32 	%r425, %r425, 4;
$L__BB2_12:
	setp.eq.s32 	%p15, %r18, 0;
	@%p15 bra 	$L__BB2_16;
	setp.eq.s32 	%p16, %r18, 1;
	mul.wide.u32 	%rd56, %r425, 4;
	add.s64 	%rd7, %rd3, %rd56;
	st.local.u32 	[%rd7], %r425;
	@%p16 bra 	$L__BB2_16;
	setp.eq.s32 	%p17, %r18, 2;
	add.s32 	%r263, %r425, 1;
	st.local.u32 	[%rd7+4], %r263;
	@%p17 bra 	$L__BB2_16;
	add.s32 	%r264, %r425, 2;
	st.local.u32 	[%rd7+8], %r264;
$L__BB2_16:
	ld.param.u64 	%rd320, [_Z11e_fnnls_GPUPdS_S_iiiS_S__param_2];
	ld.param.u64 	%rd319, [_Z11e_fnnls_GPUPdS_S_iiiS_S__param_1];
	ld.param.u64 	%rd318, [_Z11e_fnnls_GPUPdS_S_iiiS_S__param_0];
	mul.lo.s32 	%r266, %r423, %r229;
	cvta.to.global.u64 	%rd57, %rd320;
	mul.wide.s32 	%rd58, %r266, 8;
	add.s64 	%rd8, %rd57, %rd58;
	mul.lo.s32 	%r267, %r266, %r230;
	cvta.to.global.u64 	%rd59, %rd318;
	mul.wide.s32 	%rd60, %r267, 8;
	add.s64 	%rd9, %rd59, %rd60;
	mul.lo.s32 	%r268, %r23, %r230;
	cvta.to.global.u64 	%rd61, %rd319;
	mul.wide.s32 	%rd62, %r268, 8;
	add.s64 	%rd10, %rd61, %rd62;
	mov.u32 	%r203, %r230;
$L__BB2_17:
	mov.u32 	%r32, %r203;
	setp.lt.s32 	%p19, %r32, 1;
	mov.pred 	%p193, -1;
	@%p19 bra 	$L__BB2_120;
	setp.lt.s32 	%p20, %r229, 1;
	@%p20 bra 	$L__BB2_51;
	mov.b32 	%r430, 0;
$L__BB2_20:
	setp.lt.u32 	%p30, %r11, 15;
	mul.lo.s32 	%r34, %r430, %r229;
	mov.b32 	%r433, 0;
	mov.f64 	%fd568, 0d0000000000000000;
	@%p30 bra 	$L__BB2_23;
	mov.b32 	%r431, 0;
	mov.f64 	%fd568, 0d0000000000000000;
$L__BB2_22:
	.pragma "nounroll";
	add.s32 	%r275, %r431, %r34;
	mul.wide.u32 	%rd76, %r275, 8;
	add.s64 	%rd77, %rd9, %rd76;
	ld.global.f64 	%fd105, [%rd77];
	mul.wide.u32 	%rd78, %r431, 8;
	add.s64 	%rd79, %rd8, %rd78;
	ld.global.f64 	%fd106, [%rd79];
	fma.rn.f64 	%fd107, %fd105, %fd106, %fd568;
	ld.global.f64 	%fd108, [%rd77+8];
	ld.global.f64 	%fd109, [%rd79+8];
	fma.rn.f64 	%fd110, %fd108, %fd109, %fd107;
	ld.global.f64 	%fd111, [%rd77+16];
	ld.global.f64 	%fd112, [%rd79+16];
	fma.rn.f64 	%fd113, %fd111, %fd112, %fd110;
	ld.global.f64 	%fd114, [%rd77+24];
	ld.global.f64 	%fd115, [%rd79+24];
	fma.rn.f64 	%fd116, %fd114, %fd115, %fd113;
	ld.global.f64 	%fd117, [%rd77+32];
	ld.global.f64 	%fd118, [%rd79+32];
	fma.rn.f64 	%fd119, %fd117, %fd118, %fd116;
	ld.global.f64 	%fd120, [%rd77+40];
	ld.global.f64 	%fd121, [%rd79+40];
	fma.rn.f64 	%fd122, %fd120, %fd121, %fd119;
	ld.global.f64 	%fd123, [%rd77+48];
	ld.global.f64 	%fd124, [%rd79+48];
	fma.rn.f64 	%fd125, %fd123, %fd124, %fd122;
	ld.global.f64 	%fd126, [%rd77+56];
	ld.global.f64 	%fd127, [%rd79+56];
	fma.rn.f64 	%fd128, %fd126, %fd127, %fd125;
	ld.global.f64 	%fd129, [%rd77+64];
	ld.global.f64 	%fd130, [%rd79+64];
	fma.rn.f64 	%fd131, %fd129, %fd130, %fd128;
	ld.global.f64 	%fd132, [%rd77+72];
	ld.global.f64 	%fd133, [%rd79+72];
	fma.rn.f64 	%fd134, %fd132, %fd133, %fd131;
	ld.global.f64 	%fd135, [%rd77+80];
	ld.global.f64 	%fd136, [%rd79+80];
	fma.rn.f64 	%fd137, %fd135, %fd136, %fd134;
	ld.global.f64 	%fd138, [%rd77+88];
	ld.global.f64 	%fd139, [%rd79+88];
	fma.rn.f64 	%fd140, %fd138, %fd139, %fd137;
	ld.global.f64 	%fd141, [%rd77+96];
	ld.global.f64 	%fd142, [%rd79+96];
	fma.rn.f64 	%fd143, %fd141, %fd142, %fd140;
	ld.global.f64 	%fd144, [%rd77+104];
	ld.global.f64 	%fd145, [%rd79+104];
	fma.rn.f64 	%fd146, %fd144, %fd145, %fd143;
	ld.global.f64 	%fd147, [%rd77+112];
	ld.global.f64 	%fd148, [%rd79+112];
	fma.rn.f64 	%fd149, %fd147, %fd148, %fd146;
	ld.global.f64 	%fd150, [%rd77+120];
	ld.global.f64 	%fd151, [%rd79+120];
	fma.rn.f64 	%fd568, %fd150, %fd151, %fd149;
	add.s32 	%r431, %r431, 16;
	setp.ne.s32 	%p31, %r431, %r19;
	mov.u32 	%r433, %r19;
	@%p31 bra 	$L__BB2_22;
$L__BB2_23:
	setp.eq.s32 	%p32, %r15, 0;
	@%p32 bra 	$L__BB2_33;
	setp.lt.u32 	%p33, %r16, 7;
	@%p33 bra 	$L__BB2_26;
	add.s32 	%r276, %r433, %r34;
	mul.wide.u32 	%rd80, %r276, 8;
	add.s64 	%rd81, %rd9, %rd80;
	ld.global.f64 	%fd153, [%rd81];
	cvt.u64.u32 	%rd82, %r433;
	mul.wide.u32 	%rd83, %r433, 8;
	add.s64 	%rd84, %rd8, %rd83;
	ld.global.f64 	%fd154, [%rd84];
	fma.rn.f64 	%fd155, %fd153, %fd154, %fd568;
	cvt.u64.u32 	%rd85, %r34;
	add.s64 	%rd86, %rd82, %rd85;
	shl.b64 	%rd87, %rd86, 3;
	add.s64 	%rd88, %rd9, %rd87;
	ld.global.f64 	%fd156, [%rd88+8];
	ld.global.f64 	%fd157, [%rd84+8];
	fma.rn.f64 	%fd158, %fd156, %fd157, %fd155;
	ld.global.f64 	%fd159, [%rd88+16];
	ld.global.f64 	%fd160, [%rd84+16];
	fma.rn.f64 	%fd161, %fd159, %fd160, %fd158;
	ld.global.f64 	%fd162, [%rd88+24];
	ld.global.f64 	%fd163, [%rd84+24];
	fma.rn.f64 	%fd164, %fd162, %fd163, %fd161;
	ld.global.f64 	%fd165, [%rd88+32];
	ld.global.f64 	%fd166, [%rd84+32];
	fma.rn.f64 	%fd167, %fd165, %fd166, %fd164;
	ld.global.f64 	%fd168, [%rd88+40];
	ld.global.f64 	%fd169, [%rd84+40];
	fma.rn.f64 	%fd170, %fd168, %fd169, %fd167;
	ld.global.f64 	%fd171, [%rd88+48];
	ld.global.f64 	%fd172, [%rd84+48];
	fma.rn.f64 	%fd173, %fd171, %fd172, %fd170;
	ld.global.f64 	%fd174, [%rd88+56];
	ld.global.f64 	%fd175, [%rd84+56];
	fma.rn.f64 	%fd568, %fd174, %fd175, %fd173;
	add.s32 	%r433, %r433, 8;
$L__BB2_26:
	setp.eq.s32 	%p34, %r12, 0;
	@%p34 bra 	$L__BB2_33;
	setp.lt.u32 	%p35, %r13, 3;
	@%p35 bra 	$L__BB2_29;
	add.s32 	%r277, %r433, %r34;
	mul.wide.u32 	%rd89, %r277, 8;
	add.s64 	%rd90, %rd9, %rd89;
	ld.global.f64 	%fd177, [%rd90];
	cvt.u64.u32 	%rd91, %r433;
	mul.wide.u32 	%rd92, %r433, 8;
	add.s64 	%rd93, %rd8, %rd92;
	ld.global.f64 	%fd178, [%rd93];
	fma.rn.f64 	%fd179, %fd177, %fd178, %fd568;
	cvt.u64.u32 	%rd94, %r34;
	add.s64 	%rd95, %rd91, %rd94;
	shl.b64 	%rd96, %rd95, 3;
	add.s64 	%rd97, %rd9, %rd96;
	ld.global.f64 	%fd180, [%rd97+8];
	ld.global.f64 	%fd181, [%rd93+8];
	fma.rn.f64 	%fd182, %fd180, %fd181, %fd179;
	ld.global.f64 	%fd183, [%rd97+16];
	ld.global.f64 	%fd184, [%rd93+16];
	fma.rn.f64 	%fd185, %fd183, %fd184, %fd182;
	ld.global.f64 	%fd186, [%rd97+24];
	ld.global.f64 	%fd187, [%rd93+24];
	fma.rn.f64 	%fd568, %fd186, %fd187, %fd185;
	add.s32 	%r433, %r433, 4;
$L__BB2_29:
	setp.eq.s32 	%p36, %r14, 0;
	@%p36 bra 	$L__BB2_33;
	setp.eq.s32 	%p37, %r14, 1;
	add.s32 	%r278, %r433, %r34;
	mul.wide.u32 	%rd98, %r278, 8;
	add.s64 	%rd99, %rd9, %rd98;
	ld.global.f64 	%fd188, [%rd99];
	cvt.u64.u32 	%rd14, %r433;
	mul.wide.u32 	%rd100, %r433, 8;
	add.s64 	%rd15, %rd8, %rd100;
	ld.global.f64 	%fd189, [%rd15];
	fma.rn.f64 	%fd568, %fd188, %fd189, %fd568;
	@%p37 bra 	$L__BB2_33;
	setp.eq.s32 	%p38, %r14, 2;
	cvt.u64.u32 	%rd101, %r34;
	add.s64 	%rd102, %rd14, %rd101;
	shl.b64 	%rd103, %rd102, 3;
	add.s64 	%rd16, %rd9, %rd103;
	ld.global.f64 	%fd190, [%rd16+8];
	ld.global.f64 	%fd191, [%rd15+8];
	fma.rn.f64 	%fd568, %fd190, %fd191, %fd568;
	@%p38 bra 	$L__BB2_33;
	ld.global.f64 	%fd192, [%rd16+16];
	ld.global.f64 	%fd193, [%rd15+16];
	fma.rn.f64 	%fd568, %fd192, %fd193, %fd568;
$L__BB2_33:
	mul.wide.u32 	%rd104, %r430, 8;
	add.s64 	%rd105, %rd1, %rd104;
	st.local.f64 	[%rd105], %fd568;
	add.s32 	%r430, %r430, 1;
	setp.eq.s32 	%p39, %r430, %r32;
	@%p39 bra 	$L__BB2_64;
	bra.uni 	$L__BB2_20;
$L__BB2_34:
	mul.wide.s32 	%rd205, %r23, 8;
	add.s64 	%rd13, %rd5, %rd205;
	setp.lt.s32 	%p154, %r230, 1;
	@%p154 bra 	$L__BB2_48;
	setp.lt.u32 	%p155, %r230, 16;
	mov.b32 	%r500, 0;
	@%p155 bra 	$L__BB2_38;
	mov.b32 	%r502, 0;
$L__BB2_37:
	.pragma "nounroll";
	mul.wide.u32 	%rd206, %r502, 8;
	add.s64 	%rd207, %rd13, %rd206;
	mov.b64 	%rd208, 0;
	st.global.u64 	[%rd207], %rd208;
	st.global.u64 	[%rd207+8], %rd208;
	st.global.u64 	[%rd207+16], %rd208;
	st.global.u64 	[%rd207+24], %rd208;
	st.global.u64 	[%rd207+32], %rd208;
	st.global.u64 	[%rd207+40], %rd208;
	st.global.u64 	[%rd207+48], %rd208;
	st.global.u64 	[%rd207+56], %rd208;
	st.global.u64 	[%rd207+64], %rd208;
	st.global.u64 	[%rd207+72], %rd208;
	st.global.u64 	[%rd207+80], %rd208;
	st.global.u64 	[%rd207+88], %rd208;
	st.global.u64 	[%rd207+96], %rd208;
	st.global.u64 	[%rd207+104], %rd208;
	st.global.u64 	[%rd207+112], %rd208;
	st.global.u64 	[%rd207+120], %rd208;
	add.s32 	%r502, %r502, 16;
	setp.eq.s32 	%p156, %r502, %r17;
	mov.u32 	%r500, %r17;
	@%p156 bra 	$L__BB2_38;
	bra.uni 	$L__BB2_37;
$L__BB2_38:
	setp.eq.s32 	%p157, %r7, 0;
	@%p157 bra 	$L__BB2_48;
	setp.lt.u32 	%p158, %r8, 7;
	@%p158 bra 	$L__BB2_41;
	mul.wide.u32 	%rd209, %r500, 8;
	add.s64 	%rd210, %rd13, %rd209;
	mov.b64 	%rd211, 0;
	st.global.u64 	[%rd210], %rd211;
	st.global.u64 	[%rd210+8], %rd211;
	st.global.u64 	[%rd210+16], %rd211;
	st.global.u64 	[%rd210+24], %rd211;
	st.global.u64 	[%rd210+32], %rd211;
	st.global.u64 	[%rd210+40], %rd211;
	st.global.u64 	[%rd210+48], %rd211;
	st.global.u64 	[%rd210+56], %rd211;
	add.s32 	%r500, %r500, 8;
$L__BB2_41:
	setp.eq.s32 	%p159, %r9, 0;
	@%p159 bra 	$L__BB2_48;
	setp.lt.u32 	%p160, %r10, 3;
	@%p160 bra 	$L__BB2_44;
	mul.wide.u32 	%rd212, %r500, 8;
	add.s64 	%rd213, %rd13, %rd212;
	mov.b64 	%rd214, 0;
	st.global.u64 	[%rd213], %rd214;
	st.global.u64 	[%rd213+8], %rd214;
	st.global.u64 	[%rd213+16], %rd214;
	st.global.u64 	[%rd213+24], %rd214;
	add.s32 	%r500, %r500, 4;
$L__BB2_44:
	setp.eq.s32 	%p161, %r18, 0;
	@%p161 bra 	$L__BB2_48;
	setp.eq.s32 	%p162, %r18, 1;
	mul.wide.u32 	%rd215, %r500, 8;
	add.s64 	%rd40, %rd13, %rd215;
	mov.b64 	%rd216, 0;
	st.global.u64 	[%rd40], %rd216;
	@%p162 bra 	$L__BB2_48;
	setp.eq.s32 	%p163, %r18, 2;
	mov.b64 	%rd217, 0;
	st.global.u64 	[%rd40+8], %rd217;
	@%p163 bra 	$L__BB2_48;
	mov.b64 	%rd218, 0;
	st.global.u64 	[%rd40+16], %rd218;
$L__BB2_48:
	setp.lt.s32 	%p164, %r203, 1;
	@%p164 bra 	$L__BB2_218;
	and.b32  	%r209, %r203, 3;
	setp.lt.u32 	%p165, %r203, 4;
	mov.b32 	%r503, 0;
	@%p165 bra 	$L__BB2_214;
	and.b32  	%r503, %r203, 2147483644;
	mov.b32 	%r504, 0;
	bra.uni 	$L__BB2_213;
$L__BB2_51:
	add.s32 	%r270, %r32, -1;
	and.b32  	%r43, %r32, 15;
	setp.lt.u32 	%p21, %r270, 15;
	mov.b32 	%r435, 0;
	@%p21 bra 	$L__BB2_54;
	and.b32  	%r435, %r32, 2147483632;
	mov.b32 	%r438, 0;
$L__BB2_53:
	.pragma "nounroll";
	mul.wide.u32 	%rd63, %r438, 8;
	add.s64 	%rd64, %rd1, %rd63;
	mov.b64 	%rd65, 0;
	st.local.u64 	[%rd64], %rd65;
	st.local.u64 	[%rd64+8], %rd65;
	st.local.u64 	[%rd64+16], %rd65;
	st.local.u64 	[%rd64+24], %rd65;
	st.local.u64 	[%rd64+32], %rd65;
	st.local.u64 	[%rd64+40], %rd65;
	st.local.u64 	[%rd64+48], %rd65;
	st.local.u64 	[%rd64+56], %rd65;
	st.local.u64 	[%rd64+64], %rd65;
	st.local.u64 	[%rd64+72], %rd65;
	st.local.u64 	[%rd64+80], %rd65;
	st.local.u64 	[%rd64+88], %rd65;
	st.local.u64 	[%rd64+96], %rd65;
	st.local.u64 	[%rd64+104], %rd65;
	st.local.u64 	[%rd64+112], %rd65;
	st.local.u64 	[%rd64+120], %rd65;
	add.s32 	%r438, %r438, 16;
	setp.eq.s32 	%p22, %r438, %r435;
	@%p22 bra 	$L__BB2_54;
	bra.uni 	$L__BB2_53;
$L__BB2_54:
	setp.eq.s32 	%p23, %r43, 0;
	@%p23 bra 	$L__BB2_64;
	and.b32  	%r46, %r32, 7;
	setp.lt.u32 	%p24, %r43, 8;
	@%p24 bra 	$L__BB2_57;
	mul.wide.u32 	%rd66, %r435, 8;
	add.s64 	%rd67, %rd1, %rd66;
	mov.b64 	%rd68, 0;
	st.local.u64 	[%rd67], %rd68;
	st.local.u64 	[%rd67+8], %rd68;
	st.local.u64 	[%rd67+16], %rd68;
	st.local.u64 	[%rd67+24], %rd68;
	st.local.u64 	[%rd67+32], %rd68;
	st.local.u64 	[%rd67+40], %rd68;
	st.local.u64 	[%rd67+48], %rd68;
	st.local.u64 	[%rd67+56], %rd68;
	add.s32 	%r435, %r435, 8;
$L__BB2_57:
	setp.eq.s32 	%p25, %r46, 0;
	@%p25 bra 	$L__BB2_64;
	and.b32  	%r49, %r32, 3;
	setp.lt.u32 	%p26, %r46, 4;
	@%p26 bra 	$L__BB2_60;
	mul.wide.u32 	%rd69, %r435, 8;
	add.s64 	%rd70, %rd1, %rd69;
	mov.b64 	%rd71, 0;
	st.local.u64 	[%rd70], %rd71;
	st.local.u64 	[%rd70+8], %rd71;
	st.local.u64 	[%rd70+16], %rd71;
	st.local.u64 	[%rd70+24], %rd71;
	add.s32 	%r435, %r435, 4;
$L__BB2_60:
	setp.eq.s32 	%p27, %r49, 0;
	@%p27 bra 	$L__BB2_64;
	mul.wide.u32 	%rd72, %r435, 8;
	add.s64 	%rd17, %rd1, %rd72;
	mov.b64 	%rd73, 0;
	st.local.u64 	[%rd17], %rd73;
	setp.eq.s32 	%p28, %r49, 1;
	@%p28 bra 	$L__BB2_64;
	mov.b64 	%rd74, 0;
	st.local.u64 	[%rd17+8], %rd74;
	setp.eq.s32 	%p29, %r49, 2;
	@%p29 bra 	$L__BB2_64;
	mov.b64 	%rd75, 0;
	st.local.u64 	[%rd17+16], %rd75;
$L__BB2_64:
	add.s32 	%r52, %r32, -1;
	and.b32  	%r53, %r32, 15;
	add.s32 	%r54, %r53, -1;
	and.b32  	%r55, %r32, 7;
	add.s32 	%r56, %r55, -1;
	and.b32  	%r57, %r32, 2147483632;
	and.b32  	%r58, %r32, 3;
	mov.b32 	%r439, 0;
$L__BB2_65:
	setp.lt.u32 	%p40, %r52, 15;
	mul.lo.s32 	%r63, %r439, %r230;
	mov.b32 	%r442, 0;
	mov.f64 	%fd576, 0d0000000000000000;
	@%p40 bra 	$L__BB2_68;
	mov.b32 	%r440, 0;
	mov.f64 	%fd576, 0d0000000000000000;
$L__BB2_67:
	.pragma "nounroll";
	add.s32 	%r282, %r440, %r63;
	mul.wide.s32 	%rd106, %r282, 8;
	add.s64 	%rd107, %rd10, %rd106;
	ld.global.f64 	%fd197, [%rd107];
	mul.wide.u32 	%rd108, %r440, 8;
	add.s64 	%rd109, %rd1, %rd108;
	ld.local.f64 	%fd198, [%rd109];
	fma.rn.f64 	%fd199, %fd197, %fd198, %fd576;
	ld.global.f64 	%fd200, [%rd107+8];
	ld.local.f64 	%fd201, [%rd109+8];
	fma.rn.f64 	%fd202, %fd200, %fd201, %fd199;
	ld.global.f64 	%fd203, [%rd107+16];
	ld.local.f64 	%fd204, [%rd109+16];
	fma.rn.f64 	%fd205, %fd203, %fd204, %fd202;
	ld.global.f64 	%fd206, [%rd107+24];
	ld.local.f64 	%fd207, [%rd109+24];
	fma.rn.f64 	%fd208, %fd206, %fd207, %fd205;
	ld.global.f64 	%fd209, [%rd107+32];
	ld.local.f64 	%fd210, [%rd109+32];
	fma.rn.f64 	%fd211, %fd209, %fd210, %fd208;
	ld.global.f64 	%fd212, [%rd107+40];
	ld.local.f64 	%fd213, [%rd109+40];
	fma.rn.f64 	%fd214, %fd212, %fd213, %fd211;
	ld.global.f64 	%fd215, [%rd107+48];
	ld.local.f64 	%fd216, [%rd109+48];
	fma.rn.f64 	%fd217, %fd215, %fd216, %fd214;
	ld.global.f64 	%fd218, [%rd107+56];
	ld.local.f64 	%fd219, [%rd109+56];
	fma.rn.f64 	%fd220, %fd218, %fd219, %fd217;
	ld.global.f64 	%fd221, [%rd107+64];
	ld.local.f64 	%fd222, [%rd109+64];
	fma.rn.f64 	%fd223, %fd221, %fd222, %fd220;
	ld.global.f64 	%fd224, [%rd107+72];
	ld.local.f64 	%fd225, [%rd109+72];
	fma.rn.f64 	%fd226, %fd224, %fd225, %fd223;
	ld.global.f64 	%fd227, [%rd107+80];
	ld.local.f64 	%fd228, [%rd109+80];
	fma.rn.f64 	%fd229, %fd227, %fd228, %fd226;
	ld.global.f64 	%fd230, [%rd107+88];
	ld.local.f64 	%fd231, [%rd109+88];
	fma.rn.f64 	%fd232, %fd230, %fd231, %fd229;
	ld.global.f64 	%fd233, [%rd107+96];
	ld.local.f64 	%fd234, [%rd109+96];
	fma.rn.f64 	%fd235, %fd233, %fd234, %fd232;
	ld.global.f64 	%fd236, [%rd107+104];
	ld.local.f64 	%fd237, [%rd109+104];
	fma.rn.f64 	%fd238, %fd236, %fd237, %fd235;
	ld.global.f64 	%fd239, [%rd107+112];
	ld.local.f64 	%fd240, [%rd109+112];
	fma.rn.f64 	%fd241, %fd239, %fd240, %fd238;
	ld.global.f64 	%fd242, [%rd107+120];
	ld.local.f64 	%fd243, [%rd109+120];
	fma.rn.f64 	%fd576, %fd242, %fd243, %fd241;
	add.s32 	%r440, %r440, 16;
	setp.ne.s32 	%p41, %r440, %r57;
	mov.u32 	%r442, %r57;
	@%p41 bra 	$L__BB2_67;
$L__BB2_68:
	setp.eq.s32 	%p42, %r53, 0;
	@%p42 bra 	$L__BB2_78;
	setp.lt.u32 	%p43, %r54, 7;
	@%p43 bra 	$L__BB2_71;
	add.s32 	%r283, %r442, %r63;
	mul.wide.s32 	%rd110, %r283, 8;
	add.s64 	%rd111, %rd10, %rd110;
	ld.global.f64 	%fd245, [%rd111];
	mul.wide.u32 	%rd112, %r442, 8;
	add.s64 	%rd113, %rd1, %rd112;
	ld.local.f64 	%fd246, [%rd113];
	fma.rn.f64 	%fd247, %fd245, %fd246, %fd576;
	ld.global.f64 	%fd248, [%rd111+8];
	ld.local.f64 	%fd249, [%rd113+8];
	fma.rn.f64 	%fd250, %fd248, %fd249, %fd247;
	ld.global.f64 	%fd251, [%rd111+16];
	ld.local.f64 	%fd252, [%rd113+16];
	fma.rn.f64 	%fd253, %fd251, %fd252, %fd250;
	ld.global.f64 	%fd254, [%rd111+24];
	ld.local.f64 	%fd255, [%rd113+24];
	fma.rn.f64 	%fd256, %fd254, %fd255, %fd253;
	ld.global.f64 	%fd257, [%rd111+32];
	ld.local.f64 	%fd258, [%rd113+32];
	fma.rn.f64 	%fd259, %fd257, %fd258, %fd256;
	ld.global.f64 	%fd260, [%rd111+40];
	ld.local.f64 	%fd261, [%rd113+40];
	fma.rn.f64 	%fd262, %fd260, %fd261, %fd259;
	ld.global.f64 	%fd263, [%rd111+48];
	ld.local.f64 	%fd264, [%rd113+48];
	fma.rn.f64 	%fd265, %fd263, %fd264, %fd262;
	ld.global.f64 	%fd266, [%rd111+56];
	ld.local.f64 	%fd267, [%rd113+56];
	fma.rn.f64 	%fd576, %fd266, %fd267, %fd265;
	add.s32 	%r442, %r442, 8;
$L__BB2_71:
	setp.eq.s32 	%p44, %r55, 0;
	@%p44 bra 	$L__BB2_78;
	setp.lt.u32 	%p45, %r56, 3;
	@%p45 bra 	$L__BB2_74;
	add.s32 	%r284, %r442, %r63;
	mul.wide.s32 	%rd114, %r284, 8;
	add.s64 	%rd115, %rd10, %rd114;
	ld.global.f64 	%fd269, [%rd115];
	mul.wide.u32 	%rd116, %r442, 8;
	add.s64 	%rd117, %rd1, %rd116;
	ld.local.f64 	%fd270, [%rd117];
	fma.rn.f64 	%fd271, %fd269, %fd270, %fd576;
	ld.global.f64 	%fd272, [%rd115+8];
	ld.local.f64 	%fd273, [%rd117+8];
	fma.rn.f64 	%fd274, %fd272, %fd273, %fd271;
	ld.global.f64 	%fd275, [%rd115+16];
	ld.local.f64 	%fd276, [%rd117+16];
	fma.rn.f64 	%fd277, %fd275, %fd276, %fd274;
	ld.global.f64 	%fd278, [%rd115+24];
	ld.local.f64 	%fd279, [%rd117+24];
	fma.rn.f64 	%fd576, %fd278, %fd279, %fd277;
	add.s32 	%r442, %r442, 4;
$L__BB2_74:
	setp.eq.s32 	%p46, %r58, 0;
	@%p46 bra 	$L__BB2_78;
	setp.eq.s32 	%p47, %r58, 1;
	add.s32 	%r285, %r442, %r63;
	mul.wide.s32 	%rd118, %r285, 8;
	add.s64 	%rd18, %rd10, %rd118;
	ld.global.f64 	%fd280, [%rd18];
	mul.wide.u32 	%rd119, %r442, 8;
	add.s64 	%rd19, %rd1, %rd119;
	ld.local.f64 	%fd281, [%rd19];
	fma.rn.f64 	%fd576, %fd280, %fd281, %fd576;
	@%p47 bra 	$L__BB2_78;
	setp.eq.s32 	%p48, %r58, 2;
	ld.global.f64 	%fd282, [%rd18+8];
	ld.local.f64 	%fd283, [%rd19+8];
	fma.rn.f64 	%fd576, %fd282, %fd283, %fd576;
	@%p48 bra 	$L__BB2_78;
	ld.global.f64 	%fd284, [%rd18+16];
	ld.local.f64 	%fd285, [%rd19+16];
	fma.rn.f64 	%fd576, %fd284, %fd285, %fd576;
$L__BB2_78:
	mul.wide.u32 	%rd120, %r439, 8;
	add.s64 	%rd121, %rd2, %rd120;
	st.local.f64 	[%rd121], %fd576;
	add.s32 	%r439, %r439, 1;
	setp.eq.s32 	%p49, %r439, %r32;
	@%p49 bra 	$L__BB2_79;
	bra.uni 	$L__BB2_65;
$L__BB2_79:
	setp.lt.u32 	%p50, %r52, 7;
	mov.b16 	%rs45, 0;
	mov.f64 	%fd578, 0d0000000000000000;
	mov.b32 	%r455, 0;
	@%p50 bra 	$L__BB2_98;
	and.b32  	%r455, %r32, 2147483640;
	mov.b16 	%rs45, 0;
	mov.f64 	%fd578, 0d0000000000000000;
	mov.b32 	%r444, 0;
$L__BB2_81:
	.pragma "nounroll";
	mul.wide.u32 	%rd122, %r444, 8;
	add.s64 	%rd20, %rd2, %rd122;
	ld.local.f64 	%fd30, [%rd20];
	setp.geu.f64 	%p51, %fd30, 0d0000000000000000;
	add.s64 	%rd21, %rd1, %rd122;
	@%p51 bra 	$L__BB2_83;
	ld.local.f64 	%fd288, [%rd21];
	div.rn.f64 	%fd289, %fd30, %fd288;
	abs.f64 	%fd290, %fd289;
	setp.lt.f64 	%p52, %fd578, %fd290;
	selp.f64 	%fd578, %fd290, %fd578, %p52;
	selp.b32 	%r446, %r444, %r446, %p52;
	mov.b16 	%rs45, 1;
$L__BB2_83:
	ld.local.f64 	%fd33, [%rd20+8];
	setp.geu.f64 	%p53, %fd33, 0d0000000000000000;
	@%p53 bra 	$L__BB2_85;
	add.s32 	%r289, %r444, 1;
	ld.local.f64 	%fd291, [%rd21+8];
	div.rn.f64 	%fd292, %fd33, %fd291;
	abs.f64 	%fd293, %fd292;
	setp.lt.f64 	%p54, %fd578, %fd293;
	selp.f64 	%fd578, %fd293, %fd578, %p54;
	selp.b32 	%r446, %r289, %r446, %p54;
	mov.b16 	%rs45, 1;
$L__BB2_85:
	ld.local.f64 	%fd36, [%rd20+16];
	setp.geu.f64 	%p55, %fd36, 0d0000000000000000;
	@%p55 bra 	$L__BB2_87;
	add.s32 	%r290, %r444, 2;
	ld.local.f64 	%fd294, [%rd21+16];
	div.rn.f64 	%fd295, %fd36, %fd294;
	abs.f64 	%fd296, %fd295;
	setp.lt.f64 	%p56, %fd578, %fd296;
	selp.f64 	%fd578, %fd296, %fd578, %p56;
	selp.b32 	%r446, %r290, %r446, %p56;
	mov.b16 	%rs45, 1;
$L__BB2_87:
	ld.local.f64 	%fd39, [%rd20+24];
	setp.geu.f64 	%p57, %fd39, 0d0000000000000000;
	@%p57 bra 	$L__BB2_89;
	add.s32 	%r291, %r444, 3;
	ld.local.f64 	%fd297, [%rd21+24];
	div.rn.f64 	%fd298, %fd39, %fd297;
	abs.f64 	%fd299, %fd298;
	setp.lt.f64 	%p58, %fd578, %fd299;
	selp.f64 	%fd578, %fd299, %fd578, %p58;
	selp.b32 	%r446, %r291, %r446, %p58;
	mov.b16 	%rs45, 1;
$L__BB2_89:
	ld.local.f64 	%fd42, [%rd20+32];
	setp.geu.f64 	%p59, %fd42, 0d0000000000000000;
	@%p59 bra 	$L__BB2_91;
	add.s32 	%r292, %r444, 4;
	ld.local.f64 	%fd300, [%rd21+32];
	div.rn.f64 	%fd301, %fd42, %fd300;
	abs.f64 	%fd302, %fd301;
	setp.lt.f64 	%p60, %fd578, %fd302;
	selp.f64 	%fd578, %fd302, %fd578, %p60;
	selp.b32 	%r446, %r292, %r446, %p60;
	mov.b16 	%rs45, 1;
$L__BB2_91:
	ld.local.f64 	%fd45, [%rd20+40];
	setp.geu.f64 	%p61, %fd45, 0d0000000000000000;
	@%p61 bra 	$L__BB2_93;
	add.s32 	%r293, %r444, 5;
	ld.local.f64 	%fd303, [%rd21+40];
	div.rn.f64 	%fd304, %fd45, %fd303;
	abs.f64 	%fd305, %fd304;
	setp.lt.f64 	%p62, %fd578, %fd305;
	selp.f64 	%fd578, %fd305, %fd578, %p62;
	selp.b32 	%r446, %r293, %r446, %p62;
	mov.b16 	%rs45, 1;
$L__BB2_93:
	ld.local.f64 	%fd48, [%rd20+48];
	setp.geu.f64 	%p63, %fd48, 0d0000000000000000;
	@%p63 bra 	$L__BB2_95;
	add.s32 	%r294, %r444, 6;
	ld.local.f64 	%fd306, [%rd21+48];
	div.rn.f64 	%fd307, %fd48, %fd306;
	abs.f64 	%fd308, %fd307;
	setp.lt.f64 	%p64, %fd578, %fd308;
	selp.f64 	%fd578, %fd308, %fd578, %p64;
	selp.b32 	%r446, %r294, %r446, %p64;
	mov.b16 	%rs45, 1;
$L__BB2_95:
	ld.local.f64 	%fd51, [%rd20+56];
	setp.geu.f64 	%p65, %fd51, 0d0000000000000000;
	@%p65 bra 	$L__BB2_97;
	add.s32 	%r295, %r444, 7;
	ld.local.f64 	%fd309, [%rd21+56];
	div.rn.f64 	%fd310, %fd51, %fd309;
	abs.f64 	%fd311, %fd310;
	setp.lt.f64 	%p66, %fd578, %fd311;
	selp.f64 	%fd578, %fd311, %fd578, %p66;
	selp.b32 	%r446, %r295, %r446, %p66;
	mov.b16 	%rs45, 1;
$L__BB2_97:
	add.s32 	%r444, %r444, 8;
	setp.ne.s32 	%p67, %r444, %r455;
	@%p67 bra 	$L__BB2_81;
$L__BB2_98:
	setp.eq.s32 	%p68, %r55, 0;
	@%p68 bra 	$L__BB2_119;
	setp.lt.u32 	%p69, %r55, 4;
	@%p69 bra 	$L__BB2_109;
	mul.wide.u32 	%rd123, %r455, 8;
	add.s64 	%rd22, %rd2, %rd123;
	ld.local.f64 	%fd55, [%rd22];
	setp.geu.f64 	%p70, %fd55, 0d0000000000000000;
	add.s64 	%rd23, %rd1, %rd123;
	@%p70 bra 	$L__BB2_102;
	ld.local.f64 	%fd312, [%rd23];
	div.rn.f64 	%fd313, %fd55, %fd312;
	abs.f64 	%fd314, %fd313;
	setp.lt.f64 	%p71, %fd578, %fd314;
	selp.f64 	%fd578, %fd314, %fd578, %p71;
	selp.b32 	%r446, %r455, %r446, %p71;
	mov.b16 	%rs45, 1;
$L__BB2_102:
	ld.local.f64 	%fd58, [%rd22+8];
	setp.geu.f64 	%p72, %fd58, 0d0000000000000000;
	@%p72 bra 	$L__BB2_104;
	add.s32 	%r297, %r455, 1;
	ld.local.f64 	%fd315, [%rd23+8];
	div.rn.f64 	%fd316, %fd58, %fd315;
	abs.f64 	%fd317, %fd316;
	setp.lt.f64 	%p73, %fd578, %fd317;
	selp.f64 	%fd578, %fd317, %fd578, %p73;
	selp.b32 	%r446, %r297, %r446, %p73;
	mov.b16 	%rs45, 1;
$L__BB2_104:
	ld.local.f64 	%fd61, [%rd22+16];
	setp.geu.f64 	%p74, %fd61, 0d0000000000000000;
	@%p74 bra 	$L__BB2_106;
	add.s32 	%r298, %r455, 2;
	ld.local.f64 	%fd318, [%rd23+16];
	div.rn.f64 	%fd319, %fd61, %fd318;
	abs.f64 	%fd320, %fd319;
	setp.lt.f64 	%p75, %fd578, %fd320;
	selp.f64 	%fd578, %fd320, %fd578, %p75;
	selp.b32 	%r446, %r298, %r446, %p75;
	mov.b16 	%rs45, 1;
$L__BB2_106:
	ld.local.f64 	%fd64, [%rd22+24];
	setp.geu.f64 	%p76, %fd64, 0d0000000000000000;
	@%p76 bra 	$L__BB2_108;
	add.s32 	%r299, %r455, 3;
	ld.local.f64 	%fd321, [%rd23+24];
	div.rn.f64 	%fd322, %fd64, %fd321;
	abs.f64 	%fd323, %fd322;
	setp.lt.f64 	%p77, %fd578, %fd323;
	selp.f64 	%fd578, %fd323, %fd578, %p77;
	selp.b32 	%r446, %r299, %r446, %p77;
	mov.b16 	%rs45, 1;
$L__BB2_108:
	add.s32 	%r455, %r455, 4;
$L__BB2_109:
	setp.eq.s32 	%p78, %r58, 0;
	@%p78 bra 	$L__BB2_119;
	setp.eq.s32 	%p79, %r58, 1;
	@%p79 bra 	$L__BB2_116;
	mul.wide.u32 	%rd124, %r455, 8;
	add.s64 	%rd24, %rd2, %rd124;
	ld.local.f64 	%fd68, [%rd24];
	setp.geu.f64 	%p80, %fd68, 0d0000000000000000;
	add.s64 	%rd25, %rd1, %rd124;
	@%p80 bra 	$L__BB2_113;
	ld.local.f64 	%fd324, [%rd25];
	div.rn.f64 	%fd325, %fd68, %fd324;
	abs.f64 	%fd326, %fd325;
	setp.lt.f64 	%p81, %fd578, %fd326;
	selp.f64 	%fd578, %fd326, %fd578, %p81;
	selp.b32 	%r446, %r455, %r446, %p81;
	mov.b16 	%rs45, 1;
$L__BB2_113:
	ld.local.f64 	%fd71, [%rd24+8];
	setp.geu.f64 	%p82, %fd71, 0d0000000000000000;
	@%p82 bra 	$L__BB2_115;
	add.s32 	%r301, %r455, 1;
	ld.local.f64 	%fd327, [%rd25+8];
	div.rn.f64 	%fd328, %fd71, %fd327;
	abs.f64 	%fd329, %fd328;
	setp.lt.f64 	%p83, %fd578, %fd329;
	selp.f64 	%fd578, %fd329, %fd578, %p83;
	selp.b32 	%r446, %r301, %r446, %p83;
	mov.b16 	%rs45, 1;
$L__BB2_115:
	add.s32 	%r455, %r455, 2;
$L__BB2_116:
	and.b32  	%r302, %r32, 1;
	setp.eq.b32 	%p84, %r302, 1;
	not.pred 	%p85, %p84;
	@%p85 bra 	$L__BB2_119;
	mul.wide.u32 	%rd125, %r455, 8;
	add.s64 	%rd126, %rd2, %rd125;
	ld.local.f64 	%fd75, [%rd126];
	setp.geu.f64 	%p86, %fd75, 0d0000000000000000;
	@%p86 bra 	$L__BB2_119;
	mul.wide.u32 	%rd127, %r455, 8;
	add.s64 	%rd128, %rd1, %rd127;
	ld.local.f64 	%fd330, [%rd128];
	div.rn.f64 	%fd331, %fd75, %fd330;
	abs.f64 	%fd332, %fd331;
	setp.lt.f64 	%p87, %fd578, %fd332;
	selp.b32 	%r446, %r455, %r446, %p87;
	mov.b16 	%rs45, 1;
$L__BB2_119:
	and.b16  	%rs43, %rs45, 255;
	setp.eq.s16 	%p193, %rs43, 0;
$L__BB2_120:
	mov.u32 	%r203, %r32;
	@%p193 bra 	$L__BB2_212;
	mul.wide.s32 	%rd129, %r446, 4;
	add.s64 	%rd26, %rd3, %rd129;
	ld.local.u32 	%r117, [%rd26];
	add.s32 	%r203, %r32, -1;
	setp.ge.s32 	%p88, %r446, %r203;
	@%p88 bra 	$L__BB2_144;
	setp.lt.s32 	%p89, %r229, 1;
	@%p89 bra 	$L__BB2_138;
	mov.u32 	%r471, %r446;
$L__BB2_124:
	mov.u32 	%r119, %r471;
	setp.lt.u32 	%p95, %r11, 15;
	add.s32 	%r471, %r119, 1;
	mul.wide.s32 	%rd132, %r119, 4;
	add.s64 	%rd133, %rd3, %rd132;
	ld.local.u32 	%r315, [%rd133+4];
	st.local.u32 	[%rd133], %r315;
	mul.lo.s32 	%r122, %r119, %r229;
	add.s32 	%r121, %r122, %r229;
	mov.b32 	%r474, 0;
	@%p95 bra 	$L__BB2_127;
	mov.b32 	%r472, 0;
$L__BB2_126:
	.pragma "nounroll";
	add.s32 	%r317, %r472, %r121;
	mul.wide.s32 	%rd134, %r317, 8;
	add.s64 	%rd135, %rd9, %rd134;
	ld.global.f64 	%fd333, [%rd135];
	add.s32 	%r318, %r472, %r122;
	mul.wide.s32 	%rd136, %r318, 8;
	add.s64 	%rd137, %rd9, %rd136;
	st.global.f64 	[%rd137], %fd333;
	ld.global.f64 	%fd334, [%rd135+8];
	st.global.f64 	[%rd137+8], %fd334;
	ld.global.f64 	%fd335, [%rd135+16];
	st.global.f64 	[%rd137+16], %fd335;
	ld.global.f64 	%fd336, [%rd135+24];
	st.global.f64 	[%rd137+24], %fd336;
	ld.global.f64 	%fd337, [%rd135+32];
	st.global.f64 	[%rd137+32], %fd337;
	ld.global.f64 	%fd338, [%rd135+40];
	st.global.f64 	[%rd137+40], %fd338;
	ld.global.f64 	%fd339, [%rd135+48];
	st.global.f64 	[%rd137+48], %fd339;
	ld.global.f64 	%fd340, [%rd135+56];
	st.global.f64 	[%rd137+56], %fd340;
	ld.global.f64 	%fd341, [%rd135+64];
	st.global.f64 	[%rd137+64], %fd341;
	ld.global.f64 	%fd342, [%rd135+72];
	st.global.f64 	[%rd137+72], %fd342;
	ld.global.f64 	%fd343, [%rd135+80];
	st.global.f64 	[%rd137+80], %fd343;
	ld.global.f64 	%fd344, [%rd135+88];
	st.global.f64 	[%rd137+88], %fd344;
	ld.global.f64 	%fd345, [%rd135+96];
	st.global.f64 	[%rd137+96], %fd345;
	ld.global.f64 	%fd346, [%rd135+104];
	st.global.f64 	[%rd137+104], %fd346;
	ld.global.f64 	%fd347, [%rd135+112];
	st.global.f64 	[%rd137+112], %fd347;
	ld.global.f64 	%fd348, [%rd135+120];
	st.global.f64 	[%rd137+120], %fd348;
	add.s32 	%r472, %r472, 16;
	setp.ne.s32 	%p96, %r472, %r19;
	mov.u32 	%r474, %r19;
	@%p96 bra 	$L__BB2_126;
$L__BB2_127:
	setp.eq.s32 	%p97, %r15, 0;
	@%p97 bra 	$L__BB2_137;
	setp.lt.u32 	%p98, %r16, 7;
	@%p98 bra 	$L__BB2_130;
	add.s32 	%r319, %r474, %r121;
	mul.wide.s32 	%rd138, %r319, 8;
	add.s64 	%rd139, %rd9, %rd138;
	ld.global.f64 	%fd349, [%rd139];
	add.s32 	%r320, %r474, %r122;
	mul.wide.s32 	%rd140, %r320, 8;
	add.s64 	%rd141, %rd9, %rd140;
	st.global.f64 	[%rd141], %fd349;
	ld.global.f64 	%fd350, [%rd139+8];
	st.global.f64 	[%rd141+8], %fd350;
	ld.global.f64 	%fd351, [%rd139+16];
	st.global.f64 	[%rd141+16], %fd351;
	ld.global.f64 	%fd352, [%rd139+24];
	st.global.f64 	[%rd141+24], %fd352;
	ld.global.f64 	%fd353, [%rd139+32];
	st.global.f64 	[%rd141+32], %fd353;
	ld.global.f64 	%fd354, [%rd139+40];
	st.global.f64 	[%rd141+40], %fd354;
	ld.global.f64 	%fd355, [%rd139+48];
	st.global.f64 	[%rd141+48], %fd355;
	ld.global.f64 	%fd356, [%rd139+56];
	st.global.f64 	[%rd141+56], %fd356;
	add.s32 	%r474, %r474, 8;
$L__BB2_130:
	setp.eq.s32 	%p99, %r12, 0;
	@%p99 bra 	$L__BB2_137;
	setp.lt.u32 	%p100, %r13, 3;
	@%p100 bra 	$L__BB2_133;
	add.s32 	%r321, %r474, %r121;
	mul.wide.s32 	%rd142, %r321, 8;
	add.s64 	%rd143, %rd9, %rd142;
	ld.global.f64 	%fd357, [%rd143];
	add.s32 	%r322, %r474, %r122;
	mul.wide.s32 	%rd144, %r322, 8;
	add.s64 	%rd145, %rd9, %rd144;
	st.global.f64 	[%rd145], %fd357;
	ld.global.f64 	%fd358, [%rd143+8];
	st.global.f64 	[%rd145+8], %fd358;
	ld.global.f64 	%fd359, [%rd143+16];
	st.global.f64 	[%rd145+16], %fd359;
	ld.global.f64 	%fd360, [%rd143+24];
	st.global.f64 	[%rd145+24], %fd360;
	add.s32 	%r474, %r474, 4;
$L__BB2_133:
	setp.eq.s32 	%p101, %r14, 0;
	@%p101 bra 	$L__BB2_137;
	setp.eq.s32 	%p102, %r14, 1;
	add.s32 	%r323, %r474, %r121;
	mul.wide.s32 	%rd146, %r323, 8;
	add.s64 	%rd27, %rd9, %rd146;
	ld.global.f64 	%fd361, [%rd27];
	add.s32 	%r324, %r474, %r122;
	mul.wide.s32 	%rd147, %r324, 8;
	add.s64 	%rd28, %rd9, %rd147;
	st.global.f64 	[%rd28], %fd361;
	@%p102 bra 	$L__BB2_137;
	setp.eq.s32 	%p103, %r14, 2;
	ld.global.f64 	%fd362, [%rd27+8];
	st.global.f64 	[%rd28+8], %fd362;
	@%p103 bra 	$L__BB2_137;
	ld.global.f64 	%fd363, [%rd27+16];
	st.global.f64 	[%rd28+16], %fd363;
$L__BB2_137:
	setp.eq.s32 	%p104, %r471, %r203;
	@%p104 bra 	$L__BB2_144;
	bra.uni 	$L__BB2_124;
$L__BB2_138:
	not.b32 	%r303, %r446;
	add.s32 	%r304, %r32, %r303;
	and.b32  	%r130, %r304, 3;
	setp.eq.s32 	%p90, %r130, 0;
	mov.u32 	%r476, %r446;
	@%p90 bra 	$L__BB2_142;
	add.s32 	%r476, %r446, 1;
	ld.local.u32 	%r305, [%rd26+4];
	st.local.u32 	[%rd26], %r305;
	setp.eq.s32 	%p91, %r130, 1;
	@%p91 bra 	$L__BB2_142;
	add.s32 	%r476, %r446, 2;
	ld.local.u32 	%r306, [%rd26+8];
	st.local.u32 	[%rd26+4], %r306;
	setp.eq.s32 	%p92, %r130, 2;
	@%p92 bra 	$L__BB2_142;
	add.s32 	%r476, %r446, 3;
	ld.local.u32 	%r307, [%rd26+12];
	st.local.u32 	[%rd26+8], %r307;
$L__BB2_142:
	sub.s32 	%r308, %r32, %r446;
	add.s32 	%r309, %r308, -2;
	setp.lt.u32 	%p93, %r309, 3;
	@%p93 bra 	$L__BB2_144;
$L__BB2_143:
	mul.wide.s32 	%rd130, %r476, 4;
	add.s64 	%rd131, %rd3, %rd130;
	ld.local.u32 	%r310, [%rd131+4];
	st.local.u32 	[%rd131], %r310;
	ld.local.u32 	%r311, [%rd131+8];
	st.local.u32 	[%rd131+4], %r311;
	ld.local.u32 	%r312, [%rd131+12];
	st.local.u32 	[%rd131+8], %r312;
	add.s32 	%r476, %r476, 4;
	ld.local.u32 	%r313, [%rd131+16];
	st.local.u32 	[%rd131+12], %r313;
	setp.ne.s32 	%p94, %r476, %r203;
	@%p94 bra 	$L__BB2_143;
$L__BB2_144:
	setp.lt.s32 	%p105, %r229, 1;
	mul.wide.s32 	%rd148, %r32, 4;
	add.s64 	%rd149, %rd3, %rd148;
	st.local.u32 	[%rd149+-4], %r117;
	@%p105 bra 	$L__BB2_156;
	setp.lt.u32 	%p106, %r11, 7;
	mul.lo.s32 	%r137, %r117, %r229;
	mul.lo.s32 	%r138, %r203, %r229;
	mov.b32 	%r480, 0;
	@%p106 bra 	$L__BB2_148;
	mov.b32 	%r478, 0;
$L__BB2_147:
	.pragma "nounroll";
	add.s32 	%r327, %r478, %r137;
	mul.wide.s32 	%rd150, %r327, 8;
	mov.u64 	%rd151, C_ori;
	add.s64 	%rd152, %rd151, %rd150;
	ld.const.f64 	%fd364, [%rd152];
	add.s32 	%r328, %r478, %r138;
	mul.wide.s32 	%rd153, %r328, 8;
	add.s64 	%rd154, %rd9, %rd153;
	st.global.f64 	[%rd154], %fd364;
	ld.const.f64 	%fd365, [%rd152+8];
	st.global.f64 	[%rd154+8], %fd365;
	ld.const.f64 	%fd366, [%rd152+16];
	st.global.f64 	[%rd154+16], %fd366;
	ld.const.f64 	%fd367, [%rd152+24];
	st.global.f64 	[%rd154+24], %fd367;
	ld.const.f64 	%fd368, [%rd152+32];
	st.global.f64 	[%rd154+32], %fd368;
	ld.const.f64 	%fd369, [%rd152+40];
	st.global.f64 	[%rd154+40], %fd369;
	ld.const.f64 	%fd370, [%rd152+48];
	st.global.f64 	[%rd154+48], %fd370;
	ld.const.f64 	%fd371, [%rd152+56];
	st.global.f64 	[%rd154+56], %fd371;
	add.s32 	%r478, %r478, 8;
	setp.ne.s32 	%p107, %r478, %r20;
	mov.u32 	%r480, %r20;
	@%p107 bra 	$L__BB2_147;
$L__BB2_148:
	setp.eq.s32 	%p108, %r12, 0;
	@%p108 bra 	$L__BB2_156;
	setp.lt.u32 	%p109, %r13, 3;
	@%p109 bra 	$L__BB2_151;
	add.s32 	%r329, %r480, %r137;
	mul.wide.s32 	%rd155, %r329, 8;
	mov.u64 	%rd156, C_ori;
	add.s64 	%rd157, %rd156, %rd155;
	ld.const.f64 	%fd372, [%rd157];
	add.s32 	%r330, %r480, %r138;
	mul.wide.s32 	%rd158, %r330, 8;
	add.s64 	%rd159, %rd9, %rd158;
	st.global.f64 	[%rd159], %fd372;
	ld.const.f64 	%fd373, [%rd157+8];
	st.global.f64 	[%rd159+8], %fd373;
	ld.const.f64 	%fd374, [%rd157+16];
	st.global.f64 	[%rd159+16], %fd374;
	ld.const.f64 	%fd375, [%rd157+24];
	st.global.f64 	[%rd159+24], %fd375;
	add.s32 	%r480, %r480, 4;
$L__BB2_151:
	setp.eq.s32 	%p110, %r14, 0;
	@%p110 bra 	$L__BB2_156;
	setp.eq.s32 	%p111, %r14, 1;
	@%p111 bra 	$L__BB2_154;
	add.s32 	%r331, %r480, %r137;
	mul.wide.s32 	%rd160, %r331, 8;
	mov.u64 	%rd161, C_ori;
	add.s64 	%rd162, %rd161, %rd160;
	ld.const.f64 	%fd376, [%rd162];
	add.s32 	%r332, %r480, %r138;
	mul.wide.s32 	%rd163, %r332, 8;
	add.s64 	%rd164, %rd9, %rd163;
	st.global.f64 	[%rd164], %fd376;
	ld.const.f64 	%fd377, [%rd162+8];
	st.global.f64 	[%rd164+8], %fd377;
	add.s32 	%r480, %r480, 2;
$L__BB2_154:
	setp.eq.s32 	%p112, %r21, 0;
	@%p112 bra 	$L__BB2_156;
	add.s32 	%r333, %r480, %r137;
	mul.wide.s32 	%rd165, %r333, 8;
	mov.u64 	%rd166, C_ori;
	add.s64 	%rd167, %rd166, %rd165;
	ld.const.f64 	%fd378, [%rd167];
	add.s32 	%r334, %r480, %r138;
	mul.wide.s32 	%rd168, %r334, 8;
	add.s64 	%rd169, %rd9, %rd168;
	st.global.f64 	[%rd169], %fd378;
$L__BB2_156:
	mul.lo.s32 	%r146, %r446, %r230;
	add.s32 	%r335, %r146, %r446;
	mul.wide.s32 	%rd170, %r335, 8;
	add.s64 	%rd29, %rd10, %rd170;
	ld.global.f64 	%fd76, [%rd29];
	setp.lt.s32 	%p113, %r446, 1;
	@%p113 bra 	$L__BB2_164;
	add.s32 	%r337, %r446, -1;
	and.b32  	%r147, %r446, 3;
	setp.lt.u32 	%p114, %r337, 3;
	mov.b32 	%r482, 0;
	@%p114 bra 	$L__BB2_160;
	and.b32  	%r482, %r446, 2147483644;
	mov.b32 	%r484, 0;
$L__BB2_159:
	add.s32 	%r339, %r484, %r146;
	mul.wide.s32 	%rd171, %r339, 8;
	add.s64 	%rd172, %rd10, %rd171;
	ld.global.f64 	%fd379, [%rd172];
	mul.wide.u32 	%rd173, %r484, 8;
	add.s64 	%rd174, %rd1, %rd173;
	st.local.f64 	[%rd174], %fd379;
	ld.global.f64 	%fd380, [%rd172+8];
	st.local.f64 	[%rd174+8], %fd380;
	ld.global.f64 	%fd381, [%rd172+16];
	st.local.f64 	[%rd174+16], %fd381;
	ld.global.f64 	%fd382, [%rd172+24];
	st.local.f64 	[%rd174+24], %fd382;
	add.s32 	%r484, %r484, 4;
	setp.eq.s32 	%p115, %r484, %r482;
	@%p115 bra 	$L__BB2_160;
	bra.uni 	$L__BB2_159;
$L__BB2_160:
	setp.eq.s32 	%p116, %r147, 0;
	@%p116 bra 	$L__BB2_164;
	add.s32 	%r340, %r482, %r146;
	mul.wide.s32 	%rd175, %r340, 8;
	add.s64 	%rd30, %rd10, %rd175;
	ld.global.f64 	%fd383, [%rd30];
	mul.wide.u32 	%rd176, %r482, 8;
	add.s64 	%rd31, %rd1, %rd176;
	st.local.f64 	[%rd31], %fd383;
	setp.eq.s32 	%p117, %r147, 1;
	@%p117 bra 	$L__BB2_164;
	ld.global.f64 	%fd384, [%rd30+8];
	st.local.f64 	[%rd31+8], %fd384;
	setp.eq.s32 	%p118, %r147, 2;
	@%p118 bra 	$L__BB2_164;
	ld.global.f64 	%fd385, [%rd30+16];
	st.local.f64 	[%rd31+16], %fd385;
$L__BB2_164:
	@%p88 bra 	$L__BB2_172;
	not.b32 	%r341, %r446;
	add.s32 	%r342, %r32, %r341;
	and.b32  	%r150, %r342, 3;
	setp.eq.s32 	%p120, %r150, 0;
	mov.u32 	%r483, %r446;
	@%p120 bra 	$L__BB2_169;
	ld.global.f64 	%fd386, [%rd29+8];
	mul.wide.s32 	%rd177, %r446, 8;
	add.s64 	%rd32, %rd1, %rd177;
	st.local.f64 	[%rd32], %fd386;
	add.s32 	%r483, %r446, 1;
	setp.eq.s32 	%p121, %r150, 1;
	@%p121 bra 	$L__BB2_169;
	ld.global.f64 	%fd387, [%rd29+16];
	st.local.f64 	[%rd32+8], %fd387;
	add.s32 	%r483, %r446, 2;
	setp.eq.s32 	%p122, %r150, 2;
	@%p122 bra 	$L__BB2_169;
	ld.global.f64 	%fd388, [%rd29+24];
	st.local.f64 	[%rd32+16], %fd388;
	add.s32 	%r483, %r446, 3;
$L__BB2_169:
	sub.s32 	%r343, %r32, %r446;
	add.s32 	%r344, %r343, -2;
	setp.lt.u32 	%p123, %r344, 3;
	@%p123 bra 	$L__BB2_172;
	add.s32 	%r155, %r146, 1;
$L__BB2_171:
	add.s32 	%r345, %r155, %r483;
	mul.wide.s32 	%rd178, %r345, 8;
	add.s64 	%rd179, %rd10, %rd178;
	ld.global.f64 	%fd389, [%rd179];
	mul.wide.s32 	%rd180, %r483, 8;
	add.s64 	%rd181, %rd1, %rd180;
	st.local.f64 	[%rd181], %fd389;
	ld.global.f64 	%fd390, [%rd179+8];
	st.local.f64 	[%rd181+8], %fd390;
	ld.global.f64 	%fd391, [%rd179+16];
	st.local.f64 	[%rd181+16], %fd391;
	ld.global.f64 	%fd392, [%rd179+24];
	st.local.f64 	[%rd181+24], %fd392;
	add.s32 	%r483, %r483, 4;
	setp.eq.s32 	%p124, %r483, %r203;
	@%p124 bra 	$L__BB2_172;
	bra.uni 	$L__BB2_171;
$L__BB2_172:
	@%p113 bra 	$L__BB2_182;
	not.b32 	%r347, %r446;
	add.s32 	%r348, %r32, %r347;
	sub.s32 	%r349, %r32, %r446;
	add.s32 	%r158, %r349, -2;
	and.b32  	%r159, %r348, 3;
	add.s32 	%r160, %r446, 1;
	add.s32 	%r161, %r446, 2;
	add.s32 	%r162, %r446, 3;
	mov.b32 	%r486, 0;
$L__BB2_174:
	@%p88 bra 	$L__BB2_181;
	setp.eq.s32 	%p127, %r159, 0;
	mul.lo.s32 	%r169, %r486, %r230;
	mov.u32 	%r487, %r446;
	@%p127 bra 	$L__BB2_179;
	setp.eq.s32 	%p128, %r159, 1;
	add.s32 	%r350, %r446, %r169;
	mul.wide.s32 	%rd182, %r350, 8;
	add.s64 	%rd33, %rd10, %rd182;
	ld.global.f64 	%fd393, [%rd33+8];
	st.global.f64 	[%rd33], %fd393;
	mov.u32 	%r487, %r160;
	@%p128 bra 	$L__BB2_179;
	setp.eq.s32 	%p129, %r159, 2;
	ld.global.f64 	%fd394, [%rd33+16];
	st.global.f64 	[%rd33+8], %fd394;
	mov.u32 	%r487, %r161;
	@%p129 bra 	$L__BB2_179;
	ld.global.f64 	%fd395, [%rd33+24];
	st.global.f64 	[%rd33+16], %fd395;
	mov.u32 	%r487, %r162;
$L__BB2_179:
	setp.lt.u32 	%p130, %r158, 3;
	@%p130 bra 	$L__BB2_181;
$L__BB2_180:
	add.s32 	%r351, %r487, %r169;
	mul.wide.s32 	%rd183, %r351, 8;
	add.s64 	%rd184, %rd10, %rd183;
	ld.global.f64 	%fd396, [%rd184+8];
	st.global.f64 	[%rd184], %fd396;
	ld.global.f64 	%fd397, [%rd184+16];
	st.global.f64 	[%rd184+8], %fd397;
	ld.global.f64 	%fd398, [%rd184+24];
	st.global.f64 	[%rd184+16], %fd398;
	ld.global.f64 	%fd399, [%rd184+32];
	st.global.f64 	[%rd184+24], %fd399;
	add.s32 	%r487, %r487, 4;
	setp.ne.s32 	%p131, %r487, %r203;
	@%p131 bra 	$L__BB2_180;
$L__BB2_181:
	add.s32 	%r486, %r486, 1;
	setp.eq.s32 	%p132, %r486, %r446;
	@%p132 bra 	$L__BB2_182;
	bra.uni 	$L__BB2_174;
$L__BB2_182:
	@%p88 bra 	$L__BB2_202;
	add.s32 	%r165, %r446, -1;
	and.b32  	%r166, %r446, 3;
	and.b32  	%r167, %r446, 2147483644;
	mov.u32 	%r489, %r446;
$L__BB2_184:
	@%p113 bra 	$L__BB2_192;
	setp.lt.u32 	%p135, %r165, 3;
	mul.lo.s32 	%r181, %r489, %r230;
	add.s32 	%r180, %r181, %r230;
	mov.b32 	%r491, 0;
	@%p135 bra 	$L__BB2_188;
	mov.b32 	%r490, 0;
$L__BB2_187:
	add.s32 	%r354, %r490, %r180;
	mul.wide.s32 	%rd185, %r354, 8;
	add.s64 	%rd186, %rd10, %rd185;
	ld.global.f64 	%fd400, [%rd186];
	add.s32 	%r355, %r490, %r181;
	mul.wide.s32 	%rd187, %r355, 8;
	add.s64 	%rd188, %rd10, %rd187;
	st.global.f64 	[%rd188], %fd400;
	ld.global.f64 	%fd401, [%rd186+8];
	st.global.f64 	[%rd188+8], %fd401;
	ld.global.f64 	%fd402, [%rd186+16];
	st.global.f64 	[%rd188+16], %fd402;
	ld.global.f64 	%fd403, [%rd186+24];
	st.global.f64 	[%rd188+24], %fd403;
	add.s32 	%r490, %r490, 4;
	setp.ne.s32 	%p136, %r490, %r167;
	mov.u32 	%r491, %r167;
	@%p136 bra 	$L__BB2_187;
$L__BB2_188:
	setp.eq.s32 	%p137, %r166, 0;
	@%p137 bra 	$L__BB2_192;
	setp.eq.s32 	%p138, %r166, 1;
	add.s32 	%r356, %r491, %r180;
	mul.wide.s32 	%rd189, %r356, 8;
	add.s64 	%rd34, %rd10, %rd189;
	ld.global.f64 	%fd404, [%rd34];
	add.s32 	%r357, %r491, %r181;
	mul.wide.s32 	%rd190, %r357, 8;
	add.s64 	%rd35, %rd10, %rd190;
	st.global.f64 	[%rd35], %fd404;
	@%p138 bra 	$L__BB2_192;
	setp.eq.s32 	%p139, %r166, 2;
	ld.global.f64 	%fd405, [%rd34+8];
	st.global.f64 	[%rd35+8], %fd405;
	@%p139 bra 	$L__BB2_192;
	ld.global.f64 	%fd406, [%rd34+16];
	st.global.f64 	[%rd35+16], %fd406;
$L__BB2_192:
	add.s32 	%r489, %r489, 1;
	setp.eq.s32 	%p140, %r489, %r203;
	@%p140 bra 	$L__BB2_193;
	bra.uni 	$L__BB2_184;
$L__BB2_193:
	not.b32 	%r358, %r446;
	add.s32 	%r359, %r32, %r358;
	sub.s32 	%r360, %r32, %r446;
	add.s32 	%r174, %r360, -2;
	and.b32  	%r175, %r359, 3;
	add.s32 	%r176, %r446, 1;
	add.s32 	%r177, %r446, 2;
	add.s32 	%r178, %r446, 3;
	mov.u32 	%r492, %r446;
$L__BB2_194:
	setp.eq.s32 	%p141, %r175, 0;
	add.s32 	%r190, %r492, 1;
	mul.lo.s32 	%r192, %r492, %r230;
	add.s32 	%r191, %r192, %r230;
	mov.u32 	%r493, %r446;
	@%p141 bra 	$L__BB2_198;
	setp.eq.s32 	%p142, %r175, 1;
	add.s32 	%r361, %r176, %r191;
	mul.wide.s32 	%rd191, %r361, 8;
	add.s64 	%rd36, %rd10, %rd191;
	ld.global.f64 	%fd407, [%rd36];
	add.s32 	%r362, %r446, %r192;
	mul.wide.s32 	%rd192, %r362, 8;
	add.s64 	%rd37, %rd10, %rd192;
	st.global.f64 	[%rd37], %fd407;
	mov.u32 	%r493, %r176;
	@%p142 bra 	$L__BB2_198;
	setp.eq.s32 	%p143, %r175, 2;
	ld.global.f64 	%fd408, [%rd36+8];
	st.global.f64 	[%rd37+8], %fd408;
	mov.u32 	%r493, %r177;
	@%p143 bra 	$L__BB2_198;
	ld.global.f64 	%fd409, [%rd36+16];
	st.global.f64 	[%rd37+16], %fd409;
	mov.u32 	%r493, %r178;
$L__BB2_198:
	setp.lt.u32 	%p144, %r174, 3;
	@%p144 bra 	$L__BB2_201;
	add.s32 	%r194, %r191, 1;
$L__BB2_200:
	add.s32 	%r363, %r194, %r493;
	mul.wide.s32 	%rd193, %r363, 8;
	add.s64 	%rd194, %rd10, %rd193;
	ld.global.f64 	%fd410, [%rd194];
	add.s32 	%r364, %r493, %r192;
	mul.wide.s32 	%rd195, %r364, 8;
	add.s64 	%rd196, %rd10, %rd195;
	st.global.f64 	[%rd196], %fd410;
	ld.global.f64 	%fd411, [%rd194+8];
	st.global.f64 	[%rd196+8], %fd411;
	ld.global.f64 	%fd412, [%rd194+16];
	st.global.f64 	[%rd196+16], %fd412;
	ld.global.f64 	%fd413, [%rd194+24];
	st.global.f64 	[%rd196+24], %fd413;
	add.s32 	%r493, %r493, 4;
	setp.ne.s32 	%p145, %r493, %r203;
	@%p145 bra 	$L__BB2_200;
$L__BB2_201:
	setp.eq.s32 	%p146, %r190, %r203;
	mov.u32 	%r492, %r190;
	@%p146 bra 	$L__BB2_202;
	bra.uni 	$L__BB2_194;
$L__BB2_202:
	setp.lt.s32 	%p147, %r32, 2;
	@%p147 bra 	$L__BB2_212;
	add.s32 	%r186, %r32, -2;
	and.b32  	%r187, %r203, 3;
	and.b32  	%r188, %r203, -4;
	mov.b32 	%r495, 0;
$L__BB2_204:
	setp.lt.u32 	%p148, %r186, 3;
	mul.wide.u32 	%rd197, %r495, 8;
	add.s64 	%rd198, %rd1, %rd197;
	ld.local.f64 	%fd77, [%rd198];
	mul.lo.s32 	%r198, %r495, %r230;
	mov.b32 	%r497, 0;
	@%p148 bra 	$L__BB2_207;
	mov.b32 	%r496, 0;
$L__BB2_206:
	mul.wide.u32 	%rd199, %r496, 8;
	add.s64 	%rd200, %rd1, %rd199;
	ld.local.f64 	%fd414, [%rd200];
	mul.f64 	%fd415, %fd77, %fd414;
	div.rn.f64 	%fd416, %fd415, %fd76;
	add.s32 	%r368, %r496, %r198;
	mul.wide.s32 	%rd201, %r368, 8;
	add.s64 	%rd202, %rd10, %rd201;
	ld.global.f64 	%fd417, [%rd202];
	sub.f64 	%fd418, %fd417, %fd416;
	st.global.f64 	[%rd202], %fd418;
	ld.local.f64 	%fd419, [%rd200+8];
	mul.f64 	%fd420, %fd77, %fd419;
	div.rn.f64 	%fd421, %fd420, %fd76;
	ld.global.f64 	%fd422, [%rd202+8];
	sub.f64 	%fd423, %fd422, %fd421;
	st.global.f64 	[%rd202+8], %fd423;
	ld.local.f64 	%fd424, [%rd200+16];
	mul.f64 	%fd425, %fd77, %fd424;
	div.rn.f64 	%fd426, %fd425, %fd76;
	ld.global.f64 	%fd427, [%rd202+16];
	sub.f64 	%fd428, %fd427, %fd426;
	st.global.f64 	[%rd202+16], %fd428;
	ld.local.f64 	%fd429, [%rd200+24];
	mul.f64 	%fd430, %fd77, %fd429;
	div.rn.f64 	%fd431, %fd430, %fd76;
	ld.global.f64 	%fd432, [%rd202+24];
	sub.f64 	%fd433, %fd432, %fd431;
	st.global.f64 	[%rd202+24], %fd433;
	add.s32 	%r496, %r496, 4;
	setp.ne.s32 	%p149, %r496, %r188;
	mov.u32 	%r497, %r188;
	@%p149 bra 	$L__BB2_206;
$L__BB2_207:
	setp.eq.s32 	%p150, %r187, 0;
	@%p150 bra 	$L__BB2_211;
	setp.eq.s32 	%p151, %r187, 1;
	mul.wide.u32 	%rd203, %r497, 8;
	add.s64 	%rd38, %rd1, %rd203;
	ld.local.f64 	%fd434, [%rd38];
	mul.f64 	%fd435, %fd77, %fd434;
	div.rn.f64 	%fd436, %fd435, %fd76;
	add.s32 	%r369, %r497, %r198;
	mul.wide.s32 	%rd204, %r369, 8;
	add.s64 	%rd39, %rd10, %rd204;
	ld.global.f64 	%fd437, [%rd39];
	sub.f64 	%fd438, %fd437, %fd436;
	st.global.f64 	[%rd39], %fd438;
	@%p151 bra 	$L__BB2_211;
	setp.eq.s32 	%p152, %r187, 2;
	ld.local.f64 	%fd439, [%rd38+8];
	mul.f64 	%fd440, %fd77, %fd439;
	div.rn.f64 	%fd441, %fd440, %fd76;
	ld.global.f64 	%fd442, [%rd39+8];
	sub.f64 	%fd443, %fd442, %fd441;
	st.global.f64 	[%rd39+8], %fd443;
	@%p152 bra 	$L__BB2_211;
	ld.local.f64 	%fd444, [%rd38+16];
	mul.f64 	%fd445, %fd77, %fd444;
	div.rn.f64 	%fd446, %fd445, %fd76;
	ld.global.f64 	%fd447, [%rd39+16];
	sub.f64 	%fd448, %fd447, %fd446;
	st.global.f64 	[%rd39+16], %fd448;
$L__BB2_211:
	add.s32 	%r495, %r495, 1;
	setp.ne.s32 	%p153, %r495, %r203;
	@%p153 bra 	$L__BB2_204;
$L__BB2_212:
	@%p193 bra 	$L__BB2_34;
	bra.uni 	$L__BB2_17;
$L__BB2_213:
	mul.wide.u32 	%rd219, %r504, 8;
	add.s64 	%rd220, %rd2, %rd219;
	ld.local.f64 	%fd449, [%rd220];
	mul.wide.u32 	%rd221, %r504, 4;
	add.s64 	%rd222, %rd3, %rd221;
	ld.local.u32 	%r374, [%rd222];
	mul.wide.s32 	%rd223, %r374, 8;
	add.s64 	%rd224, %rd13, %rd223;
	st.global.f64 	[%rd224], %fd449;
	ld.local.f64 	%fd450, [%rd220+8];
	ld.local.u32 	%r375, [%rd222+4];
	mul.wide.s32 	%rd225, %r375, 8;
	add.s64 	%rd226, %rd13, %rd225;
	st.global.f64 	[%rd226], %fd450;
	ld.local.f64 	%fd451, [%rd220+16];
	ld.local.u32 	%r376, [%rd222+8];
	mul.wide.s32 	%rd227, %r376, 8;
	add.s64 	%rd228, %rd13, %rd227;
	st.global.f64 	[%rd228], %fd451;
	ld.local.f64 	%fd452, [%rd220+24];
	ld.local.u32 	%r377, [%rd222+12];
	mul.wide.s32 	%rd229, %r377, 8;
	add.s64 	%rd230, %rd13, %rd229;
	st.global.f64 	[%rd230], %fd452;
	add.s32 	%r504, %r504, 4;
	setp.eq.s32 	%p166, %r504, %r503;
	@%p166 bra 	$L__BB2_214;
	bra.uni 	$L__BB2_213;
$L__BB2_214:
	setp.eq.s32 	%p167, %r209, 0;
	@%p167 bra 	$L__BB2_218;
	mul.wide.u32 	%rd231, %r503, 8;
	add.s64 	%rd41, %rd2, %rd231;
	ld.local.f64 	%fd453, [%rd41];
	mul.wide.u32 	%rd232, %r503, 4;
	add.s64 	%rd42, %rd3, %rd232;
	ld.local.u32 	%r378, [%rd42];
	mul.wide.s32 	%rd233, %r378, 8;
	add.s64 	%rd234, %rd13, %rd233;
	st.global.f64 	[%rd234], %fd453;
	setp.eq.s32 	%p168, %r209, 1;
	@%p168 bra 	$L__BB2_218;
	ld.local.f64 	%fd454, [%rd41+8];
	ld.local.u32 	%r379, [%rd42+4];
	mul.wide.s32 	%rd235, %r379, 8;
	add.s64 	%rd236, %rd13, %rd235;
	st.global.f64 	[%rd236], %fd454;
	setp.eq.s32 	%p169, %r209, 2;
	@%p169 bra 	$L__BB2_218;
	ld.local.f64 	%fd455, [%rd41+16];
	ld.local.u32 	%r380, [%rd42+8];
	mul.wide.s32 	%rd237, %r380, 8;
	add.s64 	%rd238, %rd13, %rd237;
	st.global.f64 	[%rd238], %fd455;
$L__BB2_218:
	setp.lt.s32 	%p170, %r229, 1;
	mov.f64 	%fd605, 0d0000000000000000;
	@%p170 bra 	$L__BB2_240;
	mov.f64 	%fd605, 0d0000000000000000;
	mov.b32 	%r505, 0;
$L__BB2_220:
	setp.lt.s32 	%p171, %r230, 1;
	mov.f64 	%fd603, 0d0000000000000000;
	@%p171 bra 	$L__BB2_234;
	setp.lt.u32 	%p172, %r230, 16;
	mov.b32 	%r508, 0;
	mov.f64 	%fd603, 0d0000000000000000;
	@%p172 bra 	$L__BB2_224;
	mov.b32 	%r506, 0;
	mov.f64 	%fd603, 0d0000000000000000;
$L__BB2_223:
	.pragma "nounroll";
	mad.lo.s32 	%r384, %r506, %r229, %r505;
	mul.wide.u32 	%rd239, %r384, 8;
	mov.u64 	%rd240, C_ori;
	add.s64 	%rd241, %rd240, %rd239;
	ld.const.f64 	%fd462, [%rd241];
	mul.wide.u32 	%rd242, %r506, 8;
	add.s64 	%rd243, %rd13, %rd242;
	ld.global.f64 	%fd463, [%rd243];
	fma.rn.f64 	%fd464, %fd462, %fd463, %fd603;
	add.s32 	%r385, %r384, %r229;
	mul.wide.u32 	%rd244, %r385, 8;
	add.s64 	%rd245, %rd240, %rd244;
	ld.const.f64 	%fd465, [%rd245];
	ld.global.f64 	%fd466, [%rd243+8];
	fma.rn.f64 	%fd467, %fd465, %fd466, %fd464;
	add.s32 	%r386, %r385, %r229;
	mul.wide.u32 	%rd246, %r386, 8;
	add.s64 	%rd247, %rd240, %rd246;
	ld.const.f64 	%fd468, [%rd247];
	ld.global.f64 	%fd469, [%rd243+16];
	fma.rn.f64 	%fd470, %fd468, %fd469, %fd467;
	add.s32 	%r387, %r386, %r229;
	mul.wide.u32 	%rd248, %r387, 8;
	add.s64 	%rd249, %rd240, %rd248;
	ld.const.f64 	%fd471, [%rd249];
	ld.global.f64 	%fd472, [%rd243+24];
	fma.rn.f64 	%fd473, %fd471, %fd472, %fd470;
	add.s32 	%r388, %r387, %r229;
	mul.wide.u32 	%rd250, %r388, 8;
	add.s64 	%rd251, %rd240, %rd250;
	ld.const.f64 	%fd474, [%rd251];
	ld.global.f64 	%fd475, [%rd243+32];
	fma.rn.f64 	%fd476, %fd474, %fd475, %fd473;
	add.s32 	%r389, %r388, %r229;
	mul.wide.u32 	%rd252, %r389, 8;
	add.s64 	%rd253, %rd240, %rd252;
	ld.const.f64 	%fd477, [%rd253];
	ld.global.f64 	%fd478, [%rd243+40];
	fma.rn.f64 	%fd479, %fd477, %fd478, %fd476;
	add.s32 	%r390, %r389, %r229;
	mul.wide.u32 	%rd254, %r390, 8;
	add.s64 	%rd255, %rd240, %rd254;
	ld.const.f64 	%fd480, [%rd255];
	ld.global.f64 	%fd481, [%rd243+48];
	fma.rn.f64 	%fd482, %fd480, %fd481, %fd479;
	add.s32 	%r391, %r390, %r229;
	mul.wide.u32 	%rd256, %r391, 8;
	add.s64 	%rd257, %rd240, %rd256;
	ld.const.f64 	%fd483, [%rd257];
	ld.global.f64 	%fd484, [%rd243+56];
	fma.rn.f64 	%fd485, %fd483, %fd484, %fd482;
	add.s32 	%r392, %r391, %r229;
	mul.wide.u32 	%rd258, %r392, 8;
	add.s64 	%rd259, %rd240, %rd258;
	ld.const.f64 	%fd486, [%rd259];
	ld.global.f64 	%fd487, [%rd243+64];
	fma.rn.f64 	%fd488, %fd486, %fd487, %fd485;
	add.s32 	%r393, %r392, %r229;
	mul.wide.u32 	%rd260, %r393, 8;
	add.s64 	%rd261, %rd240, %rd260;
	ld.const.f64 	%fd489, [%rd261];
	ld.global.f64 	%fd490, [%rd243+72];
	fma.rn.f64 	%fd491, %fd489, %fd490, %fd488;
	add.s32 	%r394, %r393, %r229;
	mul.wide.u32 	%rd262, %r394, 8;
	add.s64 	%rd263, %rd240, %rd262;
	ld.const.f64 	%fd492, [%rd263];
	ld.global.f64 	%fd493, [%rd243+80];
	fma.rn.f64 	%fd494, %fd492, %fd493, %fd491;
	add.s32 	%r395, %r394, %r229;
	mul.wide.u32 	%rd264, %r395, 8;
	add.s64 	%rd265, %rd240, %rd264;
	ld.const.f64 	%fd495, [%rd265];
	ld.global.f64 	%fd496, [%rd243+88];
	fma.rn.f64 	%fd497, %fd495, %fd496, %fd494;
	add.s32 	%r396, %r395, %r229;
	mul.wide.u32 	%rd266, %r396, 8;
	add.s64 	%rd267, %rd240, %rd266;
	ld.const.f64 	%fd498, [%rd267];
	ld.global.f64 	%fd499, [%rd243+96];
	fma.rn.f64 	%fd500, %fd498, %fd499, %fd497;
	add.s32 	%r397, %r396, %r229;
	mul.wide.u32 	%rd268, %r397, 8;
	add.s64 	%rd269, %rd240, %rd268;
	ld.const.f64 	%fd501, [%rd269];
	ld.global.f64 	%fd502, [%rd243+104];
	fma.rn.f64 	%fd503, %fd501, %fd502, %fd500;
	add.s32 	%r398, %r397, %r229;
	mul.wide.u32 	%rd270, %r398, 8;
	add.s64 	%rd271, %rd240, %rd270;
	ld.const.f64 	%fd504, [%rd271];
	ld.global.f64 	%fd505, [%rd243+112];
	fma.rn.f64 	%fd506, %fd504, %fd505, %fd503;
	add.s32 	%r399, %r398, %r229;
	mul.wide.u32 	%rd272, %r399, 8;
	add.s64 	%rd273, %rd240, %rd272;
	ld.const.f64 	%fd507, [%rd273];
	ld.global.f64 	%fd508, [%rd243+120];
	fma.rn.f64 	%fd603, %fd507, %fd508, %fd506;
	add.s32 	%r506, %r506, 16;
	setp.ne.s32 	%p173, %r506, %r17;
	mov.u32 	%r508, %r17;
	@%p173 bra 	$L__BB2_223;
$L__BB2_224:
	setp.eq.s32 	%p174, %r7, 0;
	@%p174 bra 	$L__BB2_234;
	setp.lt.u32 	%p175, %r8, 7;
	@%p175 bra 	$L__BB2_227;
	mad.lo.s32 	%r400, %r508, %r229, %r505;
	mul.wide.u32 	%rd274, %r400, 8;
	mov.u64 	%rd275, C_ori;
	add.s64 	%rd276, %rd275, %rd274;
	ld.const.f64 	%fd510, [%rd276];
	mul.wide.u32 	%rd277, %r508, 8;
	add.s64 	%rd278, %rd13, %rd277;
	ld.global.f64 	%fd511, [%rd278];
	fma.rn.f64 	%fd512, %fd510, %fd511, %fd603;
	add.s32 	%r401, %r400, %r229;
	mul.wide.u32 	%rd279, %r401, 8;
	add.s64 	%rd280, %rd275, %rd279;
	ld.const.f64 	%fd513, [%rd280];
	ld.global.f64 	%fd514, [%rd278+8];
	fma.rn.f64 	%fd515, %fd513, %fd514, %fd512;
	add.s32 	%r402, %r401, %r229;
	mul.wide.u32 	%rd281, %r402, 8;
	add.s64 	%rd282, %rd275, %rd281;
	ld.const.f64 	%fd516, [%rd282];
	ld.global.f64 	%fd517, [%rd278+16];
	fma.rn.f64 	%fd518, %fd516, %fd517, %fd515;
	add.s32 	%r403, %r402, %r229;
	mul.wide.u32 	%rd283, %r403, 8;
	add.s64 	%rd284, %rd275, %rd283;
	ld.const.f64 	%fd519, [%rd284];
	ld.global.f64 	%fd520, [%rd278+24];
	fma.rn.f64 	%fd521, %fd519, %fd520, %fd518;
	add.s32 	%r404, %r403, %r229;
	mul.wide.u32 	%rd285, %r404, 8;
	add.s64 	%rd286, %rd275, %rd285;
	ld.const.f64 	%fd522, [%rd286];
	ld.global.f64 	%fd523, [%rd278+32];
	fma.rn.f64 	%fd524, %fd522, %fd523, %fd521;
	add.s32 	%r405, %r404, %r229;
	mul.wide.u32 	%rd287, %r405, 8;
	add.s64 	%rd288, %rd275, %rd287;
	ld.const.f64 	%fd525, [%rd288];
	ld.global.f64 	%fd526, [%rd278+40];
	fma.rn.f64 	%fd527, %fd525, %fd526, %fd524;
	add.s32 	%r406, %r405, %r229;
	mul.wide.u32 	%rd289, %r406, 8;
	add.s64 	%rd290, %rd275, %rd289;
	ld.const.f64 	%fd528, [%rd290];
	ld.global.f64 	%fd529, [%rd278+48];
	fma.rn.f64 	%fd530, %fd528, %fd529, %fd527;
	add.s32 	%r407, %r406, %r229;
	mul.wide.u32 	%rd291, %r407, 8;
	add.s64 	%rd292, %rd275, %rd291;
	ld.const.f64 	%fd531, [%rd292];
	ld.global.f64 	%fd532, [%rd278+56];
	fma.rn.f64 	%fd603, %fd531, %fd532, %fd530;
	add.s32 	%r508, %r508, 8;
$L__BB2_227:
	setp.eq.s32 	%p176, %r9, 0;
	@%p176 bra 	$L__BB2_234;
	setp.lt.u32 	%p177, %r10, 3;
	@%p177 bra 	$L__BB2_230;
	mad.lo.s32 	%r408, %r508, %r229, %r505;
	mul.wide.u32 	%rd293, %r408, 8;
	mov.u64 	%rd294, C_ori;
	add.s64 	%rd295, %rd294, %rd293;
	ld.const.f64 	%fd534, [%rd295];
	mul.wide.u32 	%rd296, %r508, 8;
	add.s64 	%rd297, %rd13, %rd296;
	ld.global.f64 	%fd535, [%rd297];
	fma.rn.f64 	%fd536, %fd534, %fd535, %fd603;
	add.s32 	%r409, %r408, %r229;
	mul.wide.u32 	%rd298, %r409, 8;
	add.s64 	%rd299, %rd294, %rd298;
	ld.const.f64 	%fd537, [%rd299];
	ld.global.f64 	%fd538, [%rd297+8];
	fma.rn.f64 	%fd539, %fd537, %fd538, %fd536;
	add.s32 	%r410, %r409, %r229;
	mul.wide.u32 	%rd300, %r410, 8;
	add.s64 	%rd301, %rd294, %rd300;
	ld.const.f64 	%fd540, [%rd301];
	ld.global.f64 	%fd541, [%rd297+16];
	fma.rn.f64 	%fd542, %fd540, %fd541, %fd539;
	add.s32 	%r411, %r410, %r229;
	mul.wide.u32 	%rd302, %r411, 8;
	add.s64 	%rd303, %rd294, %rd302;
	ld.const.f64 	%fd543, [%rd303];
	ld.global.f64 	%fd544, [%rd297+24];
	fma.rn.f64 	%fd603, %fd543, %fd544, %fd542;
	add.s32 	%r508, %r508, 4;
$L__BB2_230:
	setp.eq.s32 	%p178, %r18, 0;
	@%p178 bra 	$L__BB2_234;
	setp.eq.s32 	%p179, %r18, 1;
	mad.lo.s32 	%r224, %r508, %r229, %r505;
	mul.wide.u32 	%rd304, %r224, 8;
	mov.u64 	%rd305, C_ori;
	add.s64 	%rd306, %rd305, %rd304;
	ld.const.f64 	%fd545, [%rd306];
	mul.wide.u32 	%rd307, %r508, 8;
	add.s64 	%rd43, %rd13, %rd307;
	ld.global.f64 	%fd546, [%rd43];
	fma.rn.f64 	%fd603, %fd545, %fd546, %fd603;
	@%p179 bra 	$L__BB2_234;
	setp.eq.s32 	%p180, %r18, 2;
	add.s32 	%r225, %r224, %r229;
	mul.wide.u32 	%rd308, %r225, 8;
	mov.u64 	%rd309, C_ori;
	add.s64 	%rd310, %rd309, %rd308;
	ld.const.f64 	%fd547, [%rd310];
	ld.global.f64 	%fd548, [%rd43+8];
	fma.rn.f64 	%fd603, %fd547, %fd548, %fd603;
	@%p180 bra 	$L__BB2_234;
	add.s32 	%r412, %r225, %r229;
	mul.wide.u32 	%rd311, %r412, 8;
	mov.u64 	%rd312, C_ori;
	add.s64 	%rd313, %rd312, %rd311;
	ld.const.f64 	%fd549, [%rd313];
	ld.global.f64 	%fd550, [%rd43+16];
	fma.rn.f64 	%fd603, %fd549, %fd550, %fd603;
$L__BB2_234:
	setp.lt.s32 	%p181, %r3, 0;
	setp.eq.s32 	%p182, %r4, 1062207488;
	mul.wide.u32 	%rd314, %r505, 8;
	add.s64 	%rd315, %rd8, %rd314;
	ld.global.f64 	%fd551, [%rd315];
	sub.f64 	%fd93, %fd551, %fd603;
	{
	.reg .b32 %temp; 
	mov.b64 	{%temp, %r226}, %fd93;
	}
	abs.f64 	%fd94, %fd93;
	{ // callseq 1, 0
	.param .b64 param0;
	st.param.f64 	[param0], %fd94;
	.param .b64 retval0;
	call.uni (retval0), 
	__internal_accurate_pow, 
	(
	param0
	);
	ld.param.f64 	%fd552, [retval0];
	} // callseq 1
	setp.lt.s32 	%p184, %r226, 0;
	neg.f64 	%fd554, %fd552;
	selp.f64 	%fd555, %fd554, %fd552, %p182;
	selp.f64 	%fd556, %fd555, %fd552, %p184;
	setp.eq.f64 	%p185, %fd93, 0d0000000000000000;
	selp.b32 	%r413, %r226, 0, %p182;
	or.b32  	%r414, %r413, 2146435072;
	selp.b32 	%r415, %r414, %r413, %p181;
	mov.b32 	%r416, 0;
	mov.b64 	%fd557, {%r416, %r415};
	selp.f64 	%fd604, %fd557, %fd556, %p185;
	add.f64 	%fd558, %fd93, 0d4000000000000000;
	{
	.reg .b32 %temp; 
	mov.b64 	{%temp, %r417}, %fd558;
	}
	and.b32  	%r418, %r417, 2146435072;
	setp.ne.s32 	%p186, %r418, 2146435072;
	@%p186 bra 	$L__BB2_239;
	setp.num.f64 	%p187, %fd93, %fd93;
	@%p187 bra 	$L__BB2_237;
	mov.f64 	%fd559, 0d4000000000000000;
	add.rn.f64 	%fd604, %fd93, %fd559;
	bra.uni 	$L__BB2_239;
$L__BB2_237:
	setp.neu.f64 	%p188, %fd94, 0d7FF0000000000000;
	@%p188 bra 	$L__BB2_239;
	or.b32  	%r419, %r5, -2147483648;
	selp.b32 	%r420, %r419, %r5, %p1;
	selp.b32 	%r421, %r420, %r5, %p184;
	mov.b32 	%r422, 0;
	mov.b64 	%fd604, {%r422, %r421};
$L__BB2_239:
	setp.eq.f64 	%p190, %fd93, 0d3FF0000000000000;
	selp.f64 	%fd560, 0d3FF0000000000000, %fd604, %p190;
	add.f64 	%fd605, %fd605, %fd560;
	add.s32 	%r505, %r505, 1;
	setp.ne.s32 	%p191, %r505, %r229;
	@%p191 bra 	$L__BB2_220;
$L__BB2_240:
	mul.wide.s32 	%rd316, %r423, 8;
	add.s64 	%rd317, %rd4, %rd316;
	st.global.f64 	[%rd317], %fd605;
	add.s32 	%r423, %r423, %r6;
	setp.lt.s32 	%p192, %r423, %r231;
	@%p192 bra 	$L__BB2_2;
$L__BB2_241:
	ret;

}
.func  (.param .b64 func_retval0) __internal_accurate_pow(
	.param .b64 __internal_accurate_pow_param_0
)
{
	.reg .pred 	%p<8>;
	.reg .b32 	%r<49>;
	.reg .b32 	%f<3>;
	.reg .b64 	%fd<109>;

	ld.param.f64 	%fd10, [__internal_accurate_pow_param_0];
	{
	.reg .b32 %temp; 
	mov.b64 	{%temp, %r46}, %fd10;
	}
	{
	.reg .b32 %temp; 
	mov.b64 	{%r45, %temp}, %fd10;
	}
	shr.u32 	%r47, %r46, 20;
	setp.gt.u32 	%p1, %r46, 1048575;
	@%p1 bra 	$L__BB3_2;
	mul.f64 	%fd11, %fd10, 0d4350000000000000;
	{
	.reg .b32 %temp; 
	mov.b64 	{%temp, %r46}, %fd11;
	}
	{
	.reg .b32 %temp; 
	mov.b64 	{%r45, %temp}, %fd11;
	}
	shr.u32 	%r16, %r46, 20;
	add.s32 	%r47, %r16, -54;
$L__BB3_2:
	add.s32 	%r48, %r47, -1023;
	and.b32  	%r17, %r46, -2146435073;
	or.b32  	%r18, %r17, 1072693248;
	mov.b64 	%fd107, {%r45, %r18};
	setp.lt.u32 	%p2, %r18, 1073127583;
	@%p2 bra 	$L__BB3_4;
	{
	.reg .b32 %temp; 
	mov.b64 	{%r19, %temp}, %fd107;
	}
	{
	.reg .b32 %temp; 
	mov.b64 	{%temp, %r20}, %fd107;
	}
	add.s32 	%r21, %r20, -1048576;
	mov.b64 	%fd107, {%r19, %r21};
	add.s32 	%r48, %r47, -1022;
$L__BB3_4:
	add.f64 	%fd12, %fd107, 0dBFF0000000000000;
	add.f64 	%fd13, %fd107, 0d3FF0000000000000;
	rcp.approx.ftz.f64 	%fd14, %fd13;
	neg.f64 	%fd15, %fd13;
	fma.rn.f64 	%fd16, %fd15, %fd14, 0d3FF0000000000000;
	fma.rn.f64 	%fd17, %fd16, %fd16, %fd16;
	fma.rn.f64 	%fd18, %fd17, %fd14, %fd14;
	mul.f64 	%fd19, %fd12, %fd18;
	fma.rn.f64 	%fd20, %fd12, %fd18, %fd19;
	mul.f64 	%fd21, %fd20, %fd20;
	fma.rn.f64 	%fd22, %fd21, 0d3EB0F5FF7D2CAFE2, 0d3ED0F5D241AD3B5A;
	fma.rn.f64 	%fd23, %fd22, %fd21, 0d3EF3B20A75488A3F;
	fma.rn.f64 	%fd24, %fd23, %fd21, 0d3F1745CDE4FAECD5;
	fma.rn.f64 	%fd25, %fd24, %fd21, 0d3F3C71C7258A578B;
	fma.rn.f64 	%fd26, %fd25, %fd21, 0d3F6249249242B910;
	fma.rn.f64 	%fd27, %fd26, %fd21, 0d3F89999999999DFB;
	sub.f64 	%fd28, %fd12, %fd20;
	add.f64 	%fd29, %fd28, %fd28;
	neg.f64 	%fd30, %fd20;
	fma.rn.f64 	%fd31, %fd30, %fd12, %fd29;
	mul.f64 	%fd32, %fd18, %fd31;
	fma.rn.f64 	%fd33, %fd21, %fd27, 0d3FB5555555555555;
	mov.f64 	%fd34, 0d3FB5555555555555;
	sub.f64 	%fd35, %fd34, %fd33;
	fma.rn.f64 	%fd36, %fd21, %fd27, %fd35;
	add.f64 	%fd37, %fd36, 0dBC46A4CB00B9E7B0;
	add.f64 	%fd38, %fd33, %fd37;
	sub.f64 	%fd39, %fd33, %fd38;
	add.f64 	%fd40, %fd37, %fd39;
	mul.rn.f64 	%fd41, %fd20, %fd20;
	neg.f64 	%fd42, %fd41;
	fma.rn.f64 	%fd43, %fd20, %fd20, %fd42;
	{
	.reg .b32 %temp; 
	mov.b64 	{%r22, %temp}, %fd32;
	}
	{
	.reg .b32 %temp; 
	mov.b64 	{%temp, %r23}, %fd32;
	}
	add.s32 	%r24, %r23, 1048576;
	mov.b64 	%fd44, {%r22, %r24};
	fma.rn.f64 	%fd45, %fd20, %fd44, %fd43;
	mul.rn.f64 	%fd46, %fd41, %fd20;
	neg.f64 	%fd47, %fd46;
	fma.rn.f64 	%fd48, %fd41, %fd20, %fd47;
	fma.rn.f64 	%fd49, %fd41, %fd32, %fd48;
	fma.rn.f64 	%fd50, %fd45, %fd20, %fd49;
	mul.rn.f64 	%fd51, %fd38, %fd46;
	neg.f64 	%fd52, %fd51;
	fma.rn.f64 	%fd53, %fd38, %fd46, %fd52;
	fma.rn.f64 	%fd54, %fd38, %fd50, %fd53;
	fma.rn.f64 	%fd55, %fd40, %fd46, %fd54;
	add.f64 	%fd56, %fd51, %fd55;
	sub.f64 	%fd57, %fd51, %fd56;
	add.f64 	%fd58, %fd55, %fd57;
	add.f64 	%fd59, %fd20, %fd56;
	sub.f64 	%fd60, %fd20, %fd59;
	add.f64 	%fd61, %fd56, %fd60;
	add.f64 	%fd62, %fd58, %fd61;
	add.f64 	%fd63, %fd32, %fd62;
	add.f64 	%fd64, %fd59, %fd63;
	sub.f64 	%fd65, %fd59, %fd64;
	add.f64 	%fd66, %fd63, %fd65;
	xor.b32  	%r25, %r48, -2147483648;
	mov.b32 	%r26, 1127219200;
	mov.b64 	%fd67, {%r25, %r26};
	mov.b32 	%r27, -2147483648;
	mov.b64 	%fd68, {%r27, %r26};
	sub.f64 	%fd69, %fd67, %fd68;
	fma.rn.f64 	%fd70, %fd69, 0d3FE62E42FEFA39EF, %fd64;
	fma.rn.f64 	%fd71, %fd69, 0dBFE62E42FEFA39EF, %fd70;
	sub.f64 	%fd72, %fd71, %fd64;
	sub.f64 	%fd73, %fd66, %fd72;
	fma.rn.f64 	%fd74, %fd69, 0d3C7ABC9E3B39803F, %fd73;
	add.f64 	%fd75, %fd70, %fd74;
	sub.f64 	%fd76, %fd70, %fd75;
	add.f64 	%fd77, %fd74, %fd76;
	mov.f64 	%fd78, 0d4000000000000000;
	{
	.reg .b32 %temp; 
	mov.b64 	{%temp, %r28}, %fd78;
	}
	{
	.reg .b32 %temp; 
	mov.b64 	{%r29, %temp}, %fd78;
	}
	shl.b32 	%r30, %r28, 1;
	setp.gt.u32 	%p3, %r30, -33554433;
	and.b32  	%r31, %r28, -15728641;
	selp.b32 	%r32, %r31, %r28, %p3;
	mov.b64 	%fd79, {%r29, %r32};
	mul.rn.f64 	%fd80, %fd75, %fd79;
	neg.f64 	%fd81, %fd80;
	fma.rn.f64 	%fd82, %fd75, %fd79, %fd81;
	fma.rn.f64 	%fd83, %fd77, %fd79, %fd82;
	add.f64 	%fd4, %fd80, %fd83;
	sub.f64 	%fd84, %fd80, %fd4;
	add.f64 	%fd5, %fd83, %fd84;
	fma.rn.f64 	%fd85, %fd4, 0d3FF71547652B82FE, 0d4338000000000000;
	{
	.reg .b32 %temp; 
	mov.b64 	{%r13, %temp}, %fd85;
	}
	mov.f64 	%fd86, 0dC338000000000000;
	add.rn.f64 	%fd87, %fd85, %fd86;
	fma.rn.f64 	%fd88, %fd87, 0dBFE62E42FEFA39EF, %fd4;
	fma.rn.f64 	%fd89, %fd87, 0dBC7ABC9E3B39803F, %fd88;
	fma.rn.f64 	%fd90, %fd89, 0d3E5ADE1569CE2BDF, 0d3E928AF3FCA213EA;
	fma.rn.f64 	%fd91, %fd90, %fd89, 0d3EC71DEE62401315;
	fma.rn.f64 	%fd92, %fd91, %fd89, 0d3EFA01997C89EB71;
	fma.rn.f64 	%fd93, %fd92, %fd89, 0d3F2A01A014761F65;
	fma.rn.f64 	%fd94, %fd93, %fd89, 0d3F56C16C1852B7AF;
	fma.rn.f64 	%fd95, %fd94, %fd89, 0d3F81111111122322;
	fma.rn.f64 	%fd96, %fd95, %fd89, 0d3FA55555555502A1;
	fma.rn.f64 	%fd97, %fd96, %fd89, 0d3FC5555555555511;
	fma.rn.f64 	%fd98, %fd97, %fd89, 0d3FE000000000000B;
	fma.rn.f64 	%fd99, %fd98, %fd89, 0d3FF0000000000000;
	fma.rn.f64 	%fd100, %fd99, %fd89, 0d3FF0000000000000;
	{
	.reg .b32 %temp; 
	mov.b64 	{%r14, %temp}, %fd100;
	}
	{
	.reg .b32 %temp; 
	mov.b64 	{%temp, %r15}, %fd100;
	}
	shl.b32 	%r33, %r13, 20;
	add.s32 	%r34, %r33, %r15;
	mov.b64 	%fd108, {%r14, %r34};
	{
	.reg .b32 %temp; 
	mov.b64 	{%temp, %r35}, %fd4;
	}
	mov.b32 	%f2, %r35;
	abs.f32 	%f1, %f2;
	setp.lt.f32 	%p4, %f1, 0f4086232B;
	@%p4 bra 	$L__BB3_7;
	setp.lt.f64 	%p5, %fd4, 0d0000000000000000;
	add.f64 	%fd101, %fd4, 0d7FF0000000000000;
	selp.f64 	%fd108, 0d0000000000000000, %fd101, %p5;
	setp.geu.f32 	%p6, %f1, 0f40874800;
	@%p6 bra 	$L__BB3_7;
	shr.u32 	%r36, %r13, 31;
	add.s32 	%r37, %r13, %r36;
	shr.s32 	%r38, %r37, 1;
	shl.b32 	%r39, %r38, 20;
	add.s32 	%r40, %r15, %r39;
	mov.b64 	%fd102, {%r14, %r40};
	sub.s32 	%r41, %r13, %r38;
	shl.b32 	%r42, %r41, 20;
	add.s32 	%r43, %r42, 1072693248;
	mov.b32 	%r44, 0;
	mov.b64 	%fd103, {%r44, %r43};
	mul.f64 	%fd108, %fd103, %fd102;
$L__BB3_7:
	abs.f64 	%fd104, %fd108;
	setp.eq.f64 	%p7, %fd104, 0d7FF0000000000000;
	fma.rn.f64 	%fd105, %fd108, %fd5, %fd108;
	selp.f64 	%fd106, %fd108, %fd105, %p7;
	st.param.f64 	[func_retval0], %fd106;
	ret;

}


// ===== COMPILED SASS (sm_100) =====

	.target	sm_100

	.elftype	@"ET_EXEC"


//--------------------- .note.nv.tkinfo           --------------------------
	.section	.note.nv.tkinfo,"",@"SHT_NOTE"
	.sectionflags	@"SHF_NOTE_NV_TKINFO"
	.tkinfo
        /*0018*/ 	.word	0x00000002
        /*0030*/ 	.string	""
        /*0030*/ 	.string	"ptxas"
        /*0030*/ 	.string	"Cuda compilation tools, release 13.0, V13.0.88"
        /*0030*/ 	.string	"Build cuda_13.0.r13.0/compiler.36424714_0"
        /*0030*/ 	.string	"-arch sm_100 -m 64 "



//--------------------- .note.nv.cuinfo           --------------------------
	.section	.note.nv.cuinfo,"",@"SHT_NOTE"
	.sectionflags	@"SHF_NOTE_NV_CUINFO"
        /*0018*/ 	.short	0x0002
        /*001a*/ 	.short	0x0064
        /*001c*/ 	.short	0x0082
	.zero		2


//--------------------- .nv.info                  --------------------------
	.section	.nv.info,"",@"SHT_CUDA_INFO"
	.align	4


	//----- nvinfo : EIATTR_REGCOUNT
	.align		4
        /*0000*/ 	.byte	0x04, 0x2f
        /*0002*/ 	.short	(.L_2 - .L_1)
	.align		4
.L_1:
        /*0004*/ 	.word	index@(_Z9fnnls_GPUPdS_S_iiiS_S_d)
        /*0008*/ 	.word	0x00000038


	//----- nvinfo : EIATTR_FRAME_SIZE
	.align		4
.L_2:
        /*000c*/ 	.byte	0x04, 0x11
        /*000e*/ 	.short	(.L_4 - .L_3)
	.align		4
.L_3:
        /*0010*/ 	.word	index@($__internal_3_$__cuda_sm20_div_rn_f64_full)
        /*0014*/ 	.word	0x000005e0


	//----- nvinfo : EIATTR_FRAME_SIZE
	.align		4
.L_4:
        /*0018*/ 	.byte	0x04, 0x11
        /*001a*/ 	.short	(.L_6 - .L_5)
	.align		4
.L_5:
        /*001c*/ 	.word	index@($__internal_2_$__cuda_sm20_dblrcp_rn_slowpath_v3)
        /*0020*/ 	.word	0x000005e0


	//----- nvinfo : EIATTR_FRAME_SIZE
	.align		4
.L_6:
        /*0024*/ 	.byte	0x04, 0x11
        /*0026*/ 	.short	(.L_8 - .L_7)
	.align		4
.L_7:
        /*0028*/ 	.word	index@(_Z9fnnls_GPUPdS_S_iiiS_S_d)
        /*002c*/ 	.word	0x000005e0


	//----- nvinfo : EIATTR_REGCOUNT
	.align		4
.L_8:
        /*0030*/ 	.byte	0x04, 0x2f
        /*0032*/ 	.short	(.L_10 - .L_9)
	.align		4
.L_9:
        /*0034*/ 	.word	index@(_Z8FCLS_GPUPdS_S_iiiS_S_)
        /*0038*/ 	.word	0x00000030


	//----- nvinfo : EIATTR_FRAME_SIZE
	.align		4
.L_10:
        /*003c*/ 	.byte	0x04, 0x11
        /*003e*/ 	.short	(.L_12 - .L_11)
	.align		4
.L_11:
        /*0040*/ 	.word	index@($_Z8FCLS_GPUPdS_S_iiiS_S_$__internal_accurate_pow)
        /*0044*/ 	.word	0x00000040


	//----- nvinfo : EIATTR_FRAME_SIZE
	.align		4
.L_12:
        /*0048*/ 	.byte	0x04, 0x11
        /*004a*/ 	.short	(.L_14 - .L_13)
	.align		4
.L_13:
        /*004c*/ 	.word	index@($__internal_1_$__cuda_sm20_div_rn_f64_full)
        /*0050*/ 	.word	0x00000040


	//----- nvinfo : EIATTR_FRAME_SIZE
	.align		4
.L_14:
        /*0054*/ 	.byte	0x04, 0x11
        /*0056*/ 	.short	(.L_16 - .L_15)
	.align		4
.L_15:
        /*0058*/ 	.word	index@(_Z8FCLS_GPUPdS_S_iiiS_S_)
        /*005c*/ 	.word	0x00000040


	//----- nvinfo : EIATTR_REGCOUNT
	.align		4
.L_16:
        /*0060*/ 	.byte	0x04, 0x2f
        /*0062*/ 	.short	(.L_18 - .L_17)
	.align		4
.L_17:
        /*0064*/ 	.word	index@(_Z11e_fnnls_GPUPdS_S_iiiS_S_)
        /*0068*/ 	.word	0x00000030


	//----- nvinfo : EIATTR_FRAME_SIZE
	.align		4
.L_18:
        /*006c*/ 	.byte	0x04, 0x11
        /*006e*/ 	.short	(.L_20 - .L_19)
	.align		4
.L_19:
        /*0070*/ 	.word	index@($_Z11e_fnnls_GPUPdS_S_iiiS_S_$__internal_accurate_pow)
        /*0074*/ 	.word	0x00000040


	//----- nvinfo : EIATTR_FRAME_SIZE
	.align		4
.L_20:
        /*0078*/ 	.byte	0x04, 0x11
        /*007a*/ 	.short	(.L_22 - .L_21)
	.align		4
.L_21:
        /*007c*/ 	.word	index@($__internal_0_$__cuda_sm20_div_rn_f64_full)
        /*0080*/ 	.word	0x00000040


	//----- nvinfo : EIATTR_FRAME_SIZE
	.align		4
.L_22:
        /*0084*/ 	.byte	0x04, 0x11
        /*0086*/ 	.short	(.L_24 - .L_23)
	.align		4
.L_23:
        /*0088*/ 	.word	index@(_Z11e_fnnls_GPUPdS_S_iiiS_S_)
        /*008c*/ 	.word	0x00000040


	//----- nvinfo : EIATTR_MIN_STACK_SIZE
	.align		4
.L_24:
        /*0090*/ 	.byte	0x04, 0x12
        /*0092*/ 	.short	(.L_26 - .L_25)
	.align		4
.L_25:
        /*0094*/ 	.word	index@(_Z11e_fnnls_GPUPdS_S_iiiS_S_)
        /*0098*/ 	.word	0x00000040


	//----- nvinfo : EIATTR_MIN_STACK_SIZE
	.align		4
.L_26:
        /*009c*/ 	.byte	0x04, 0x12
        /*009e*/ 	.short	(.L_28 - .L_27)
	.align		4
.L_27:
        /*00a0*/ 	.word	index@(_Z8FCLS_GPUPdS_S_iiiS_S_)
        /*00a4*/ 	.word	0x00000040


	//----- nvinfo : EIATTR_MIN_STACK_SIZE
	.align		4
.L_28:
        /*00a8*/ 	.byte	0x04, 0x12
        /*00aa*/ 	.short	(.L_30 - .L_29)
	.align		4
.L_29:
        /*00ac*/ 	.word	index@(_Z9fnnls_GPUPdS_S_iiiS_S_d)
        /*00b0*/ 	.word	0x000005e0
.L_30:


//--------------------- .nv.compat                --------------------------
	.section	.nv.compat,"",@"SHT_CUDA_COMPAT_INFO"
	.align	4
        /*0000*/ 	.byte	0x02, 0x09, 0x00, 0x00, 0x02, 0x02, 0x01, 0x00, 0x02, 0x05, 0x05, 0x00, 0x03, 0x07, 0x01, 0x01
        /*0010*/ 	.byte	0x02, 0x03, 0x00, 0x00, 0x02, 0x06, 0x01, 0x00, 0x04, 0x0b, 0x08, 0x00, 0x01, 0x00, 0x00, 0x00
        /*0020*/ 	.byte	0x00, 0x00, 0x00, 0x00


//--------------------- .nv.info._Z11e_fnnls_GPUPdS_S_iiiS_S_ --------------------------
	.section	.nv.info._Z11e_fnnls_GPUPdS_S_iiiS_S_,"",@"SHT_CUDA_INFO"
	.sectionflags	@""
	.align	4


	//----- nvinfo : EIATTR_CUDA_API_VERSION
	.align		4
        /*0000*/ 	.byte	0x04, 0x37
        /*0002*/ 	.short	(.L_32 - .L_31)
.L_31:
        /*0004*/ 	.word	0x00000082


	//----- nvinfo : EIATTR_KPARAM_INFO
	.align		4
.L_32:
        /*0008*/ 	.byte	0x04, 0x17
        /*000a*/ 	.short	(.L_34 - .L_33)
.L_33:
        /*000c*/ 	.word	0x00000000
        /*0010*/ 	.short	0x0007
        /*0012*/ 	.short	0x0030
        /*0014*/ 	.byte	0x00, 0xf5, 0x21, 0x00


	//----- nvinfo : EIATTR_KPARAM_INFO
	.align		4
.L_34:
        /*0018*/ 	.byte	0x04, 0x17
        /*001a*/ 	.short	(.L_36 - .L_35)
.L_35:
        /*001c*/ 	.word	0x00000000
        /*0020*/ 	.short	0x0006
        /*0022*/ 	.short	0x0028
        /*0024*/ 	.byte	0x00, 0xf5, 0x21, 0x00


	//----- nvinfo : EIATTR_KPARAM_INFO
	.align		4
.L_36:
        /*0028*/ 	.byte	0x04, 0x17
        /*002a*/ 	.short	(.L_38 - .L_37)
.L_37:
        /*002c*/ 	.word	0x00000000
        /*0030*/ 	.short	0x0005
        /*0032*/ 	.short	0x0020
        /*0034*/ 	.byte	0x00, 0xf0, 0x11, 0x00


	//----- nvinfo : EIATTR_KPARAM_INFO
	.align		4
.L_38:
        /*0038*/ 	.byte	0x04, 0x17
        /*003a*/ 	.short	(.L_40 - .L_39)
.L_39:
        /*003c*/ 	.word	0x00000000
        /*0040*/ 	.short	0x0004
        /*0042*/ 	.short	0x001c
        /*0044*/ 	.byte	0x00, 0xf0, 0x11, 0x00


	//----- nvinfo : EIATTR_KPARAM_INFO
	.align		4
.L_40:
        /*0048*/ 	.byte	0x04, 0x17
        /*004a*/ 	.short	(.L_42 - .L_41)
.L_41:
        /*004c*/ 	.word	0x00000000
        /*0050*/ 	.short	0x0003
        /*0052*/ 	.short	0x0018
        /*0054*/ 	.byte	0x00, 0xf0, 0x11, 0x00


	//----- nvinfo : EIATTR_KPARAM_INFO
	.align		4
.L_42:
        /*0058*/ 	.byte	0x04, 0x17
        /*005a*/ 	.short	(.L_44 - .L_43)
.L_43:
        /*005c*/ 	.word	0x00000000
        /*0060*/ 	.short	0x0002
        /*0062*/ 	.short	0x0010
        /*0064*/ 	.byte	0x00, 0xf5, 0x21, 0x00


	//----- nvinfo : EIATTR_KPARAM_INFO
	.align		4
.L_44:
        /*0068*/ 	.byte	0x04, 0x17
        /*006a*/ 	.short	(.L_46 - .L_45)
.L_45:
        /*006c*/ 	.word	0x00000000
        /*0070*/ 	.short	0x0001
        /*0072*/ 	.short	0x0008
        /*0074*/ 	.byte	0x00, 0xf5, 0x21, 0x00


	//----- nvinfo : EIATTR_KPARAM_INFO
	.align		4
.L_46:
        /*0078*/ 	.byte	0x04, 0x17
        /*007a*/ 	.short	(.L_48 - .L_47)
.L_47:
        /*007c*/ 	.word	0x00000000
        /*0080*/ 	.short	0x0000
        /*0082*/ 	.short	0x0000
        /*0084*/ 	.byte	0x00, 0xf5, 0x21, 0x00


	//----- nvinfo : EIATTR_SPARSE_MMA_MASK
	.align		4
.L_48:
        /*0088*/ 	.byte	0x03, 0x50
        /*008a*/ 	.short	0x0000


	//----- nvinfo : EIATTR_MAXREG_COUNT
	.align		4
        /*008c*/ 	.byte	0x03, 0x1b
        /*008e*/ 	.short	0x00ff


	//----- nvinfo : EIATTR_MERCURY_ISA_VERSION
	.align		4
        /*0090*/ 	.byte	0x03, 0x5f
        /*0092*/ 	.short	0x0101


	//----- nvinfo : EIATTR_VRC_CTA_INIT_COUNT
	.align		4
        /*0094*/ 	.byte	0x02, 0x4a
	.zero		1
	.zero		1


	//----- nvinfo : EIATTR_EXIT_INSTR_OFFSETS
	.align		4
        /*0098*/ 	.byte	0x04, 0x1c
        /*009a*/ 	.short	(.L_50 - .L_49)


	//   ....[0]....
.L_49:
        /*009c*/ 	.word	0x000000b0


	//   ....[1]....
        /*00a0*/ 	.word	0x00009520


	//----- nvinfo : EIATTR_CRS_STACK_SIZE
	.align		4
.L_50:
        /*00a4*/ 	.byte	0x04, 0x1e
        /*00a6*/ 	.short	(.L_52 - .L_51)
.L_51:
        /*00a8*/ 	.word	0x00000000


	//----- nvinfo : EIATTR_CBANK_PARAM_SIZE
	.align		4
.L_52:
        /*00ac*/ 	.byte	0x03, 0x19
        /*00ae*/ 	.short	0x0038


	//----- nvinfo : EIATTR_PARAM_CBANK
	.align		4
        /*00b0*/ 	.byte	0x04, 0x0a
        /*00b2*/ 	.short	(.L_54 - .L_53)
	.align		4
.L_53:
        /*00b4*/ 	.word	index@(.nv.constant0._Z11e_fnnls_GPUPdS_S_iiiS_S_)
        /*00b8*/ 	.short	0x0380
        /*00ba*/ 	.short	0x0038


	//----- nvinfo : EIATTR_SW_WAR
	.align		4
.L_54:
        /*00bc*/ 	.byte	0x04, 0x36
        /*00be*/ 	.short	(.L_56 - .L_55)
.L_55:
        /*00c0*/ 	.word	0x00000008
.L_56:


//--------------------- .nv.info._Z8FCLS_GPUPdS_S_iiiS_S_ --------------------------
	.section	.nv.info._Z8FCLS_GPUPdS_S_iiiS_S_,"",@"SHT_CUDA_INFO"
	.sectionflags	@""
	.align	4


	//----- nvinfo : EIATTR_CUDA_API_VERSION
	.align		4
        /*0000*/ 	.byte	0x04, 0x37
        /*0002*/ 	.short	(.L_58 - .L_57)
.L_57:
        /*0004*/ 	.word	0x00000082


	//----- nvinfo : EIATTR_KPARAM_INFO
	.align		4
.L_58:
        /*0008*/ 	.byte	0x04, 0x17
        /*000a*/ 	.short	(.L_60 - .L_59)
.L_59:
        /*000c*/ 	.word	0x00000000
        /*0010*/ 	.short	0x0007
        /*0012*/ 	.short	0x0030
        /*0014*/ 	.byte	0x00, 0xf5, 0x21, 0x00


	//----- nvinfo : EIATTR_KPARAM_INFO
	.align		4
.L_60:
        /*0018*/ 	.byte	0x04, 0x17
        /*001a*/ 	.short	(.L_62 - .L_61)
.L_61:
        /*001c*/ 	.word	0x00000000
        /*0020*/ 	.short	0x0006
        /*0022*/ 	.short	0x0028
        /*0024*/ 	.byte	0x00, 0xf5, 0x21, 0x00


	//----- nvinfo : EIATTR_KPARAM_INFO
	.align		4
.L_62:
        /*0028*/ 	.byte	0x04, 0x17
        /*002a*/ 	.short	(.L_64 - .L_63)
.L_63:
        /*002c*/ 	.word	0x00000000
        /*0030*/ 	.short	0x0005
        /*0032*/ 	.short	0x0020
        /*0034*/ 	.byte	0x00, 0xf0, 0x11, 0x00


	//----- nvinfo : EIATTR_KPARAM_INFO
	.align		4
.L_64:
        /*0038*/ 	.byte	0x04, 0x17
        /*003a*/ 	.short	(.L_66 - .L_65)
.L_65:
        /*003c*/ 	.word	0x00000000
        /*0040*/ 	.short	0x0004
        /*0042*/ 	.short	0x001c
        /*0044*/ 	.byte	0x00, 0xf0, 0x11, 0x00


	//----- nvinfo : EIATTR_KPARAM_INFO
	.align		4
.L_66:
        /*0048*/ 	.byte	0x04, 0x17
        /*004a*/ 	.short	(.L_68 - .L_67)
.L_67:
        /*004c*/ 	.word	0x00000000
        /*0050*/ 	.short	0x0003
        /*0052*/ 	.short	0x0018
        /*0054*/ 	.byte	0x00, 0xf0, 0x11, 0x00


	//----- nvinfo : EIATTR_KPARAM_INFO
	.align		4
.L_68:
        /*0058*/ 	.byte	0x04, 0x17
        /*005a*/ 	.short	(.L_70 - .L_69)
.L_69:
        /*005c*/ 	.word	0x00000000
        /*0060*/ 	.short	0x0002
        /*0062*/ 	.short	0x0010
        /*0064*/ 	.byte	0x00, 0xf5, 0x21, 0x00


	//----- nvinfo : EIATTR_KPARAM_INFO
	.align		4
.L_70:
        /*0068*/ 	.byte	0x04, 0x17
        /*006a*/ 	.short	(.L_72 - .L_71)
.L_71:
        /*006c*/ 	.word	0x00000000
        /*0070*/ 	.short	0x0001
        /*0072*/ 	.short	0x0008
        /*0074*/ 	.byte	0x00, 0xf5, 0x21, 0x00


	//----- nvinfo : EIATTR_KPARAM_INFO
	.align		4
.L_72:
        /*0078*/ 	.byte	0x04, 0x17
        /*007a*/ 	.short	(.L_74 - .L_73)
.L_73:
        /*007c*/ 	.word	0x00000000
        /*0080*/ 	.short	0x0000
        /*0082*/ 	.short	0x0000
        /*0084*/ 	.byte	0x00, 0xf5, 0x21, 0x00


	//----- nvinfo : EIATTR_SPARSE_MMA_MASK
	.align		4
.L_74:
        /*0088*/ 	.byte	0x03, 0x50
        /*008a*/ 	.short	0x0000


	//----- nvinfo : EIATTR_MAXREG_COUNT
	.align		4
        /*008c*/ 	.byte	0x03, 0x1b
        /*008e*/ 	.short	0x00ff


	//----- nvinfo : EIATTR_MERCURY_ISA_VERSION
	.align		4
        /*0090*/ 	.byte	0x03, 0x5f
        /*0092*/ 	.short	0x0101


	//----- nvinfo : EIATTR_VRC_CTA_INIT_COUNT
	.align		4
        /*0094*/ 	.byte	0x02, 0x4a
	.zero		1
	.zero		1


	//----- nvinfo : EIATTR_EXIT_INSTR_OFFSETS
	.align		4
        /*0098*/ 	.byte	0x04, 0x1c
        /*009a*/ 	.short	(.L_76 - .L_75)


	//   ....[0]....
.L_75:
        /*009c*/ 	.word	0x000000b0


	//   ....[1]....
        /*00a0*/ 	.word	0x0000a970


	//----- nvinfo : EIATTR_CRS_STACK_SIZE
	.align		4
.L_76:
        /*00a4*/ 	.byte	0x04, 0x1e
        /*00a6*/ 	.short	(.L_78 - .L_77)
.L_77:
        /*00a8*/ 	.word	0x00000000


	//----- nvinfo : EIATTR_CBANK_PARAM_SIZE
	.align		4
.L_78:
        /*00ac*/ 	.byte	0x03, 0x19
        /*00ae*/ 	.short	0x0038


	//----- nvinfo : EIATTR_PARAM_CBANK
	.align		4
        /*00b0*/ 	.byte	0x04, 0x0a
        /*00b2*/ 	.short	(.L_80 - .L_79)
	.align		4
.L_79:
        /*00b4*/ 	.word	index@(.nv.constant0._Z8FCLS_GPUPdS_S_iiiS_S_)
        /*00b8*/ 	.short	0x0380
        /*00ba*/ 	.short	0x0038


	//----- nvinfo : EIATTR_SW_WAR
	.align		4
.L_80:
        /*00bc*/ 	.byte	0x04, 0x36
        /*00be*/ 	.short	(.L_82 - .L_81)
.L_81:
        /*00c0*/ 	.word	0x00000008
.L_82:


//--------------------- .nv.info._Z9fnnls_GPUPdS_S_iiiS_S_d --------------------------
	.section	.nv.info._Z9fnnls_GPUPdS_S_iiiS_S_d,"",@"SHT_CUDA_INFO"
	.sectionflags	@""
	.align	4


	//----- nvinfo : EIATTR_CUDA_API_VERSION
	.align		4
        /*0000*/ 	.byte	0x04, 0x37
        /*0002*/ 	.short	(.L_84 - .L_83)
.L_83:
        /*0004*/ 	.word	0x00000082


	//----- nvinfo : EIATTR_KPARAM_INFO
	.align		4
.L_84:
        /*0008*/ 	.byte	0x04, 0x17
        /*000a*/ 	.short	(.L_86 - .L_85)
.L_85:
        /*000c*/ 	.word	0x00000000
        /*0010*/ 	.short	0x0008
        /*0012*/ 	.short	0x0038
        /*0014*/ 	.byte	0x00, 0xf0, 0x21, 0x00


	//----- nvinfo : EIATTR_KPARAM_INFO
	.align		4
.L_86:
        /*0018*/ 	.byte	0x04, 0x17
        /*001a*/ 	.short	(.L_88 - .L_87)
.L_87:
        /*001c*/ 	.word	0x00000000
        /*0020*/ 	.short	0x0007
        /*0022*/ 	.short	0x0030
        /*0024*/ 	.byte	0x00, 0xf5, 0x21, 0x00


	//----- nvinfo : EIATTR_KPARAM_INFO
	.align		4
.L_88:
        /*0028*/ 	.byte	0x04, 0x17
        /*002a*/ 	.short	(.L_90 - .L_89)
.L_89:
        /*002c*/ 	.word	0x00000000
        /*0030*/ 	.short	0x0006
        /*0032*/ 	.short	0x0028
        /*0034*/ 	.byte	0x00, 0xf5, 0x21, 0x00


	//----- nvinfo : EIATTR_KPARAM_INFO
	.align		4
.L_90:
        /*0038*/ 	.byte	0x04, 0x17
        /*003a*/ 	.short	(.L_92 - .L_91)
.L_91:
        /*003c*/ 	.word	0x00000000
        /*0040*/ 	.short	0x0005
        /*0042*/ 	.short	0x0020
        /*0044*/ 	.byte	0x00, 0xf0, 0x11, 0x00


	//----- nvinfo : EIATTR_KPARAM_INFO
	.align		4
.L_92:
        /*0048*/ 	.byte	0x04, 0x17
        /*004a*/ 	.short	(.L_94 - .L_93)
.L_93:
        /*004c*/ 	.word	0x00000000
        /*0050*/ 	.short	0x0004
        /*0052*/ 	.short	0x001c
        /*0054*/ 	.byte	0x00, 0xf0, 0x11, 0x00


	//----- nvinfo : EIATTR_KPARAM_INFO
	.align		4
.L_94:
        /*0058*/ 	.byte	0x04, 0x17
        /*005a*/ 	.short	(.L_96 - .L_95)
.L_95:
        /*005c*/ 	.word	0x00000000
        /*0060*/ 	.short	0x0003
        /*0062*/ 	.short	0x0018
        /*0064*/ 	.byte	0x00, 0xf0, 0x11, 0x00


	//----- nvinfo : EIATTR_KPARAM_INFO
	.align		4
.L_96:
        /*0068*/ 	.byte	0x04, 0x17
        /*006a*/ 	.short	(.L_98 - .L_97)
.L_97:
        /*006c*/ 	.word	0x00000000
        /*0070*/ 	.short	0x0002
        /*0072*/ 	.short	0x0010
        /*0074*/ 	.byte	0x00, 0xf5, 0x21, 0x00


	//----- nvinfo : EIATTR_KPARAM_INFO
	.align		4
.L_98:
        /*0078*/ 	.byte	0x04, 0x17
        /*007a*/ 	.short	(.L_100 - .L_99)
.L_99:
        /*007c*/ 	.word	0x00000000
        /*0080*/ 	.short	0x0001
        /*0082*/ 	.short	0x0008
        /*0084*/ 	.byte	0x00, 0xf5, 0x21, 0x00


	//----- nvinfo : EIATTR_KPARAM_INFO
	.align		4
.L_100:
        /*0088*/ 	.byte	0x04, 0x17
        /*008a*/ 	.short	(.L_102 - .L_101)
.L_101:
        /*008c*/ 	.word	0x00000000
        /*0090*/ 	.short	0x0000
        /*0092*/ 	.short	0x0000
        /*0094*/ 	.byte	0x00, 0xf5, 0x21, 0x00


	//----- nvinfo : EIATTR_SPARSE_MMA_MASK
	.align		4
.L_102:
        /*0098*/ 	.byte	0x03, 0x50
        /*009a*/ 	.short	0x0000


	//----- nvinfo : EIATTR_MAXREG_COUNT
	.align		4
        /*009c*/ 	.byte	0x03, 0x1b
        /*009e*/ 	.short	0x00ff


	//----- nvinfo : EIATTR_MERCURY_ISA_VERSION
	.align		4
        /*00a0*/ 	.byte	0x03, 0x5f
        /*00a2*/ 	.short	0x0101


	//----- nvinfo : EIATTR_VRC_CTA_INIT_COUNT
	.align		4
        /*00a4*/ 	.byte	0x02, 0x4a
	.zero		1
	.zero		1


	//----- nvinfo : EIATTR_EXIT_INSTR_OFFSETS
	.align		4
        /*00a8*/ 	.byte	0x04, 0x1c
        /*00aa*/ 	.short	(.L_104 - .L_103)


	//   ....[0]....
.L_103:
        /*00ac*/ 	.word	0x000000d0


	//   ....[1]....
        /*00b0*/ 	.word	0x00012fe0


	//----- nvinfo : EIATTR_CRS_STACK_SIZE
	.align		4
.L_104:
        /*00b4*/ 	.byte	0x04, 0x1e
        /*00b6*/ 	.short	(.L_106 - .L_105)
.L_105:
        /*00b8*/ 	.word	0x00000000


	//----- nvinfo : EIATTR_CBANK_PARAM_SIZE
	.align		4
.L_106:
        /*00bc*/ 	.byte	0x03, 0x19
        /*00be*/ 	.short	0x0040


	//----- nvinfo : EIATTR_PARAM_CBANK
	.align		4
        /*00c0*/ 	.byte	0x04, 0x0a
        /*00c2*/ 	.short	(.L_108 - .L_107)
	.align		4
.L_107:
        /*00c4*/ 	.word	index@(.nv.constant0._Z9fnnls_GPUPdS_S_iiiS_S_d)
        /*00c8*/ 	.short	0x0380
        /*00ca*/ 	.short	0x0040


	//----- nvinfo : EIATTR_SW_WAR
	.align		4
.L_108:
        /*00cc*/ 	.byte	0x04, 0x36
        /*00ce*/ 	.short	(.L_110 - .L_109)
.L_109:
        /*00d0*/ 	.word	0x00000008
.L_110:


//--------------------- .nv.callgraph             --------------------------
	.section	.nv.callgraph,"",@"SHT_CUDA_CALLGRAPH"
	.align	4
	.sectionentsize	8
	.align		4
        /*0000*/ 	.word	0x00000000
	.align		4
        /*0004*/ 	.word	0xffffffff
	.align		4
        /*0008*/ 	.word	0x00000000
	.align		4
        /*000c*/ 	.word	0xfffffffe
	.align		4
        /*0010*/ 	.word	0x00000000
	.align		4
        /*0014*/ 	.word	0xfffffffd
	.align		4
        /*0018*/ 	.word	0x00000000
	.align		4
        /*001c*/ 	.word	0xfffffffc


//--------------------- .nv.constant3             --------------------------
	.section	.nv.constant3,"a",@progbits
	.align	8
.nv.constant3:
	.type		C_ori,@object
	.size		C_ori,(.L_0 - C_ori)
C_ori:
	.zero		4224
.L_0:


//--------------------- .text._Z11e_fnnls_GPUPdS_S_iiiS_S_ --------------------------
	.section	.text._Z11e_fnnls_GPUPdS_S_iiiS_S_,"ax",@progbits
	.align	128
        .global         _Z11e_fnnls_GPUPdS_S_iiiS_S_
        .type           _Z11e_fnnls_GPUPdS_S_iiiS_S_,@function
        .size           _Z11e_fnnls_GPUPdS_S_iiiS_S_,(.L_x_835 - _Z11e_fnnls_GPUPdS_S_iiiS_S_)
        .other          _Z11e_fnnls_GPUPdS_S_iiiS_S_,@"STO_CUDA_ENTRY STV_DEFAULT"
_Z11e_fnnls_GPUPdS_S_iiiS_S_:
.text._Z11e_fnnls_GPUPdS_S_iiiS_S_:
[----:B------:R-:W0:Y:S01]  /*0000*/  LDC R1, c[0x0][0x37c] ;  /* 0x0000df00ff017b82 */ /* 0x000e220000000800 */
[----:B------:R-:W1:Y:S01]  /*0010*/  S2R R2, SR_TID.X ;  /* 0x0000000000027919 */ /* 0x000e620000002100 */
[----:B------:R-:W2:Y:S06]  /*0020*/  LDCU UR9, c[0x0][0x360] ;  /* 0x00006c00ff0977ac */ /* 0x000eac0008000800 */
[----:B------:R-:W1:Y:S01]  /*0030*/  S2UR UR4, SR_CTAID.X ;  /* 0x00000000000479c3 */ /* 0x000e620000002500 */
[----:B0-----:R-:W-:Y:S01]  /*0040*/  VIADD R1, R1, 0xffffffc0 ;  /* 0xffffffc001017836 */ /* 0x001fe20000000000 */
[----:B------:R-:W0:Y:S04]  /*0050*/  LDCU UR5, c[0x0][0x3a0] ;  /* 0x00007400ff0577ac */ /* 0x000e280008000800 */
[----:B------:R-:W-:-:S02]  /*0060*/  R2UR UR8, R1 ;  /* 0x00000000010872ca */ /* 0x000fc400000e0000 */
[----:B------:R-:W1:Y:S01]  /*0070*/  LDC R3, c[0x0][0x360] ;  /* 0x0000d800ff037b82 */ /* 0x000e620000000800 */
[----:B------:R-:W-:Y:S01]  /*0080*/  R2UR UR16, R1 ;  /* 0x00000000011072ca */ /* 0x000fe200000e0000 */
[----:B-1----:R-:W-:-:S05]  /*0090*/  IMAD R2, R3, UR4, R2 ;  /* 0x0000000403027c24 */ /* 0x002fca000f8e0202 */
[----:B0-----:R-:W-:-:S13]  /*00a0*/  ISETP.GE.AND P0, PT, R2, UR5, PT ;  /* 0x0000000502007c0c */ /* 0x001fda000bf06270 */
[----:B--2---:R-:W-:Y:S05]  /*00b0*/  @P0 EXIT ;  /* 0x000000000000094d */ /* 0x004fea0003800000 */
[----:B------:R-:W0:Y:S01]  /*00c0*/  LDCU.64 UR10, c[0x0][0x398] ;  /* 0x00007300ff0a77ac */ /* 0x000e220008000a00 */
[----:B------:R-:W-:Y:S01]  /*00d0*/  BSSY.RECONVERGENT B1, `(.L_x_0) ;  /* 0x0000943000017945 */ /* 0x000fe20003800200 */
[----:B------:R-:W1:Y:S01]  /*00e0*/  LDCU UR4, c[0x0][0x370] ;  /* 0x00006e00ff0477ac */ /* 0x000e620008000800 */
[----:B------:R-:W-:Y:S01]  /*00f0*/  UIADD3 UR24, UPT, UPT, UR8, 0x18, URZ ;  /* 0x0000001808187890 */ /* 0x000fe2000fffe0ff */
[----:B------:R-:W2:Y:S01]  /*0100*/  LDCU.64 UR14, c[0x0][0x358] ;  /* 0x00006b00ff0e77ac */ /* 0x000ea20008000a00 */
[----:B------:R-:W-:Y:S02]  /*0110*/  UIADD3 UR8, UPT, UPT, UR8, 0x30, URZ ;  /* 0x0000003008087890 */ /* 0x000fe4000fffe0ff */
[----:B0-----:R-:W-:Y:S02]  /*0120*/  ULOP3.LUT UR17, UR11, 0xf, URZ, 0xc0, !UPT ;  /* 0x0000000f0b117892 */ /* 0x001fe4000f8ec0ff */
[----:B------:R-:W-:Y:S02]  /*0130*/  ULOP3.LUT UR18, UR11, 0x7, URZ, 0xc0, !UPT ;  /* 0x000000070b127892 */ /* 0x000fe4000f8ec0ff */
[----:B------:R-:W-:-:S02]  /*0140*/  ULOP3.LUT UR20, UR10, 0x7, URZ, 0xc0, !UPT ;  /* 0x000000070a147892 */ /* 0x000fc4000f8ec0ff */
[----:B------:R-:W-:Y:S02]  /*0150*/  ULOP3.LUT UR22, UR10, 0xf, URZ, 0xc0, !UPT ;  /* 0x0000000f0a167892 */ /* 0x000fe4000f8ec0ff */
[----:B------:R-:W-:Y:S02]  /*0160*/  UIADD3 UR19, UPT, UPT, UR10, -0x1, URZ ;  /* 0xffffffff0a137890 */ /* 0x000fe4000fffe0ff */
[----:B------:R-:W-:Y:S02]  /*0170*/  ULOP3.LUT UR21, UR10, 0x3, URZ, 0xc0, !UPT ;  /* 0x000000030a157892 */ /* 0x000fe4000f8ec0ff */
[----:B------:R-:W-:Y:S02]  /*0180*/  ULOP3.LUT UR5, UR11, 0x7ffffff0, URZ, 0xc0, !UPT ;  /* 0x7ffffff00b057892 */ /* 0x000fe4000f8ec0ff */
[----:B------:R-:W-:Y:S02]  /*0190*/  ULOP3.LUT UR6, UR11, 0x3, URZ, 0xc0, !UPT ;  /* 0x000000030b067892 */ /* 0x000fe4000f8ec0ff */
[----:B------:R-:W-:-:S02]  /*01a0*/  ULOP3.LUT UR23, UR10, 0x7ffffff0, URZ, 0xc0, !UPT ;  /* 0x7ffffff00a177892 */ /* 0x000fc4000f8ec0ff */
[----:B------:R-:W-:Y:S02]  /*01b0*/  ULOP3.LUT UR7, UR10, 0x7ffffff8, URZ, 0xc0, !UPT ;  /* 0x7ffffff80a077892 */ /* 0x000fe4000f8ec0ff */
[----:B-1----:R-:W-:Y:S02]  /*01c0*/  UIMAD UR9, UR9, UR4, URZ ;  /* 0x00000004090972a4 */ /* 0x002fe4000f8e02ff */
[----:B------:R-:W-:Y:S02]  /*01d0*/  UIADD3 UR25, UPT, UPT, UR17, -0x1, URZ ;  /* 0xffffffff11197890 */ /* 0x000fe4000fffe0ff */
[----:B------:R-:W-:Y:S02]  /*01e0*/  UIADD3 UR26, UPT, UPT, UR18, -0x1, URZ ;  /* 0xffffffff121a7890 */ /* 0x000fe4000fffe0ff */
[----:B------:R-:W-:Y:S02]  /*01f0*/  UIADD3 UR27, UPT, UPT, UR20, -0x1, URZ ;  /* 0xffffffff141b7890 */ /* 0x000fe4000fffe0ff */
[----:B--2---:R-:W-:-:S12]  /*0200*/  UIADD3 UR28, UPT, UPT, UR22, -0x1, URZ ;  /* 0xffffffff161c7890 */ /* 0x004fd8000fffe0ff */
.L_x_216:
[----:B------:R-:W0:Y:S02]  /*0210*/  LDC R0, c[0x0][0x39c] ;  /* 0x0000e700ff007b82 */ /* 0x000e240000000800 */
[----:B0-----:R-:W-:Y:S01]  /*0220*/  ISETP.GE.AND P0, PT, R0, 0x1, PT ;  /* 0x000000010000780c */ /* 0x001fe20003f06270 */
[----:B------:R-:W-:-:S12]  /*0230*/  IMAD R3, R2, R0, RZ ;  /* 0x0000000002037224 */ /* 0x000fd800078e02ff */
[----:B---345:R-:W-:Y:S05]  /*0240*/  @!P0 BRA `(.L_x_1) ;  /* 0x0000000400288947 */ /* 0x038fea0003800000 */
[----:B------:R-:W-:Y:S01]  /*0250*/  ISETP.GE.U32.AND P0, PT, R0, 0x10, PT ;  /* 0x000000100000780c */ /* 0x000fe20003f06070 */
[----:B------:R-:W-:-:S12]  /*0260*/  IMAD.MOV.U32 R4, RZ, RZ, RZ ;  /* 0x000000ffff047224 */ /* 0x000fd800078e00ff */
[----:B------:R-:W-:Y:S05]  /*0270*/  @!P0 BRA `(.L_x_2) ;  /* 0x0000000000788947 */ /* 0x000fea0003800000 */
[----:B------:R-:W-:Y:S02]  /*0280*/  VIADD R11, R1, 0x50 ;  /* 0x00000050010b7836 */ /* 0x000fe40000000000 */
[----:B------:R-:W-:-:S07]  /*0290*/  IMAD.MOV.U32 R4, RZ, RZ, RZ ;  /* 0x000000ffff047224 */ /* 0x000fce00078e00ff */
.L_x_3:
[C---:B------:R-:W-:Y:S01]  /*02a0*/  VIADD R5, R4.reuse, 0x1 ;  /* 0x0000000104057836 */ /* 0x040fe20000000000 */
[C---:B------:R-:W-:Y:S01]  /*02b0*/  IADD3 R7, PT, PT, R4.reuse, 0x3, RZ ;  /* 0x0000000304077810 */ /* 0x040fe20007ffe0ff */
[C---:B------:R-:W-:Y:S01]  /*02c0*/  VIADD R6, R4.reuse, 0x2 ;  /* 0x0000000204067836 */ /* 0x040fe20000000000 */
[C---:B------:R-:W-:Y:S01]  /*02d0*/  IADD3 R15, PT, PT, R4.reuse, 0x9, RZ ;  /* 0x00000009040f7810 */ /* 0x040fe20007ffe0ff */
[C---:B------:R-:W-:Y:S01]  /*02e0*/  VIADD R8, R4.reuse, 0x4 ;  /* 0x0000000404087836 */ /* 0x040fe20000000000 */
[C---:B------:R-:W-:Y:S01]  /*02f0*/  IADD3 R21, PT, PT, R4.reuse, 0xf, RZ ;  /* 0x0000000f04157810 */ /* 0x040fe20007ffe0ff */
[C---:B------:R-:W-:Y:S01]  /*0300*/  VIADD R9, R4.reuse, 0x5 ;  /* 0x0000000504097836 */ /* 0x040fe20000000000 */
[----:B------:R0:W-:Y:S01]  /*0310*/  STL.64 [R11+-0x20], R4 ;  /* 0xffffe0040b007387 */ /* 0x0001e20000100a00 */
[C---:B------:R-:W-:Y:S02]  /*0320*/  VIADD R12, R4.reuse, 0x6 ;  /* 0x00000006040c7836 */ /* 0x040fe40000000000 */
[C---:B------:R-:W-:Y:S01]  /*0330*/  VIADD R13, R4.reuse, 0x7 ;  /* 0x00000007040d7836 */ /* 0x040fe20000000000 */
[----:B------:R-:W-:Y:S01]  /*0340*/  STL.64 [R11+-0x18], R6 ;  /* 0xffffe8060b007387 */ /* 0x000fe20000100a00 */
[----:B------:R-:W-:-:S02]  /*0350*/  VIADD R14, R4, 0x8 ;  /* 0x00000008040e7836 */ /* 0x000fc40000000000 */
[C---:B------:R-:W-:Y:S01]  /*0360*/  VIADD R16, R4.reuse, 0xa ;  /* 0x0000000a04107836 */ /* 0x040fe20000000000 */
[----:B------:R-:W-:Y:S01]  /*0370*/  STL.64 [R11+-0x10], R8 ;  /* 0xfffff0080b007387 */ /* 0x000fe20000100a00 */
[C---:B------:R-:W-:Y:S02]  /*0380*/  VIADD R17, R4.reuse, 0xb ;  /* 0x0000000b04117836 */ /* 0x040fe40000000000 */
[C---:B------:R-:W-:Y:S01]  /*0390*/  VIADD R18, R4.reuse, 0xc ;  /* 0x0000000c04127836 */ /* 0x040fe20000000000 */
[----:B------:R-:W-:Y:S01]  /*03a0*/  STL.64 [R11+-0x8], R12 ;  /* 0xfffff80c0b007387 */ /* 0x000fe20000100a00 */
[C---:B------:R-:W-:Y:S02]  /*03b0*/  VIADD R19, R4.reuse, 0xd ;  /* 0x0000000d04137836 */ /* 0x040fe40000000000 */
[C---:B------:R-:W-:Y:S01]  /*03c0*/  VIADD R20, R4.reuse, 0xe ;  /* 0x0000000e04147836 */ /* 0x040fe20000000000 */
[----:B------:R-:W-:Y:S01]  /*03d0*/  STL.64 [R11], R14 ;  /* 0x0000000e0b007387 */ /* 0x000fe20000100a00 */
[----:B0-----:R-:W-:-:S03]  /*03e0*/  VIADD R4, R4, 0x10 ;  /* 0x0000001004047836 */ /* 0x001fc60000000000 */
[----:B------:R-:W-:Y:S02]  /*03f0*/  STL.64 [R11+0x8], R16 ;  /* 0x000008100b007387 */ /* 0x000fe40000100a00 */
[----:B------:R-:W-:Y:S02]  /*0400*/  ISETP.NE.AND P0, PT, R4, UR5, PT ;  /* 0x0000000504007c0c */ /* 0x000fe4000bf05270 */
[----:B------:R-:W-:Y:S04]  /*0410*/  STL.64 [R11+0x10], R18 ;  /* 0x000010120b007387 */ /* 0x000fe80000100a00 */
[----:B------:R0:W-:Y:S02]  /*0420*/  STL.64 [R11+0x18], R20 ;  /* 0x000018140b007387 */ /* 0x0001e40000100a00 */
[----:B0-----:R-:W-:-:S05]  /*0430*/  VIADD R11, R11, 0x40 ;  /* 0x000000400b0b7836 */ /* 0x001fca0000000000 */
[----:B------:R-:W-:Y:S05]  /*0440*/  @P0 BRA `(.L_x_3) ;  /* 0xfffffffc00940947 */ /* 0x000fea000383ffff */
[----:B------:R-:W-:-:S07]  /*0450*/  IMAD.U32 R4, RZ, RZ, UR5 ;  /* 0x00000005ff047e24 */ /* 0x000fce000f8e00ff */
.L_x_2:
[----:B------:R-:W-:-:S09]  /*0460*/  UISETP.NE.AND UP0, UPT, UR17, URZ, UPT ;  /* 0x000000ff1100728c */ /* 0x000fd2000bf05270 */
[----:B------:R-:W-:Y:S05]  /*0470*/  BRA.U !UP0, `(.L_x_1) ;  /* 0x00000001089c7547 */ /* 0x000fea000b800000 */
[----:B------:R-:W-:Y:S02]  /*0480*/  UISETP.GE.U32.AND UP0, UPT, UR25, 0x7, UPT ;  /* 0x000000071900788c */ /* 0x000fe4000bf06070 */
[----:B------:R-:W-:-:S07]  /*0490*/  UISETP.NE.AND UP1, UPT, UR18, URZ, UPT ;  /* 0x000000ff1200728c */ /* 0x000fce000bf25270 */
[----:B------:R-:W-:Y:S05]  /*04a0*/  BRA.U !UP0, `(.L_x_4) ;  /* 0x0000000108347547 */ /* 0x000fea000b800000 */
[C---:B------:R-:W-:Y:S01]  /*04b0*/  LEA R6, R4.reuse, UR8, 0x2 ;  /* 0x0000000804067c11 */ /* 0x040fe2000f8e10ff */
[C---:B------:R-:W-:Y:S01]  /*04c0*/  VIADD R8, R4.reuse, 0x2 ;  /* 0x0000000204087836 */ /* 0x040fe20000000000 */
[C---:B------:R-:W-:Y:S01]  /*04d0*/  IADD3 R9, PT, PT, R4.reuse, 0x3, RZ ;  /* 0x0000000304097810 */ /* 0x040fe20007ffe0ff */
[C---:B------:R-:W-:Y:S02]  /*04e0*/  VIADD R12, R4.reuse, 0x4 ;  /* 0x00000004040c7836 */ /* 0x040fe40000000000 */
[C---:B------:R-:W-:Y:S02]  /*04f0*/  VIADD R13, R4.reuse, 0x5 ;  /* 0x00000005040d7836 */ /* 0x040fe40000000000 */
[C---:B------:R-:W-:Y:S01]  /*0500*/  VIADD R14, R4.reuse, 0x6 ;  /* 0x00000006040e7836 */ /* 0x040fe20000000000 */
[----:B------:R-:W-:Y:S01]  /*0510*/  STL.64 [R6+0x8], R8 ;  /* 0x0000080806007387 */ /* 0x000fe20000100a00 */
[C---:B------:R-:W-:Y:S02]  /*0520*/  VIADD R15, R4.reuse, 0x7 ;  /* 0x00000007040f7836 */ /* 0x040fe40000000000 */
[C---:B------:R-:W-:Y:S01]  /*0530*/  VIADD R5, R4.reuse, 0x1 ;  /* 0x0000000104057836 */ /* 0x040fe20000000000 */
[----:B------:R-:W-:Y:S04]  /*0540*/  STL.64 [R6+0x10], R12 ;  /* 0x0000100c06007387 */ /* 0x000fe80000100a00 */
[----:B------:R-:W-:Y:S04]  /*0550*/  STL.64 [R6+0x18], R14 ;  /* 0x0000180e06007387 */ /* 0x000fe80000100a00 */
[----:B------:R0:W-:Y:S02]  /*0560*/  STL.64 [R6], R4 ;  /* 0x0000000406007387 */ /* 0x0001e40000100a00 */
[----:B0-----:R-:W-:-:S07]  /*0570*/  IADD3 R4, PT, PT, R4, 0x8, RZ ;  /* 0x0000000804047810 */ /* 0x001fce0007ffe0ff */
.L_x_4:
[----:B------:R-:W-:Y:S05]  /*0580*/  BRA.U !UP1, `(.L_x_1) ;  /* 0x0000000109587547 */ /* 0x000fea000b800000 */
[----:B------:R-:W-:Y:S02]  /*0590*/  UISETP.GE.U32.AND UP0, UPT, UR26, 0x3, UPT ;  /* 0x000000031a00788c */ /* 0x000fe4000bf06070 */
[----:B------:R-:W-:-:S07]  /*05a0*/  UISETP.NE.AND UP1, UPT, UR6, URZ, UPT ;  /* 0x000000ff0600728c */ /* 0x000fce000bf25270 */
[----:B------:R-:W-:Y:S05]  /*05b0*/  BRA.U !UP0, `(.L_x_5) ;  /* 0x0000000108207547 */ /* 0x000fea000b800000 */
[C---:B------:R-:W-:Y:S01]  /*05c0*/  LEA R5, R4.reuse, UR8, 0x2 ;  /* 0x0000000804057c11 */ /* 0x040fe2000f8e10ff */
[C---:B------:R-:W-:Y:S02]  /*05d0*/  VIADD R9, R4.reuse, 0x1 ;  /* 0x0000000104097836 */ /* 0x040fe40000000000 */
[----:B------:R-:W-:Y:S02]  /*05e0*/  IMAD.MOV.U32 R8, RZ, RZ, R4 ;  /* 0x000000ffff087224 */ /* 0x000fe400078e0004 */
[C---:B------:R-:W-:Y:S02]  /*05f0*/  VIADD R6, R4.reuse, 0x2 ;  /* 0x0000000204067836 */ /* 0x040fe40000000000 */
[C---:B------:R-:W-:Y:S01]  /*0600*/  VIADD R7, R4.reuse, 0x3 ;  /* 0x0000000304077836 */ /* 0x040fe20000000000 */
[----:B------:R0:W-:Y:S01]  /*0610*/  STL.64 [R5], R8 ;  /* 0x0000000805007387 */ /* 0x0001e20000100a00 */
[----:B------:R-:W-:-:S03]  /*0620*/  VIADD R4, R4, 0x4 ;  /* 0x0000000404047836 */ /* 0x000fc60000000000 */
[----:B------:R0:W-:Y:S04]  /*0630*/  STL.64 [R5+0x8], R6 ;  /* 0x0000080605007387 */ /* 0x0001e80000100a00 */
.L_x_5:
[----:B------:R-:W-:Y:S05]  /*0640*/  BRA.U !UP1, `(.L_x_1) ;  /* 0x0000000109287547 */ /* 0x000fea000b800000 */
[----:B0-----:R-:W-:Y:S01]  /*0650*/  LEA R5, R4, UR8, 0x2 ;  /* 0x0000000804057c11 */ /* 0x001fe2000f8e10ff */
[----:B------:R-:W-:-:S04]  /*0660*/  UISETP.NE.AND UP0, UPT, UR6, 0x1, UPT ;  /* 0x000000010600788c */ /* 0x000fc8000bf05270 */
[----:B------:R1:W-:Y:S05]  /*0670*/  STL [R5], R4 ;  /* 0x0000000405007387 */ /* 0x0003ea0000100800 */
[----:B------:R-:W-:Y:S05]  /*0680*/  BRA.U !UP0, `(.L_x_1) ;  /* 0x0000000108187547 */ /* 0x000fea000b800000 */
[----:B------:R-:W-:Y:S01]  /*0690*/  UISETP.NE.AND UP0, UPT, UR6, 0x2, UPT ;  /* 0x000000020600788c */ /* 0x000fe2000bf05270 */
[----:B------:R-:W-:-:S05]  /*06a0*/  IADD3 R6, PT, PT, R4, 0x1, RZ ;  /* 0x0000000104067810 */ /* 0x000fca0007ffe0ff */
[----:B------:R-:W-:Y:S01]  /*06b0*/  PLOP3.LUT P0, PT, PT, PT, UP0, 0x80, 0x8 ;  /* 0x000000000008781c */ /* 0x000fe20003f0f008 */
[----:B------:R2:W-:-:S12]  /*06c0*/  STL [R5+0x4], R6 ;  /* 0x0000040605007387 */ /* 0x0005d80000100800 */
[----:B-1----:R-:W-:-:S05]  /*06d0*/  @P0 VIADD R4, R4, 0x2 ;  /* 0x0000000204040836 */ /* 0x002fca0000000000 */
[----:B------:R2:W-:Y:S02]  /*06e0*/  @P0 STL [R5+0x8], R4 ;  /* 0x0000080405000387 */ /* 0x0005e40000100800 */
.L_x_1:
[----:B------:R-:W1:Y:S01]  /*06f0*/  LDCU UR10, c[0x0][0x398] ;  /* 0x00007300ff0a77ac */ /* 0x000e620008000800 */
[----:B------:R-:W3:Y:S01]  /*0700*/  LDC.64 R30, c[0x0][0x390] ;  /* 0x0000e400ff1e7b82 */ /* 0x000ee20000000a00 */
[----:B0-----:R-:W-:Y:S01]  /*0710*/  IMAD R9, R3, R0, RZ ;  /* 0x0000000003097224 */ /* 0x001fe200078e02ff */
[----:B------:R-:W-:Y:S01]  /*0720*/  BSSY.RECONVERGENT B0, `(.L_x_6) ;  /* 0x00006ff000007945 */ /* 0x000fe20003800200 */
[----:B------:R-:W0:Y:S05]  /*0730*/  LDCU UR4, c[0x0][0x39c] ;  /* 0x00007380ff0477ac */ /* 0x000e2a0008000800 */
[----:B------:R-:W4:Y:S08]  /*0740*/  LDC.64 R28, c[0x0][0x380] ;  /* 0x0000e000ff1c7b82 */ /* 0x000f300000000a00 */
[----:B------:R-:W5:Y:S01]  /*0750*/  LDC.64 R26, c[0x0][0x388] ;  /* 0x0000e200ff1a7b82 */ /* 0x000f620000000a00 */
[----:B-12---:R-:W-:-:S04]  /*0760*/  IMAD R5, R2, UR10, RZ ;  /* 0x0000000a02057c24 */ /* 0x006fc8000f8e02ff */
[C---:B------:R-:W-:Y:S02]  /*0770*/  IMAD R7, R5.reuse, R0, RZ ;  /* 0x0000000005077224 */ /* 0x040fe400078e02ff */
[----:B0-----:R-:W-:Y:S02]  /*0780*/  IMAD.U32 R4, RZ, RZ, UR4 ;  /* 0x00000004ff047e24 */ /* 0x001fe4000f8e00ff */
[----:B---3--:R-:W-:-:S04]  /*0790*/  IMAD.WIDE R30, R5, 0x8, R30 ;  /* 0x00000008051e7825 */ /* 0x008fc800078e021e */
[----:B----4-:R-:W-:-:S04]  /*07a0*/  IMAD.WIDE R28, R7, 0x8, R28 ;  /* 0x00000008071c7825 */ /* 0x010fc800078e021c */
[----:B-----5:R-:W-:-:S07]  /*07b0*/  IMAD.WIDE R26, R9, 0x8, R26 ;  /* 0x00000008091a7825 */ /* 0x020fce00078e021a */
.L_x_190:
[----:B------:R-:W-:Y:S01]  /*07c0*/  ISETP.GE.AND P1, PT, R4, 0x1, PT ;  /* 0x000000010400780c */ /* 0x000fe20003f26270 */
[----:B------:R-:W-:Y:S01]  /*07d0*/  BSSY.RECONVERGENT B2, `(.L_x_7) ;  /* 0x0000373000027945 */ /* 0x000fe20003800200 */
[----:B------:R-:W-:Y:S01]  /*07e0*/  PLOP3.LUT P0, PT, PT, PT, PT, 0x80, 0x8 ;  /* 0x000000000008781c */ /* 0x000fe20003f0f070 */
[----:B------:R-:W-:-:S10]  /*07f0*/  IMAD.MOV.U32 R5, RZ, RZ, R4 ;  /* 0x000000ffff057224 */ /* 0x000fd400078e0004 */
[----:B012345:R-:W-:Y:S05]  /*0800*/  @!P1 BRA `(.L_x_8) ;  /* 0x0000003400bc9947 */ /* 0x03ffea0003800000 */
[----:B------:R-:W0:Y:S01]  /*0810*/  LDCU UR4, c[0x0][0x398] ;  /* 0x00007300ff0477ac */ /* 0x000e220008000800 */
[----:B------:R-:W-:Y:S01]  /*0820*/  BSSY.RECONVERGENT B3, `(.L_x_9) ;  /* 0x00000de000037945 */ /* 0x000fe20003800200 */
[----:B0-----:R-:W-:-:S09]  /*0830*/  UISETP.GE.AND UP0, UPT, UR4, 0x1, UPT ;  /* 0x000000010400788c */ /* 0x001fd2000bf06270 */
[----:B------:R-:W-:Y:S05]  /*0840*/  BRA.U !UP0, `(.L_x_10) ;  /* 0x0000000908687547 */ /* 0x000fea000b800000 */
[----:B------:R-:W-:Y:S01]  /*0850*/  BSSY.RECONVERGENT B4, `(.L_x_11) ;  /* 0x0000098000047945 */ /* 0x000fe20003800200 */
[----:B------:R-:W-:-:S07]  /*0860*/  IMAD.MOV.U32 R0, RZ, RZ, RZ ;  /* 0x000000ffff007224 */ /* 0x000fce00078e00ff */
.L_x_17:
[----:B------:R-:W0:Y:S01]  /*0870*/  LDCU UR4, c[0x0][0x398] ;  /* 0x00007300ff0477ac */ /* 0x000e220008000800 */
[----:B------:R-:W-:Y:S01]  /*0880*/  IMAD.MOV.U32 R11, RZ, RZ, RZ ;  /* 0x000000ffff0b7224 */ /* 0x000fe200078e00ff */
[----:B------:R-:W-:Y:S01]  /*0890*/  CS2R R38, SRZ ;  /* 0x0000000000267805 */ /* 0x000fe2000001ff00 */
[----:B------:R-:W-:Y:S01]  /*08a0*/  UISETP.GE.U32.AND UP0, UPT, UR19, 0xf, UPT ;  /* 0x0000000f1300788c */ /* 0x000fe2000bf06070 */
[----:B0-----:R-:W-:-:S08]  /*08b0*/  IMAD R44, R0, UR4, RZ ;  /* 0x00000004002c7c24 */ /* 0x001fd0000f8e02ff */
[----:B------:R-:W-:Y:S05]  /*08c0*/  BRA.U !UP0, `(.L_x_12) ;  /* 0x0000000108e47547 */ /* 0x000fea000b800000 */
[----:B------:R-:W-:Y:S01]  /*08d0*/  HFMA2 R11, -RZ, RZ, 0, 0 ;  /* 0x00000000ff0b7431 */ /* 0x000fe200000001ff */
[----:B------:R-:W-:-:S07]  /*08e0*/  CS2R R38, SRZ ;  /* 0x0000000000267805 */ /* 0x000fce000001ff00 */
.L_x_13:
[----:B------:R-:W-:Y:S02]  /*08f0*/  IMAD.IADD R7, R44, 0x1, R11 ;  /* 0x000000012c077824 */ /* 0x000fe400078e020b */
[----:B------:R-:W-:-:S04]  /*0900*/  IMAD.WIDE.U32 R8, R11, 0x8, R30 ;  /* 0x000000080b087825 */ /* 0x000fc800078e001e */
[----:B------:R-:W-:Y:S01]  /*0910*/  IMAD.WIDE.U32 R6, R7, 0x8, R28 ;  /* 0x0000000807067825 */ /* 0x000fe200078e001c */
[----:B------:R-:W2:Y:S04]  /*0920*/  LDG.E.64 R12, desc[UR14][R8.64] ;  /* 0x0000000e080c7981 */ /* 0x000ea8000c1e1b00 */
[----:B------:R-:W2:Y:S04]  /*0930*/  LDG.E.64 R24, desc[UR14][R6.64] ;  /* 0x0000000e06187981 */ /* 0x000ea8000c1e1b00 */
[----:B------:R-:W3:Y:S04]  /*0940*/  LDG.E.64 R20, desc[UR14][R8.64+0x8] ;  /* 0x0000080e08147981 */ /* 0x000ee8000c1e1b00 */
[----:B------:R-:W3:Y:S04]  /*0950*/  LDG.E.64 R22, desc[UR14][R6.64+0x8] ;  /* 0x0000080e06167981 */ /* 0x000ee8000c1e1b00 */
[----:B------:R-:W4:Y:S04]  /*0960*/  LDG.E.64 R16, desc[UR14][R8.64+0x10] ;  /* 0x0000100e08107981 */ /* 0x000f28000c1e1b00 */
[----:B------:R-:W4:Y:S04]  /*0970*/  LDG.E.64 R18, desc[UR14][R6.64+0x10] ;  /* 0x0000100e06127981 */ /* 0x000f28000c1e1b00 */
[----:B------:R-:W5:Y:S04]  /*0980*/  LDG.E.64 R14, desc[UR14][R8.64+0x18] ;  /* 0x0000180e080e7981 */ /* 0x000f68000c1e1b00 */
[----:B------:R-:W5:Y:S04]  /*0990*/  LDG.E.64 R36, desc[UR14][R6.64+0x18] ;  /* 0x0000180e06247981 */ /* 0x000f68000c1e1b00 */
[----:B------:R-:W5:Y:S04]  /*09a0*/  LDG.E.64 R32, desc[UR14][R8.64+0x20] ;  /* 0x0000200e08207981 */ /* 0x000f68000c1e1b00 */
[----:B------:R-:W5:Y:S04]  /*09b0*/  LDG.E.64 R34, desc[UR14][R6.64+0x20] ;  /* 0x0000200e06227981 */ /* 0x000f68000c1e1b00 */
[----:B------:R-:W5:Y:S04]  /*09c0*/  LDG.E.64 R40, desc[UR14][R8.64+0x78] ;  /* 0x0000780e08287981 */ /* 0x000f68000c1e1b00 */
[----:B------:R-:W5:Y:S01]  /*09d0*/  LDG.E.64 R42, desc[UR14][R6.64+0x78] ;  /* 0x0000780e062a7981 */ /* 0x000f62000c1e1b00 */
[----:B--2---:R-:W-:-:S03]  /*09e0*/  DFMA R38, R24, R12, R38 ;  /* 0x0000000c1826722b */ /* 0x004fc60000000026 */
[----:B------:R-:W2:Y:S04]  /*09f0*/  LDG.E.64 R24, desc[UR14][R8.64+0x28] ;  /* 0x0000280e08187981 */ /* 0x000ea8000c1e1b00 */
[----:B------:R-:W2:Y:S01]  /*0a00*/  LDG.E.64 R12, desc[UR14][R6.64+0x28] ;  /* 0x0000280e060c7981 */ /* 0x000ea2000c1e1b00 */
[----:B---3--:R-:W-:-:S03]  /*0a10*/  DFMA R38, R22, R20, R38 ;  /* 0x000000141626722b */ /* 0x008fc60000000026 */
[----:B------:R-:W3:Y:S04]  /*0a20*/  LDG.E.64 R20, desc[UR14][R8.64+0x30] ;  /* 0x0000300e08147981 */ /* 0x000ee8000c1e1b00 */
[----:B------:R-:W3:Y:S01]  /*0a30*/  LDG.E.64 R22, desc[UR14][R6.64+0x30] ;  /* 0x0000300e06167981 */ /* 0x000ee2000c1e1b00 */
[----:B----4-:R-:W-:-:S03]  /*0a40*/  DFMA R38, R18, R16, R38 ;  /* 0x000000101226722b */ /* 0x010fc60000000026 */
[----:B------:R-:W4:Y:S04]  /*0a50*/  LDG.E.64 R16, desc[UR14][R8.64+0x38] ;  /* 0x0000380e08107981 */ /* 0x000f28000c1e1b00 */
[----:B------:R-:W4:Y:S01]  /*0a60*/  LDG.E.64 R18, desc[UR14][R6.64+0x38] ;  /* 0x0000380e06127981 */ /* 0x000f22000c1e1b00 */
[----:B-----5:R-:W-:-:S03]  /*0a70*/  DFMA R38, R36, R14, R38 ;  /* 0x0000000e2426722b */ /* 0x020fc60000000026 */
[----:B------:R-:W5:Y:S04]  /*0a80*/  LDG.E.64 R36, desc[UR14][R8.64+0x40] ;  /* 0x0000400e08247981 */ /* 0x000f68000c1e1b00 */
[----:B------:R-:W5:Y:S01]  /*0a90*/  LDG.E.64 R14, desc[UR14][R6.64+0x40] ;  /* 0x0000400e060e7981 */ /* 0x000f62000c1e1b00 */
[----:B------:R-:W-:-:S03]  /*0aa0*/  DFMA R32, R34, R32, R38 ;  /* 0x000000202220722b */ /* 0x000fc60000000026 */
        /* <DEDUP_REMOVED lines=17> */
[----:B------:R-:W-:-:S05]  /*0bc0*/  VIADD R11, R11, 0x10 ;  /* 0x000000100b0b7836 */ /* 0x000fca0000000000 */
[----:B------:R-:W-:Y:S01]  /*0bd0*/  ISETP.NE.AND P0, PT, R11, UR23, PT ;  /* 0x000000170b007c0c */ /* 0x000fe2000bf05270 */
[----:B--2---:R-:W-:-:S08]  /*0be0*/  DFMA R12, R32, R12, R38 ;  /* 0x0000000c200c722b */ /* 0x004fd00000000026 */
[----:B---3--:R-:W-:-:S08]  /*0bf0*/  DFMA R12, R22, R24, R12 ;  /* 0x00000018160c722b */ /* 0x008fd0000000000c */
[----:B----4-:R-:W-:-:S08]  /*0c00*/  DFMA R12, R18, R20, R12 ;  /* 0x00000014120c722b */ /* 0x010fd0000000000c */
[----:B-----5:R-:W-:-:S08]  /*0c10*/  DFMA R12, R14, R16, R12 ;  /* 0x000000100e0c722b */ /* 0x020fd0000000000c */
[----:B------:R-:W-:-:S08]  /*0c20*/  DFMA R12, R36, R34, R12 ;  /* 0x00000022240c722b */ /* 0x000fd0000000000c */
[----:B------:R-:W-:Y:S01]  /*0c30*/  DFMA R38, R42, R40, R12 ;  /* 0x000000282a26722b */ /* 0x000fe2000000000c */
[----:B------:R-:W-:Y:S10]  /*0c40*/  @P0 BRA `(.L_x_13) ;  /* 0xfffffffc00280947 */ /* 0x000ff4000383ffff */
[----:B------:R-:W-:-:S07]  /*0c50*/  IMAD.U32 R11, RZ, RZ, UR23 ;  /* 0x00000017ff0b7e24 */ /* 0x000fce000f8e00ff */
.L_x_12:
[----:B------:R-:W-:-:S09]  /*0c60*/  UISETP.NE.AND UP0, UPT, UR22, URZ, UPT ;  /* 0x000000ff1600728c */ /* 0x000fd2000bf05270 */
[----:B------:R-:W-:Y:S05]  /*0c70*/  BRA.U !UP0, `(.L_x_14) ;  /* 0x0000000508407547 */ /* 0x000fea000b800000 */
[----:B------:R-:W-:Y:S02]  /*0c80*/  UISETP.GE.U32.AND UP0, UPT, UR28, 0x7, UPT ;  /* 0x000000071c00788c */ /* 0x000fe4000bf06070 */
[----:B------:R-:W-:-:S07]  /*0c90*/  UISETP.NE.AND UP1, UPT, UR20, URZ, UPT ;  /* 0x000000ff1400728c */ /* 0x000fce000bf25270 */
[----:B------:R-:W-:Y:S05]  /*0ca0*/  BRA.U !UP0, `(.L_x_15) ;  /* 0x0000000108807547 */ /* 0x000fea000b800000 */
[C---:B------:R-:W-:Y:S01]  /*0cb0*/  IMAD.IADD R23, R44.reuse, 0x1, R11 ;  /* 0x000000012c177824 */ /* 0x040fe200078e020b */
[----:B------:R-:W-:Y:S01]  /*0cc0*/  IADD3 R7, P0, PT, R44, R11, RZ ;  /* 0x0000000b2c077210 */ /* 0x000fe20007f1e0ff */
[----:B------:R-:W-:-:S04]  /*0cd0*/  IMAD.WIDE.U32 R40, R11, 0x8, R30 ;  /* 0x000000080b287825 */ /* 0x000fc800078e001e */
[----:B------:R-:W-:Y:S01]  /*0ce0*/  IMAD.WIDE.U32 R22, R23, 0x8, R28 ;  /* 0x0000000817167825 */ /* 0x000fe200078e001c */
[----:B------:R-:W2:Y:S03]  /*0cf0*/  LDG.E.64 R36, desc[UR14][R40.64] ;  /* 0x0000000e28247981 */ /* 0x000ea6000c1e1b00 */
[----:B------:R-:W-:Y:S01]  /*0d00*/  IMAD.X R8, RZ, RZ, RZ, P0 ;  /* 0x000000ffff087224 */ /* 0x000fe200000e06ff */
[C---:B------:R-:W-:Y:S01]  /*0d10*/  LEA R6, P0, R7.reuse, R28, 0x3 ;  /* 0x0000001c07067211 */ /* 0x040fe200078018ff */
[----:B------:R-:W2:Y:S03]  /*0d20*/  LDG.E.64 R22, desc[UR14][R22.64] ;  /* 0x0000000e16167981 */ /* 0x000ea6000c1e1b00 */
[----:B------:R-:W-:Y:S01]  /*0d30*/  LEA.HI.X R7, R7, R29, R8, 0x3, P0 ;  /* 0x0000001d07077211 */ /* 0x000fe200000f1c08 */
        /* <DEDUP_REMOVED lines=16> */
[----:B----4-:R-:W-:-:S08]  /*0e40*/  DFMA R8, R12, R8, R32 ;  /* 0x000000080c08722b */ /* 0x010fd00000000020 */
[----:B-----5:R-:W-:-:S08]  /*0e50*/  DFMA R8, R16, R14, R8 ;  /* 0x0000000e1008722b */ /* 0x020fd00000000008 */
[----:B------:R-:W-:Y:S01]  /*0e60*/  DFMA R8, R20, R18, R8 ;  /* 0x000000121408722b */ /* 0x000fe20000000008 */
[----:B------:R-:W-:-:S07]  /*0e70*/  IADD3 R11, PT, PT, R11, 0x8, RZ ;  /* 0x000000080b0b7810 */ /* 0x000fce0007ffe0ff */
[----:B--2---:R-:W-:-:S08]  /*0e80*/  DFMA R8, R24, R22, R8 ;  /* 0x000000161808722b */ /* 0x004fd00000000008 */
[----:B---3--:R-:W-:-:S08]  /*0e90*/  DFMA R8, R36, R34, R8 ;  /* 0x000000222408722b */ /* 0x008fd00000000008 */
[----:B------:R-:W-:-:S11]  /*0ea0*/  DFMA R38, R42, R38, R8 ;  /* 0x000000262a26722b */ /* 0x000fd60000000008 */
.L_x_15:
        /* <DEDUP_REMOVED lines=18> */
[----:B------:R-:W5:Y:S01]  /*0fd0*/  LDG.E.64 R20, desc[UR14][R24.64+0x18] ;  /* 0x0000180e18147981 */ /* 0x000f62000c1e1b00 */
[----:B------:R-:W-:Y:S01]  /*0fe0*/  VIADD R11, R11, 0x4 ;  /* 0x000000040b0b7836 */ /* 0x000fe20000000000 */
[----:B--2---:R-:W-:-:S08]  /*0ff0*/  DFMA R6, R32, R6, R38 ;  /* 0x000000062006722b */ /* 0x004fd00000000026 */
[----:B---3--:R-:W-:-:S08]  /*1000*/  DFMA R6, R14, R16, R6 ;  /* 0x000000100e06722b */ /* 0x008fd00000000006 */
[----:B----4-:R-:W-:-:S08]  /*1010*/  DFMA R6, R8, R12, R6 ;  /* 0x0000000c0806722b */ /* 0x010fd00000000006 */
[----:B-----5:R-:W-:-:S11]  /*1020*/  DFMA R38, R20, R18, R6 ;  /* 0x000000121426722b */ /* 0x020fd60000000006 */
.L_x_16:
[----:B------:R-:W-:Y:S05]  /*1030*/  BRA.U !UP1, `(.L_x_14) ;  /* 0x0000000109507547 */ /* 0x000fea000b800000 */
[----:B------:R-:W-:Y:S02]  /*1040*/  IMAD.IADD R7, R44, 0x1, R11 ;  /* 0x000000012c077824 */ /* 0x000fe400078e020b */
[----:B------:R-:W-:-:S04]  /*1050*/  IMAD.WIDE.U32 R16, R11, 0x8, R30 ;  /* 0x000000080b107825 */ /* 0x000fc800078e001e */
[----:B------:R-:W-:Y:S01]  /*1060*/  IMAD.WIDE.U32 R6, R7, 0x8, R28 ;  /* 0x0000000807067825 */ /* 0x000fe200078e001c */
[----:B------:R-:W2:Y:S05]  /*1070*/  LDG.E.64 R8, desc[UR14][R16.64] ;  /* 0x0000000e10087981 */ /* 0x000eaa000c1e1b00 */
[----:B------:R-:W2:Y:S01]  /*1080*/  LDG.E.64 R6, desc[UR14][R6.64] ;  /* 0x0000000e06067981 */ /* 0x000ea2000c1e1b00 */
[----:B------:R-:W-:Y:S01]  /*1090*/  UISETP.NE.AND UP0, UPT, UR21, 0x1, UPT ;  /* 0x000000011500788c */ /* 0x000fe2000bf05270 */
[----:B--2---:R-:W-:-:S08]  /*10a0*/  DFMA R38, R6, R8, R38 ;  /* 0x000000080626722b */ /* 0x004fd00000000026 */
[----:B------:R-:W-:Y:S05]  /*10b0*/  BRA.U !UP0, `(.L_x_14) ;  /* 0x0000000108307547 */ /* 0x000fea000b800000 */
[----:B------:R-:W-:Y:S01]  /*10c0*/  IADD3 R11, P0, PT, R44, R11, RZ ;  /* 0x0000000b2c0b7210 */ /* 0x000fe20007f1e0ff */
[----:B------:R-:W-:Y:S01]  /*10d0*/  UISETP.NE.AND UP0, UPT, UR21, 0x2, UPT ;  /* 0x000000021500788c */ /* 0x000fe2000bf05270 */
[----:B------:R-:W2:Y:S03]  /*10e0*/  LDG.E.64 R8, desc[UR14][R16.64+0x8] ;  /* 0x0000080e10087981 */ /* 0x000ea6000c1e1b00 */
[----:B------:R-:W-:Y:S01]  /*10f0*/  IMAD.X R6, RZ, RZ, RZ, P0 ;  /* 0x000000ffff067224 */ /* 0x000fe200000e06ff */
[C---:B------:R-:W-:Y:S02]  /*1100*/  LEA R18, P0, R11.reuse, R28, 0x3 ;  /* 0x0000001c0b127211 */ /* 0x040fe400078018ff */
[----:B------:R-:W-:Y:S02]  /*1110*/  PLOP3.LUT P1, PT, PT, PT, UP0, 0x80, 0x8 ;  /* 0x000000000008781c */ /* 0x000fe40003f2f008 */
[----:B------:R-:W-:-:S05]  /*1120*/  LEA.HI.X R19, R11, R29, R6, 0x3, P0 ;  /* 0x0000001d0b137211 */ /* 0x000fca00000f1c06 */
[----:B------:R-:W2:Y:S06]  /*1130*/  LDG.E.64 R6, desc[UR14][R18.64+0x8] ;  /* 0x0000080e12067981 */ /* 0x000eac000c1e1b00 */
[----:B------:R-:W3:Y:S04]  /*1140*/  @P1 LDG.E.64 R14, desc[UR14][R16.64+0x10] ;  /* 0x0000100e100e1981 */ /* 0x000ee8000c1e1b00 */
[----:B------:R-:W3:Y:S01]  /*1150*/  @P1 LDG.E.64 R12, desc[UR14][R18.64+0x10] ;  /* 0x0000100e120c1981 */ /* 0x000ee2000c1e1b00 */
[----:B--2---:R-:W-:-:S08]  /*1160*/  DFMA R38, R6, R8, R38 ;  /* 0x000000080626722b */ /* 0x004fd00000000026 */
[----:B---3--:R-:W-:-:S11]  /*1170*/  @P1 DFMA R38, R12, R14, R38 ;  /* 0x0000000e0c26122b */ /* 0x008fd60000000026 */
.L_x_14:
[C---:B------:R-:W-:Y:S02]  /*1180*/  LEA R7, R0.reuse, UR16, 0x3 ;  /* 0x0000001000077c11 */ /* 0x040fe4000f8e18ff */
[----:B------:R-:W-:-:S03]  /*1190*/  IADD3 R0, PT, PT, R0, 0x1, RZ ;  /* 0x0000000100007810 */ /* 0x000fc60007ffe0ff */
[----:B------:R0:W-:Y:S01]  /*11a0*/  STL.64 [R7], R38 ;  /* 0x0000002607007387 */ /* 0x0001e20000100a00 */
[----:B------:R-:W-:-:S13]  /*11b0*/  ISETP.NE.AND P0, PT, R0, R4, PT ;  /* 0x000000040000720c */ /* 0x000fda0003f05270 */
[----:B0-----:R-:W-:Y:S05]  /*11c0*/  @P0 BRA `(.L_x_17) ;  /* 0xfffffff400a80947 */ /* 0x001fea000383ffff */
[----:B------:R-:W-:Y:S05]  /*11d0*/  BSYNC.RECONVERGENT B4 ;  /* 0x0000000000047941 */ /* 0x000fea0003800200 */
.L_x_11:
[----:B------:R-:W-:Y:S05]  /*11e0*/  BRA `(.L_x_18) ;  /* 0x0000000400047947 */ /* 0x000fea0003800000 */
.L_x_10:
[C---:B------:R-:W-:Y:S01]  /*11f0*/  VIADD R0, R4.reuse, 0xffffffff ;  /* 0xffffffff04007836 */ /* 0x040fe20000000000 */
[----:B------:R-:W-:Y:S01]  /*1200*/  LOP3.LUT R8, R4, 0xf, RZ, 0xc0, !PT ;  /* 0x0000000f04087812 */ /* 0x000fe200078ec0ff */
[----:B------:R-:W-:Y:S03]  /*1210*/  BSSY.RECONVERGENT B4, `(.L_x_19) ;  /* 0x000001b000047945 */ /* 0x000fe60003800200 */
[----:B------:R-:W-:Y:S01]  /*1220*/  ISETP.GE.U32.AND P0, PT, R0, 0xf, PT ;  /* 0x0000000f0000780c */ /* 0x000fe20003f06070 */
[----:B------:R-:W-:Y:S01]  /*1230*/  IMAD.MOV.U32 R0, RZ, RZ, RZ ;  /* 0x000000ffff007224 */ /* 0x000fe200078e00ff */
[----:B------:R-:W-:-:S11]  /*1240*/  ISETP.NE.AND P1, PT, R8, RZ, PT ;  /* 0x000000ff0800720c */ /* 0x000fd60003f25270 */
[----:B------:R-:W-:Y:S05]  /*1250*/  @!P0 BRA `(.L_x_20) ;  /* 0x0000000000588947 */ /* 0x000fea0003800000 */
[----:B------:R-:W-:Y:S01]  /*1260*/  LOP3.LUT R0, R4, 0x7ffffff0, RZ, 0xc0, !PT ;  /* 0x7ffffff004007812 */ /* 0x000fe200078ec0ff */
[----:B------:R-:W-:-:S07]  /*1270*/  IMAD.MOV.U32 R7, RZ, RZ, RZ ;  /* 0x000000ffff077224 */ /* 0x000fce00078e00ff */
.L_x_21:
[C---:B0-----:R-:W-:Y:S01]  /*1280*/  LEA R6, R7.reuse, UR16, 0x3 ;  /* 0x0000001007067c11 */ /* 0x041fe2000f8e18ff */
[----:B------:R-:W-:-:S04]  /*1290*/  VIADD R7, R7, 0x10 ;  /* 0x0000001007077836 */ /* 0x000fc80000000000 */
[----:B------:R0:W-:Y:S01]  /*12a0*/  STL.64 [R6], RZ ;  /* 0x000000ff06007387 */ /* 0x0001e20000100a00 */
[----:B------:R-:W-:-:S03]  /*12b0*/  ISETP.NE.AND P0, PT, R7, R0, PT ;  /* 0x000000000700720c */ /* 0x000fc60003f05270 */
[----:B------:R0:W-:Y:S04]  /*12c0*/  STL.64 [R6+0x8], RZ ;  /* 0x000008ff06007387 */ /* 0x0001e80000100a00 */
        /* <DEDUP_REMOVED lines=13> */
[----:B------:R0:W-:Y:S01]  /*13a0*/  STL.64 [R6+0x78], RZ ;  /* 0x000078ff06007387 */ /* 0x0001e20000100a00 */
[----:B------:R-:W-:Y:S05]  /*13b0*/  @P0 BRA `(.L_x_21) ;  /* 0xfffffffc00b00947 */ /* 0x000fea000383ffff */
.L_x_20:
[----:B------:R-:W-:Y:S05]  /*13c0*/  BSYNC.RECONVERGENT B4 ;  /* 0x0000000000047941 */ /* 0x000fea0003800200 */
.L_x_19:
[----:B------:R-:W-:Y:S05]  /*13d0*/  @!P1 BRA `(.L_x_18) ;  /* 0x0000000000889947 */ /* 0x000fea0003800000 */
[----:B------:R-:W-:Y:S01]  /*13e0*/  ISETP.GE.U32.AND P0, PT, R8, 0x8, PT ;  /* 0x000000080800780c */ /* 0x000fe20003f06070 */
[----:B------:R-:W-:Y:S01]  /*13f0*/  BSSY.RECONVERGENT B4, `(.L_x_22) ;  /* 0x000000e000047945 */ /* 0x000fe20003800200 */
[----:B------:R-:W-:-:S04]  /*1400*/  LOP3.LUT R7, R4, 0x7, RZ, 0xc0, !PT ;  /* 0x0000000704077812 */ /* 0x000fc800078ec0ff */
[----:B------:R-:W-:-:S07]  /*1410*/  ISETP.NE.AND P1, PT, R7, RZ, PT ;  /* 0x000000ff0700720c */ /* 0x000fce0003f25270 */
[----:B------:R-:W-:Y:S06]  /*1420*/  @!P0 BRA `(.L_x_23) ;  /* 0x0000000000288947 */ /* 0x000fec0003800000 */
[C---:B0-----:R-:W-:Y:S01]  /*1430*/  LEA R6, R0.reuse, UR16, 0x3 ;  /* 0x0000001000067c11 */ /* 0x041fe2000f8e18ff */
[----:B------:R-:W-:-:S04]  /*1440*/  VIADD R0, R0, 0x8 ;  /* 0x0000000800007836 */ /* 0x000fc80000000000 */
[----:B------:R1:W-:Y:S04]  /*1450*/  STL.64 [R6], RZ ;  /* 0x000000ff06007387 */ /* 0x0003e80000100a00 */
[----:B------:R1:W-:Y:S04]  /*1460*/  STL.64 [R6+0x8], RZ ;  /* 0x000008ff06007387 */ /* 0x0003e80000100a00 */
[----:B------:R1:W-:Y:S04]  /*1470*/  STL.64 [R6+0x10], RZ ;  /* 0x000010ff06007387 */ /* 0x0003e80000100a00 */
[----:B------:R1:W-:Y:S04]  /*1480*/  STL.64 [R6+0x18], RZ ;  /* 0x000018ff06007387 */ /* 0x0003e80000100a00 */
[----:B------:R1:W-:Y:S04]  /*1490*/  STL.64 [R6+0x20], RZ ;  /* 0x000020ff06007387 */ /* 0x0003e80000100a00 */
[----:B------:R1:W-:Y:S04]  /*14a0*/  STL.64 [R6+0x28], RZ ;  /* 0x000028ff06007387 */ /* 0x0003e80000100a00 */
[----:B------:R1:W-:Y:S04]  /*14b0*/  STL.64 [R6+0x30], RZ ;  /* 0x000030ff06007387 */ /* 0x0003e80000100a00 */
[----:B------:R1:W-:Y:S02]  /*14c0*/  STL.64 [R6+0x38], RZ ;  /* 0x000038ff06007387 */ /* 0x0003e40000100a00 */
.L_x_23:
[----:B------:R-:W-:Y:S05]  /*14d0*/  BSYNC.RECONVERGENT B4 ;  /* 0x0000000000047941 */ /* 0x000fea0003800200 */
.L_x_22:
[----:B------:R-:W-:Y:S05]  /*14e0*/  @!P1 BRA `(.L_x_18) ;  /* 0x0000000000449947 */ /* 0x000fea0003800000 */
[----:B------:R-:W-:Y:S02]  /*14f0*/  ISETP.GE.U32.AND P0, PT, R7, 0x4, PT ;  /* 0x000000040700780c */ /* 0x000fe40003f06070 */
[----:B01----:R-:W-:-:S04]  /*1500*/  LOP3.LUT R6, R4, 0x3, RZ, 0xc0, !PT ;  /* 0x0000000304067812 */ /* 0x003fc800078ec0ff */
[----:B------:R-:W-:-:S07]  /*1510*/  ISETP.NE.AND P1, PT, R6, RZ, PT ;  /* 0x000000ff0600720c */ /* 0x000fce0003f25270 */
[C---:B------:R-:W-:Y:S02]  /*1520*/  @P0 LEA R7, R0.reuse, UR16, 0x3 ;  /* 0x0000001000070c11 */ /* 0x040fe4000f8e18ff */
[----:B------:R-:W-:-:S03]  /*1530*/  @P0 IADD3 R0, PT, PT, R0, 0x4, RZ ;  /* 0x0000000400000810 */ /* 0x000fc60007ffe0ff */
[----:B------:R2:W-:Y:S04]  /*1540*/  @P0 STL.64 [R7], RZ ;  /* 0x000000ff07000387 */ /* 0x0005e80000100a00 */
[----:B------:R2:W-:Y:S04]  /*1550*/  @P0 STL.64 [R7+0x8], RZ ;  /* 0x000008ff07000387 */ /* 0x0005e80000100a00 */
[----:B------:R2:W-:Y:S04]  /*1560*/  @P0 STL.64 [R7+0x10], RZ ;  /* 0x000010ff07000387 */ /* 0x0005e80000100a00 */
[----:B------:R2:W-:Y:S01]  /*1570*/  @P0 STL.64 [R7+0x18], RZ ;  /* 0x000018ff07000387 */ /* 0x0005e20000100a00 */
[----:B------:R-:W-:Y:S05]  /*1580*/  @!P1 BRA `(.L_x_18) ;  /* 0x00000000001c9947 */ /* 0x000fea0003800000 */
[----:B------:R-:W-:Y:S02]  /*1590*/  LEA R0, R0, UR16, 0x3 ;  /* 0x0000001000007c11 */ /* 0x000fe4000f8e18ff */
[----:B------:R-:W-:-:S03]  /*15a0*/  ISETP.NE.AND P0, PT, R6, 0x1, PT ;  /* 0x000000010600780c */ /* 0x000fc60003f05270 */
[----:B------:R3:W-:Y:S10]  /*15b0*/  STL.64 [R0], RZ ;  /* 0x000000ff00007387 */ /* 0x0007f40000100a00 */
[----:B---3--:R-:W-:Y:S05]  /*15c0*/  @!P0 BRA `(.L_x_18) ;  /* 0x00000000000c8947 */ /* 0x008fea0003800000 */
[----:B------:R-:W-:Y:S01]  /*15d0*/  ISETP.NE.AND P0, PT, R6, 0x2, PT ;  /* 0x000000020600780c */ /* 0x000fe20003f05270 */
[----:B------:R3:W-:-:S12]  /*15e0*/  STL.64 [R0+0x8], RZ ;  /* 0x000008ff00007387 */ /* 0x0007d80000100a00 */
[----:B------:R3:W-:Y:S02]  /*15f0*/  @P0 STL.64 [R0+0x10], RZ ;  /* 0x000010ff00000387 */ /* 0x0007e40000100a00 */
.L_x_18:
[----:B------:R-:W-:Y:S05]  /*1600*/  BSYNC.RECONVERGENT B3 ;  /* 0x0000000000037941 */ /* 0x000fea0003800200 */
.L_x_9:
[C---:B---3--:R-:W-:Y:S01]  /*1610*/  LOP3.LUT R0, R4.reuse, 0xf, RZ, 0xc0, !PT ;  /* 0x0000000f04007812 */ /* 0x048fe200078ec0ff */
[----:B------:R-:W-:Y:S01]  /*1620*/  BSSY.RECONVERGENT B3, `(.L_x_24) ;  /* 0x000009d000037945 */ /* 0x000fe20003800200 */
[C---:B01----:R-:W-:Y:S01]  /*1630*/  LOP3.LUT R6, R4.reuse, 0x7, RZ, 0xc0, !PT ;  /* 0x0000000704067812 */ /* 0x043fe200078ec0ff */
[C---:B------:R-:W-:Y:S01]  /*1640*/  VIADD R11, R4.reuse, 0xffffffff ;  /* 0xffffffff040b7836 */ /* 0x040fe20000000000 */
[----:B------:R-:W-:Y:S01]  /*1650*/  LOP3.LUT R40, R4, 0x7ffffff0, RZ, 0xc0, !PT ;  /* 0x7ffffff004287812 */ /* 0x000fe200078ec0ff */
[----:B--2---:R-:W-:Y:S02]  /*1660*/  VIADD R7, R0, 0xffffffff ;  /* 0xffffffff00077836 */ /* 0x004fe40000000000 */
[----:B------:R-:W-:Y:S02]  /*1670*/  VIADD R8, R6, 0xffffffff ;  /* 0xffffffff06087836 */ /* 0x000fe40000000000 */
[----:B------:R-:W-:Y:S01]  /*1680*/  IMAD.MOV.U32 R41, RZ, RZ, RZ ;  /* 0x000000ffff297224 */ /* 0x000fe200078e00ff */
[----:B------:R-:W-:-:S02]  /*1690*/  ISETP.GE.U32.AND P0, PT, R7, 0x7, PT ;  /* 0x000000070700780c */ /* 0x000fc40003f06070 */
[----:B------:R-:W-:Y:S02]  /*16a0*/  ISETP.GE.U32.AND P1, PT, R8, 0x3, PT ;  /* 0x000000030800780c */ /* 0x000fe40003f26070 */
[----:B------:R-:W-:-:S11]  /*16b0*/  LOP3.LUT R7, R4, 0x3, RZ, 0xc0, !PT ;  /* 0x0000000304077812 */ /* 0x000fd600078ec0ff */
.L_x_35:
[----:B------:R-:W-:Y:S01]  /*16c0*/  ISETP.GE.U32.AND P2, PT, R11, 0xf, PT ;  /* 0x0000000f0b00780c */ /* 0x000fe20003f46070 */
[----:B------:R-:W-:Y:S01]  /*16d0*/  BSSY.RECONVERGENT B4, `(.L_x_25) ;  /* 0x0000040000047945 */ /* 0x000fe20003800200 */
[----:B------:R-:W-:Y:S01]  /*16e0*/  IMAD.MOV.U32 R42, RZ, RZ, RZ ;  /* 0x000000ffff2a7224 */ /* 0x000fe200078e00ff */
[----:B------:R-:W-:-:S10]  /*16f0*/  CS2R R34, SRZ ;  /* 0x0000000000227805 */ /* 0x000fd4000001ff00 */
[----:B------:R-:W-:Y:S05]  /*1700*/  @!P2 BRA `(.L_x_26) ;  /* 0x0000000000f0a947 */ /* 0x000fea0003800000 */
[----:B------:R-:W-:Y:S01]  /*1710*/  BSSY.RECONVERGENT B5, `(.L_x_27) ;  /* 0x000003a000057945 */ /* 0x000fe20003800200 */
[----:B------:R-:W-:Y:S02]  /*1720*/  MOV R42, RZ ;  /* 0x000000ff002a7202 */ /* 0x000fe40000000f00 */
[----:B------:R-:W-:-:S07]  /*1730*/  CS2R R34, SRZ ;  /* 0x0000000000227805 */ /* 0x000fce000001ff00 */
.L_x_28:
[----:B------:R-:W0:Y:S01]  /*1740*/  LDCU UR4, c[0x0][0x39c] ;  /* 0x00007380ff0477ac */ /* 0x000e220008000800 */
[----:B------:R-:W-:-:S05]  /*1750*/  LEA R43, R42, UR16, 0x3 ;  /* 0x000000102a2b7c11 */ /* 0x000fca000f8e18ff */
[----:B------:R-:W2:Y:S04]  /*1760*/  LDL.64 R8, [R43] ;  /* 0x000000002b087983 */ /* 0x000ea80000100a00 */
[----:B------:R-:W3:Y:S04]  /*1770*/  LDL.64 R24, [R43+0x8] ;  /* 0x000008002b187983 */ /* 0x000ee80000100a00 */
[----:B------:R-:W4:Y:S01]  /*1780*/  LDL.64 R22, [R43+0x10] ;  /* 0x000010002b167983 */ /* 0x000f220000100a00 */
[----:B0-----:R-:W-:-:S03]  /*1790*/  IMAD R39, R41, UR4, R42 ;  /* 0x0000000429277c24 */ /* 0x001fc6000f8e022a */
[----:B------:R-:W5:Y:S01]  /*17a0*/  LDL.64 R16, [R43+0x18] ;  /* 0x000018002b107983 */ /* 0x000f620000100a00 */
[----:B------:R-:W-:-:S03]  /*17b0*/  IMAD.WIDE R38, R39, 0x8, R26 ;  /* 0x0000000827267825 */ /* 0x000fc600078e021a */
[----:B------:R-:W5:Y:S04]  /*17c0*/  LDL.64 R32, [R43+0x28] ;  /* 0x000028002b207983 */ /* 0x000f680000100a00 */
[----:B------:R-:W2:Y:S04]  /*17d0*/  LDG.E.64 R20, desc[UR14][R38.64] ;  /* 0x0000000e26147981 */ /* 0x000ea8000c1e1b00 */
[----:B------:R-:W3:Y:S04]  /*17e0*/  LDG.E.64 R14, desc[UR14][R38.64+0x8] ;  /* 0x0000080e260e7981 */ /* 0x000ee8000c1e1b00 */
[----:B------:R-:W4:Y:S04]  /*17f0*/  LDG.E.64 R18, desc[UR14][R38.64+0x10] ;  /* 0x0000100e26127981 */ /* 0x000f28000c1e1b00 */
[----:B------:R-:W5:Y:S04]  /*1800*/  LDG.E.64 R12, desc[UR14][R38.64+0x18] ;  /* 0x0000180e260c7981 */ /* 0x000f68000c1e1b00 */
[----:B------:R-:W5:Y:S01]  /*1810*/  LDL.64 R36, [R43+0x50] ;  /* 0x000050002b247983 */ /* 0x000f620000100a00 */
[----:B--2---:R-:W-:-:S03]  /*1820*/  DFMA R34, R20, R8, R34 ;  /* 0x000000081422722b */ /* 0x004fc60000000022 */
[----:B------:R-:W2:Y:S04]  /*1830*/  LDL.64 R20, [R43+0x20] ;  /* 0x000020002b147983 */ /* 0x000ea80000100a00 */
[----:B------:R-:W2:Y:S01]  /*1840*/  LDG.E.64 R8, desc[UR14][R38.64+0x20] ;  /* 0x0000200e26087981 */ /* 0x000ea2000c1e1b00 */
[----:B---3--:R-:W-:-:S03]  /*1850*/  DFMA R24, R14, R24, R34 ;  /* 0x000000180e18722b */ /* 0x008fc60000000022 */
[----:B------:R-:W3:Y:S04]  /*1860*/  LDG.E.64 R14, desc[UR14][R38.64+0x28] ;  /* 0x0000280e260e7981 */ /* 0x000ee8000c1e1b00 */
[----:B------:R-:W3:Y:S01]  /*1870*/  LDG.E.64 R34, desc[UR14][R38.64+0x78] ;  /* 0x0000780e26227981 */ /* 0x000ee2000c1e1b00 */
[----:B----4-:R-:W-:-:S03]  /*1880*/  DFMA R22, R18, R22, R24 ;  /* 0x000000161216722b */ /* 0x010fc60000000018 */
[----:B------:R-:W4:Y:S04]  /*1890*/  LDL.64 R24, [R43+0x30] ;  /* 0x000030002b187983 */ /* 0x000f280000100a00 */
[----:B------:R-:W4:Y:S01]  /*18a0*/  LDG.E.64 R18, desc[UR14][R38.64+0x30] ;  /* 0x0000300e26127981 */ /* 0x000f22000c1e1b00 */
[----:B-----5:R-:W-:-:S03]  /*18b0*/  DFMA R16, R12, R16, R22 ;  /* 0x000000100c10722b */ /* 0x020fc60000000016 */
[----:B------:R-:W5:Y:S04]  /*18c0*/  LDL.64 R12, [R43+0x38] ;  /* 0x000038002b0c7983 */ /* 0x000f680000100a00 */
[----:B------:R-:W5:Y:S01]  /*18d0*/  LDG.E.64 R22, desc[UR14][R38.64+0x38] ;  /* 0x0000380e26167981 */ /* 0x000f62000c1e1b00 */
[----:B--2---:R-:W-:-:S03]  /*18e0*/  DFMA R20, R8, R20, R16 ;  /* 0x000000140814722b */ /* 0x004fc60000000010 */
[----:B------:R-:W2:Y:S04]  /*18f0*/  LDL.64 R16, [R43+0x40] ;  /* 0x000040002b107983 */ /* 0x000ea80000100a00 */
[----:B------:R-:W2:Y:S01]  /*1900*/  LDG.E.64 R8, desc[UR14][R38.64+0x40] ;  /* 0x0000400e26087981 */ /* 0x000ea2000c1e1b00 */
[----:B---3--:R-:W-:-:S03]  /*1910*/  DFMA R32, R14, R32, R20 ;  /* 0x000000200e20722b */ /* 0x008fc60000000014 */
[----:B------:R-:W3:Y:S04]  /*1920*/  LDL.64 R20, [R43+0x48] ;  /* 0x000048002b147983 */ /* 0x000ee80000100a00 */
[----:B------:R-:W3:Y:S01]  /*1930*/  LDG.E.64 R14, desc[UR14][R38.64+0x48] ;  /* 0x0000480e260e7981 */ /* 0x000ee2000c1e1b00 */
[----:B----4-:R-:W-:-:S03]  /*1940*/  DFMA R24, R18, R24, R32 ;  /* 0x000000181218722b */ /* 0x010fc60000000020 */
[----:B------:R-:W4:Y:S04]  /*1950*/  LDG.E.64 R18, desc[UR14][R38.64+0x50] ;  /* 0x0000500e26127981 */ /* 0x000f28000c1e1b00 */
[----:B------:R-:W4:Y:S01]  /*1960*/  LDG.E.64 R32, desc[UR14][R38.64+0x58] ;  /* 0x0000580e26207981 */ /* 0x000f22000c1e1b00 */
[----:B-----5:R-:W-:-:S03]  /*1970*/  DFMA R12, R22, R12, R24 ;  /* 0x0000000c160c722b */ /* 0x020fc60000000018 */
[----:B------:R-:W5:Y:S04]  /*1980*/  LDL.64 R24, [R43+0x58] ;  /* 0x000058002b187983 */ /* 0x000f680000100a00 */
[----:B------:R-:W5:Y:S01]  /*1990*/  LDL.64 R22, [R43+0x78] ;  /* 0x000078002b167983 */ /* 0x000f620000100a00 */
[----:B--2---:R-:W-:-:S03]  /*19a0*/  DFMA R16, R8, R16, R12 ;  /* 0x000000100810722b */ /* 0x004fc6000000000c */
[----:B------:R-:W2:Y:S04]  /*19b0*/  LDL.64 R8, [R43+0x60] ;  /* 0x000060002b087983 */ /* 0x000ea80000100a00 */
[----:B------:R-:W2:Y:S01]  /*19c0*/  LDG.E.64 R12, desc[UR14][R38.64+0x60] ;  /* 0x0000600e260c7981 */ /* 0x000ea2000c1e1b00 */
[----:B---3--:R-:W-:-:S03]  /*19d0*/  DFMA R20, R14, R20, R16 ;  /* 0x000000140e14722b */ /* 0x008fc60000000010 */
[----:B------:R-:W3:Y:S04]  /*19e0*/  LDL.64 R14, [R43+0x68] ;  /* 0x000068002b0e7983 */ /* 0x000ee80000100a00 */
[----:B------:R-:W3:Y:S01]  /*19f0*/  LDG.E.64 R16, desc[UR14][R38.64+0x68] ;  /* 0x0000680e26107981 */ /* 0x000ee2000c1e1b00 */
[----:B----4-:R-:W-:-:S03]  /*1a00*/  DFMA R36, R18, R36, R20 ;  /* 0x000000241224722b */ /* 0x010fc60000000014 */
[----:B------:R-:W4:Y:S04]  /*1a10*/  LDL.64 R18, [R43+0x70] ;  /* 0x000070002b127983 */ /* 0x000f280000100a00 */
[----:B------:R-:W4:Y:S01]  /*1a20*/  LDG.E.64 R20, desc[UR14][R38.64+0x70] ;  /* 0x0000700e26147981 */ /* 0x000f22000c1e1b00 */
[----:B-----5:R-:W-:Y:S01]  /*1a30*/  DFMA R24, R32, R24, R36 ;  /* 0x000000182018722b */ /* 0x020fe20000000024 */
[----:B------:R-:W-:-:S05]  /*1a40*/  VIADD R42, R42, 0x10 ;  /* 0x000000102a2a7836 */ /* 0x000fca0000000000 */
[----:B------:R-:W-:Y:S02]  /*1a50*/  ISETP.NE.AND P2, PT, R42, R40, PT ;  /* 0x000000282a00720c */ /* 0x000fe40003f45270 */
[----:B--2---:R-:W-:-:S08]  /*1a60*/  DFMA R8, R12, R8, R24 ;  /* 0x000000080c08722b */ /* 0x004fd00000000018 */
[----:B---3--:R-:W-:-:S08]  /*1a70*/  DFMA R8, R16, R14, R8 ;  /* 0x0000000e1008722b */ /* 0x008fd00000000008 */
[----:B----4-:R-:W-:-:S08]  /*1a80*/  DFMA R8, R20, R18, R8 ;  /* 0x000000121408722b */ /* 0x010fd00000000008 */
[----:B------:R-:W-:Y:S01]  /*1a90*/  DFMA R34, R34, R22, R8 ;  /* 0x000000162222722b */ /* 0x000fe20000000008 */
[----:B------:R-:W-:Y:S10]  /*1aa0*/  @P2 BRA `(.L_x_28) ;  /* 0xfffffffc00242947 */ /* 0x000ff4000383ffff */
[----:B------:R-:W-:Y:S05]  /*1ab0*/  BSYNC.RECONVERGENT B5 ;  /* 0x0000000000057941 */ /* 0x000fea0003800200 */
.L_x_27:
[----:B------:R-:W-:-:S07]  /*1ac0*/  IMAD.MOV.U32 R42, RZ, RZ, R40 ;  /* 0x000000ffff2a7224 */ /* 0x000fce00078e0028 */
.L_x_26:
[----:B------:R-:W-:Y:S05]  /*1ad0*/  BSYNC.RECONVERGENT B4 ;  /* 0x0000000000047941 */ /* 0x000fea0003800200 */
.L_x_25:
[----:B------:R-:W-:Y:S01]  /*1ae0*/  ISETP.NE.AND P2, PT, R0, RZ, PT ;  /* 0x000000ff0000720c */ /* 0x000fe20003f45270 */
[----:B------:R-:W-:-:S12]  /*1af0*/  BSSY.RECONVERGENT B4, `(.L_x_29) ;  /* 0x000004a000047945 */ /* 0x000fd80003800200 */
[----:B------:R-:W-:Y:S05]  /*1b00*/  @!P2 BRA `(.L_x_30) ;  /* 0x000000040020a947 */ /* 0x000fea0003800000 */
[----:B------:R-:W-:Y:S01]  /*1b10*/  BSSY.RECONVERGENT B5, `(.L_x_31) ;  /* 0x0000020000057945 */ /* 0x000fe20003800200 */
[----:B------:R-:W-:-:S03]  /*1b20*/  ISETP.NE.AND P2, PT, R6, RZ, PT ;  /* 0x000000ff0600720c */ /* 0x000fc60003f45270 */
[----:B------:R-:W-:Y:S10]  /*1b30*/  @!P0 BRA `(.L_x_32) ;  /* 0x0000000000748947 */ /* 0x000ff40003800000 */
        /* <DEDUP_REMOVED lines=24> */
[----:B------:R-:W-:-:S07]  /*1cc0*/  VIADD R42, R42, 0x8 ;  /* 0x000000082a2a7836 */ /* 0x000fce0000000000 */
[----:B--2---:R-:W-:-:S08]  /*1cd0*/  DFMA R8, R16, R14, R8 ;  /* 0x0000000e1008722b */ /* 0x004fd00000000008 */
[----:B---3--:R-:W-:-:S08]  /*1ce0*/  DFMA R8, R20, R18, R8 ;  /* 0x000000121408722b */ /* 0x008fd00000000008 */
[----:B----4-:R-:W-:-:S08]  /*1cf0*/  DFMA R8, R32, R24, R8 ;  /* 0x000000182008722b */ /* 0x010fd00000000008 */
[----:B------:R-:W-:-:S11]  /*1d00*/  DFMA R34, R34, R36, R8 ;  /* 0x000000242222722b */ /* 0x000fd60000000008 */
.L_x_32:
[----:B------:R-:W-:Y:S05]  /*1d10*/  BSYNC.RECONVERGENT B5 ;  /* 0x0000000000057941 */ /* 0x000fea0003800200 */
.L_x_31:
        /* <DEDUP_REMOVED lines=11> */
[----:B------:R-:W-:-:S05]  /*1dd0*/  IMAD.WIDE R32, R33, 0x8, R26 ;  /* 0x0000000821207825 */ /* 0x000fca00078e021a */
[----:B------:R-:W2:Y:S04]  /*1de0*/  LDG.E.64 R24, desc[UR14][R32.64] ;  /* 0x0000000e20187981 */ /* 0x000ea8000c1e1b00 */
[----:B------:R-:W3:Y:S04]  /*1df0*/  LDG.E.64 R12, desc[UR14][R32.64+0x8] ;  /* 0x0000080e200c7981 */ /* 0x000ee8000c1e1b00 */
[----:B------:R-:W4:Y:S04]  /*1e00*/  LDG.E.64 R16, desc[UR14][R32.64+0x10] ;  /* 0x0000100e20107981 */ /* 0x000f28000c1e1b00 */
[----:B------:R-:W5:Y:S01]  /*1e10*/  LDG.E.64 R20, desc[UR14][R32.64+0x18] ;  /* 0x0000180e20147981 */ /* 0x000f62000c1e1b00 */
[----:B------:R-:W-:Y:S01]  /*1e20*/  VIADD R42, R42, 0x4 ;  /* 0x000000042a2a7836 */ /* 0x000fe20000000000 */
[----:B--2---:R-:W-:-:S08]  /*1e30*/  DFMA R22, R24, R22, R34 ;  /* 0x000000161816722b */ /* 0x004fd00000000022 */
[----:B---3--:R-:W-:-:S08]  /*1e40*/  DFMA R8, R12, R8, R22 ;  /* 0x000000080c08722b */ /* 0x008fd00000000016 */
[----:B----4-:R-:W-:-:S08]  /*1e50*/  DFMA R8, R16, R14, R8 ;  /* 0x0000000e1008722b */ /* 0x010fd00000000008 */
[----:B-----5:R-:W-:-:S11]  /*1e60*/  DFMA R34, R20, R18, R8 ;  /* 0x000000121422722b */ /* 0x020fd60000000008 */
.L_x_34:
[----:B------:R-:W-:Y:S05]  /*1e70*/  BSYNC.RECONVERGENT B5 ;  /* 0x0000000000057941 */ /* 0x000fea0003800200 */
.L_x_33:
[----:B------:R-:W-:Y:S05]  /*1e80*/  @!P2 BRA `(.L_x_30) ;  /* 0x000000000040a947 */ /* 0x000fea0003800000 */
[----:B------:R-:W0:Y:S01]  /*1e90*/  LDCU UR4, c[0x0][0x39c] ;  /* 0x00007380ff0477ac */ /* 0x000e220008000800 */
[----:B------:R-:W-:-:S05]  /*1ea0*/  LEA R20, R42, UR16, 0x3 ;  /* 0x000000102a147c11 */ /* 0x000fca000f8e18ff */
[----:B------:R-:W2:Y:S01]  /*1eb0*/  LDL.64 R12, [R20] ;  /* 0x00000000140c7983 */ /* 0x000ea20000100a00 */
[----:B0-----:R-:W-:-:S04]  /*1ec0*/  IMAD R19, R41, UR4, R42 ;  /* 0x0000000429137c24 */ /* 0x001fc8000f8e022a */
[----:B------:R-:W-:-:S05]  /*1ed0*/  IMAD.WIDE R18, R19, 0x8, R26 ;  /* 0x0000000813127825 */ /* 0x000fca00078e021a */
[----:B------:R-:W2:Y:S01]  /*1ee0*/  LDG.E.64 R8, desc[UR14][R18.64] ;  /* 0x0000000e12087981 */ /* 0x000ea2000c1e1b00 */
[----:B------:R-:W-:Y:S01]  /*1ef0*/  ISETP.NE.AND P2, PT, R7, 0x1, PT ;  /* 0x000000010700780c */ /* 0x000fe20003f45270 */
[----:B--2---:R-:W-:-:S12]  /*1f00*/  DFMA R34, R8, R12, R34 ;  /* 0x0000000c0822722b */ /* 0x004fd80000000022 */
[----:B------:R-:W-:Y:S05]  /*1f10*/  @!P2 BRA `(.L_x_30) ;  /* 0x00000000001ca947 */ /* 0x000fea0003800000 */
[----:B------:R-:W-:Y:S01]  /*1f20*/  ISETP.NE.AND P2, PT, R7, 0x2, PT ;  /* 0x000000020700780c */ /* 0x000fe20003f45270 */
[----:B------:R-:W2:Y:S04]  /*1f30*/  LDG.E.64 R8, desc[UR14][R18.64+0x8] ;  /* 0x0000080e12087981 */ /* 0x000ea8000c1e1b00 */
[----:B------:R-:W2:Y:S08]  /*1f40*/  LDL.64 R12, [R20+0x8] ;  /* 0x00000800140c7983 */ /* 0x000eb00000100a00 */
[----:B------:R-:W3:Y:S04]  /*1f50*/  @P2 LDG.E.64 R14, desc[UR14][R18.64+0x10] ;  /* 0x0000100e120e2981 */ /* 0x000ee8000c1e1b00 */
[----:B------:R-:W3:Y:S01]  /*1f60*/  @P2 LDL.64 R16, [R20+0x10] ;  /* 0x0000100014102983 */ /* 0x000ee20000100a00 */
[----:B--2---:R-:W-:-:S08]  /*1f70*/  DFMA R34, R8, R12, R34 ;  /* 0x0000000c0822722b */ /* 0x004fd00000000022 */
[----:B---3--:R-:W-:-:S11]  /*1f80*/  @P2 DFMA R34, R14, R16, R34 ;  /* 0x000000100e22222b */ /* 0x008fd60000000022 */
.L_x_30:
[----:B------:R-:W-:Y:S05]  /*1f90*/  BSYNC.RECONVERGENT B4 ;  /* 0x0000000000047941 */ /* 0x000fea0003800200 */
.L_x_29:
[C---:B------:R-:W-:Y:S01]  /*1fa0*/  LEA R9, R41.reuse, UR24, 0x3 ;  /* 0x0000001829097c11 */ /* 0x040fe2000f8e18ff */
[----:B------:R-:W-:-:S04]  /*1fb0*/  VIADD R41, R41, 0x1 ;  /* 0x0000000129297836 */ /* 0x000fc80000000000 */
[----:B------:R0:W-:Y:S01]  /*1fc0*/  STL.64 [R9], R34 ;  /* 0x0000002209007387 */ /* 0x0001e20000100a00 */
[----:B------:R-:W-:-:S13]  /*1fd0*/  ISETP.NE.AND P2, PT, R41, R4, PT ;  /* 0x000000042900720c */ /* 0x000fda0003f45270 */
[----:B0-----:R-:W-:Y:S05]  /*1fe0*/  @P2 BRA `(.L_x_35) ;  /* 0xfffffff400b42947 */ /* 0x001fea000383ffff */
[----:B------:R-:W-:Y:S05]  /*1ff0*/  BSYNC.RECONVERGENT B3 ;  /* 0x0000000000037941 */ /* 0x000fea0003800200 */
.L_x_24:
[----:B------:R-:W-:Y:S01]  /*2000*/  ISETP.GE.U32.AND P0, PT, R11, 0x7, PT ;  /* 0x000000070b00780c */ /* 0x000fe20003f06070 */
[----:B------:R-:W-:Y:S01]  /*2010*/  BSSY.RECONVERGENT B4, `(.L_x_36) ;  /* 0x0000104000047945 */ /* 0x000fe20003800200 */
[----:B------:R-:W-:Y:S02]  /*2020*/  PRMT R0, RZ, 0x7610, R0 ;  /* 0x00007610ff007816 */ /* 0x000fe40000000000 */
[----:B------:R-:W-:Y:S02]  /*2030*/  CS2R R24, SRZ ;  /* 0x0000000000187805 */ /* 0x000fe4000001ff00 */
[----:B------:R-:W-:-:S07]  /*2040*/  MOV R8, RZ ;  /* 0x000000ff00087202 */ /* 0x000fce0000000f00 */
[----:B------:R-:W-:Y:S05]  /*2050*/  @!P0 BRA `(.L_x_37) ;  /* 0x0000000c00fc8947 */ /* 0x000fea0003800000 */
[----:B------:R-:W-:Y:S01]  /*2060*/  LOP3.LUT R8, R4, 0x7ffffff8, RZ, 0xc0, !PT ;  /* 0x7ffffff804087812 */ /* 0x000fe200078ec0ff */
[----:B------:R-:W-:Y:S01]  /*2070*/  IMAD.MOV.U32 R9, RZ, RZ, RZ ;  /* 0x000000ffff097224 */ /* 0x000fe200078e00ff */
[----:B------:R-:W-:Y:S02]  /*2080*/  PRMT R0, RZ, 0x7610, R0 ;  /* 0x00007610ff007816 */ /* 0x000fe40000000000 */
[----:B------:R-:W-:-:S07]  /*2090*/  CS2R R24, SRZ ;  /* 0x0000000000187805 */ /* 0x000fce000001ff00 */
.L_x_70:
[----:B------:R-:W-:-:S05]  /*20a0*/  LEA R13, R9, UR16, 0x3 ;  /* 0x00000010090d7c11 */ /* 0x000fca000f8e18ff */
[----:B------:R-:W2:Y:S01]  /*20b0*/  LDL.64 R18, [R13+0x18] ;  /* 0x000018000d127983 */ /* 0x000ea20000100a00 */
[----:B------:R-:W-:Y:S01]  /*20c0*/  BSSY.RECONVERGENT B5, `(.L_x_38) ;  /* 0x000001c000057945 */ /* 0x000fe20003800200 */
[----:B--2---:R-:W-:-:S14]  /*20d0*/  DSETP.GEU.AND P0, PT, R18, RZ, PT ;  /* 0x000000ff1200722a */ /* 0x004fdc0003f0e000 */
[----:B------:R-:W-:Y:S05]  /*20e0*/  @P0 BRA `(.L_x_39) ;  /* 0x0000000000640947 */ /* 0x000fea0003800000 */
[----:B------:R-:W2:Y:S01]  /*20f0*/  LDL.64 R20, [R13] ;  /* 0x000000000d147983 */ /* 0x000ea20000100a00 */
[----:B------:R-:W-:Y:S01]  /*2100*/  IMAD.MOV.U32 R14, RZ, RZ, 0x1 ;  /* 0x00000001ff0e7424 */ /* 0x000fe200078e00ff */
[----:B------:R-:W-:Y:S01]  /*2110*/  FSETP.GEU.AND P1, PT, |R19|, 6.5827683646048100446e-37, PT ;  /* 0x036000001300780b */ /* 0x000fe20003f2e200 */
[----:B------:R-:W-:Y:S01]  /*2120*/  BSSY.RECONVERGENT B6, `(.L_x_40) ;  /* 0x000000f000067945 */ /* 0x000fe20003800200 */
[----:B--2---:R-:W0:Y:S03]  /*2130*/  MUFU.RCP64H R15, R21 ;  /* 0x00000015000f7308 */ /* 0x004e260000001800 */
[----:B0-----:R-:W-:-:S08]  /*2140*/  DFMA R16, -R20, R14, 1 ;  /* 0x3ff000001410742b */ /* 0x001fd0000000010e */
[----:B------:R-:W-:-:S08]  /*2150*/  DFMA R16, R16, R16, R16 ;  /* 0x000000101010722b */ /* 0x000fd00000000010 */
[----:B------:R-:W-:-:S08]  /*2160*/  DFMA R16, R14, R16, R14 ;  /* 0x000000100e10722b */ /* 0x000fd0000000000e */
[----:B------:R-:W-:-:S08]  /*2170*/  DFMA R14, -R20, R16, 1 ;  /* 0x3ff00000140e742b */ /* 0x000fd00000000110 */
[----:B------:R-:W-:-:S08]  /*2180*/  DFMA R14, R16, R14, R16 ;  /* 0x0000000e100e722b */ /* 0x000fd00000000010 */
[----:B------:R-:W-:-:S08]  /*2190*/  DMUL R36, R18, R14 ;  /* 0x0000000e12247228 */ /* 0x000fd00000000000 */
[----:B------:R-:W-:-:S08]  /*21a0*/  DFMA R16, -R20, R36, R18 ;  /* 0x000000241410722b */ /* 0x000fd00000000112 */
[----:B------:R-:W-:-:S10]  /*21b0*/  DFMA R36, R14, R16, R36 ;  /* 0x000000100e24722b */ /* 0x000fd40000000024 */
[----:B------:R-:W-:-:S05]  /*21c0*/  FFMA R0, RZ, R21, R37 ;  /* 0x00000015ff007223 */ /* 0x000fca0000000025 */
[----:B------:R-:W-:-:S13]  /*21d0*/  FSETP.GT.AND P0, PT, |R0|, 1.469367938527859385e-39, PT ;  /* 0x001000000000780b */ /* 0x000fda0003f04200 */
[----:B------:R-:W-:Y:S05]  /*21e0*/  @P0 BRA P1, `(.L_x_41) ;  /* 0x0000000000080947 */ /* 0x000fea0000800000 */
[----:B------:R-:W-:-:S07]  /*21f0*/  MOV R0, 0x2210 ;  /* 0x0000221000007802 */ /* 0x000fce0000000f00 */
[----:B------:R-:W-:Y:S05]  /*2200*/  CALL.REL.NOINC `($__internal_0_$__cuda_sm20_div_rn_f64_full) ;  /* 0x0000007000c87944 */ /* 0x000fea0003c00000 */
.L_x_41:
[----:B------:R-:W-:Y:S05]  /*2210*/  BSYNC.RECONVERGENT B6 ;  /* 0x0000000000067941 */ /* 0x000fea0003800200 */
.L_x_40:
[--C-:B------:R-:W-:Y:S01]  /*2220*/  DADD R14, -RZ, |R36|.reuse ;  /* 0x00000000ff0e7229 */ /* 0x100fe20000000524 */
[----:B------:R-:W-:Y:S01]  /*2230*/  IMAD.MOV.U32 R0, RZ, RZ, 0x1 ;  /* 0x00000001ff007424 */ /* 0x000fe200078e00ff */
[----:B------:R-:W-:-:S06]  /*2240*/  DSETP.GEU.AND P0, PT, R24, |R36|, PT ;  /* 0x400000241800722a */ /* 0x000fcc0003f0e000 */
[----:B------:R-:W-:Y:S02]  /*2250*/  SEL R10, R9, R10, !P0 ;  /* 0x0000000a090a7207 */ /* 0x000fe40004000000 */
[----:B------:R-:W-:Y:S02]  /*2260*/  FSEL R24, R14, R24, !P0 ;  /* 0x000000180e187208 */ /* 0x000fe40004000000 */
[----:B------:R-:W-:-:S07]  /*2270*/  FSEL R25, R15, R25, !P0 ;  /* 0x000000190f197208 */ /* 0x000fce0004000000 */
.L_x_39:
[----:B------:R-:W-:Y:S05]  /*2280*/  BSYNC.RECONVERGENT B5 ;  /* 0x0000000000057941 */ /* 0x000fea0003800200 */
.L_x_38:
[----:B------:R-:W2:Y:S01]  /*2290*/  LDL.64 R18, [R13+0x20] ;  /* 0x000020000d127983 */ /* 0x000ea20000100a00 */
[----:B------:R-:W-:Y:S01]  /*22a0*/  BSSY.RECONVERGENT B5, `(.L_x_42) ;  /* 0x000001d000057945 */ /* 0x000fe20003800200 */
[----:B--2---:R-:W-:-:S14]  /*22b0*/  DSETP.GEU.AND P0, PT, R18, RZ, PT ;  /* 0x000000ff1200722a */ /* 0x004fdc0003f0e000 */
[----:B------:R-:W-:Y:S05]  /*22c0*/  @P0 BRA `(.L_x_43) ;  /* 0x0000000000680947 */ /* 0x000fea0003800000 */
[----:B------:R-:W2:Y:S01]  /*22d0*/  LDL.64 R20, [R13+0x8] ;  /* 0x000008000d147983 */ /* 0x000ea20000100a00 */
[----:B------:R-:W-:Y:S01]  /*22e0*/  IMAD.MOV.U32 R14, RZ, RZ, 0x1 ;  /* 0x00000001ff0e7424 */ /* 0x000fe200078e00ff */
[----:B------:R-:W-:Y:S01]  /*22f0*/  FSETP.GEU.AND P1, PT, |R19|, 6.5827683646048100446e-37, PT ;  /* 0x036000001300780b */ /* 0x000fe20003f2e200 */
[----:B------:R-:W-:Y:S01]  /*2300*/  BSSY.RECONVERGENT B6, `(.L_x_44) ;  /* 0x0000010000067945 */ /* 0x000fe20003800200 */
[----:B------:R-:W-:Y:S01]  /*2310*/  VIADD R33, R9, 0x1 ;  /* 0x0000000109217836 */ /* 0x000fe20000000000 */
[----:B--2---:R-:W0:Y:S02]  /*2320*/  MUFU.RCP64H R15, R21 ;  /* 0x00000015000f7308 */ /* 0x004e240000001800 */
        /* <DEDUP_REMOVED lines=13> */
.L_x_45:
[----:B------:R-:W-:Y:S05]  /*2400*/  BSYNC.RECONVERGENT B6 ;  /* 0x0000000000067941 */ /* 0x000fea0003800200 */
.L_x_44:
[--C-:B------:R-:W-:Y:S01]  /*2410*/  DADD R14, -RZ, |R36|.reuse ;  /* 0x00000000ff0e7229 */ /* 0x100fe20000000524 */
[----:B------:R-:W-:Y:S01]  /*2420*/  MOV R0, 0x1 ;  /* 0x0000000100007802 */ /* 0x000fe20000000f00 */
[----:B------:R-:W-:-:S06]  /*2430*/  DSETP.GEU.AND P0, PT, R24, |R36|, PT ;  /* 0x400000241800722a */ /* 0x000fcc0003f0e000 */
[----:B------:R-:W-:Y:S02]  /*2440*/  SEL R10, R33, R10, !P0 ;  /* 0x0000000a210a7207 */ /* 0x000fe40004000000 */
[----:B------:R-:W-:Y:S02]  /*2450*/  FSEL R24, R14, R24, !P0 ;  /* 0x000000180e187208 */ /* 0x000fe40004000000 */
[----:B------:R-:W-:-:S07]  /*2460*/  FSEL R25, R15, R25, !P0 ;  /* 0x000000190f197208 */ /* 0x000fce0004000000 */
.L_x_43:
[----:B------:R-:W-:Y:S05]  /*2470*/  BSYNC.RECONVERGENT B5 ;  /* 0x0000000000057941 */ /* 0x000fea0003800200 */
.L_x_42:
        /* <DEDUP_REMOVED lines=23> */
.L_x_49:
[----:B------:R-:W-:Y:S05]  /*25f0*/  BSYNC.RECONVERGENT B6 ;  /* 0x0000000000067941 */ /* 0x000fea0003800200 */
.L_x_48:
[--C-:B------:R-:W-:Y:S01]  /*2600*/  DADD R14, -RZ, |R36|.reuse ;  /* 0x00000000ff0e7229 */ /* 0x100fe20000000524 */
[----:B------:R-:W-:Y:S01]  /*2610*/  IMAD.MOV.U32 R0, RZ, RZ, 0x1 ;  /* 0x00000001ff007424 */ /* 0x000fe200078e00ff */
[----:B------:R-:W-:-:S06]  /*2620*/  DSETP.GEU.AND P0, PT, R24, |R36|, PT ;  /* 0x400000241800722a */ /* 0x000fcc0003f0e000 */
[----:B------:R-:W-:Y:S02]  /*2630*/  SEL R10, R33, R10, !P0 ;  /* 0x0000000a210a7207 */ /* 0x000fe40004000000 */
[----:B------:R-:W-:Y:S02]  /*2640*/  FSEL R24, R14, R24, !P0 ;  /* 0x000000180e187208 */ /* 0x000fe40004000000 */
[----:B------:R-:W-:-:S07]  /*2650*/  FSEL R25, R15, R25, !P0 ;  /* 0x000000190f197208 */ /* 0x000fce0004000000 */
.L_x_47:
[----:B------:R-:W-:Y:S05]  /*2660*/  BSYNC.RECONVERGENT B5 ;  /* 0x0000000000057941 */ /* 0x000fea0003800200 */
.L_x_46:
        /* <DEDUP_REMOVED lines=23> */
.L_x_53:
[----:B------:R-:W-:Y:S05]  /*27e0*/  BSYNC.RECONVERGENT B6 ;  /* 0x0000000000067941 */ /* 0x000fea0003800200 */
.L_x_52:
[--C-:B------:R-:W-:Y:S01]  /*27f0*/  DADD R14, -RZ, |R36|.reuse ;  /* 0x00000000ff0e7229 */ /* 0x100fe20000000524 */
[----:B------:R-:W-:Y:S01]  /*2800*/  MOV R0, 0x1 ;  /* 0x0000000100007802 */ /* 0x000fe20000000f00 */
[----:B------:R-:W-:-:S06]  /*2810*/  DSETP.GEU.AND P0, PT, R24, |R36|, PT ;  /* 0x400000241800722a */ /* 0x000fcc0003f0e000 */
[----:B------:R-:W-:Y:S02]  /*2820*/  SEL R10, R33, R10, !P0 ;  /* 0x0000000a210a7207 */ /* 0x000fe40004000000 */
[----:B------:R-:W-:Y:S02]  /*2830*/  FSEL R24, R14, R24, !P0 ;  /* 0x000000180e187208 */ /* 0x000fe40004000000 */
[----:B------:R-:W-:-:S07]  /*2840*/  FSEL R25, R15, R25, !P0 ;  /* 0x000000190f197208 */ /* 0x000fce0004000000 */
.L_x_51:
[----:B------:R-:W-:Y:S05]  /*2850*/  BSYNC.RECONVERGENT B5 ;  /* 0x0000000000057941 */ /* 0x000fea0003800200 */
.L_x_50:
        /* <DEDUP_REMOVED lines=23> */
.L_x_57:
[----:B------:R-:W-:Y:S05]  /*29d0*/  BSYNC.RECONVERGENT B6 ;  /* 0x0000000000067941 */ /* 0x000fea0003800200 */
.L_x_56:
[--C-:B------:R-:W-:Y:S01]  /*29e0*/  DADD R14, -RZ, |R36|.reuse ;  /* 0x00000000ff0e7229 */ /* 0x100fe20000000524 */
[----:B------:R-:W-:Y:S01]  /*29f0*/  IMAD.MOV.U32 R0, RZ, RZ, 0x1 ;  /* 0x00000001ff007424 */ /* 0x000fe200078e00ff */
[----:B------:R-:W-:-:S06]  /*2a00*/  DSETP.GEU.AND P0, PT, R24, |R36|, PT ;  /* 0x400000241800722a */ /* 0x000fcc0003f0e000 */
[----:B------:R-:W-:Y:S02]  /*2a10*/  SEL R10, R33, R10, !P0 ;  /* 0x0000000a210a7207 */ /* 0x000fe40004000000 */
[----:B------:R-:W-:Y:S02]  /*2a20*/  FSEL R24, R14, R24, !P0 ;  /* 0x000000180e187208 */ /* 0x000fe40004000000 */
[----:B------:R-:W-:-:S07]  /*2a30*/  FSEL R25, R15, R25, !P0 ;  /* 0x000000190f197208 */ /* 0x000fce0004000000 */
.L_x_55:
[----:B------:R-:W-:Y:S05]  /*2a40*/  BSYNC.RECONVERGENT B5 ;  /* 0x0000000000057941 */ /* 0x000fea0003800200 */
.L_x_54:
        /* <DEDUP_REMOVED lines=23> */
.L_x_61:
[----:B------:R-:W-:Y:S05]  /*2bc0*/  BSYNC.RECONVERGENT B6 ;  /* 0x0000000000067941 */ /* 0x000fea0003800200 */
.L_x_60:
[--C-:B------:R-:W-:Y:S01]  /*2bd0*/  DADD R14, -RZ, |R36|.reuse ;  /* 0x00000000ff0e7229 */ /* 0x100fe20000000524 */
[----:B------:R-:W-:Y:S01]  /*2be0*/  MOV R0, 0x1 ;  /* 0x0000000100007802 */ /* 0x000fe20000000f00 */
[----:B------:R-:W-:-:S06]  /*2bf0*/  DSETP.GEU.AND P0, PT, R24, |R36|, PT ;  /* 0x400000241800722a */ /* 0x000fcc0003f0e000 */
[----:B------:R-:W-:Y:S02]  /*2c00*/  SEL R10, R33, R10, !P0 ;  /* 0x0000000a210a7207 */ /* 0x000fe40004000000 */
[----:B------:R-:W-:Y:S02]  /*2c10*/  FSEL R24, R14, R24, !P0 ;  /* 0x000000180e187208 */ /* 0x000fe40004000000 */
[----:B------:R-:W-:-:S07]  /*2c20*/  FSEL R25, R15, R25, !P0 ;  /* 0x000000190f197208 */ /* 0x000fce0004000000 */
.L_x_59:
[----:B------:R-:W-:Y:S05]  /*2c30*/  BSYNC.RECONVERGENT B5 ;  /* 0x0000000000057941 */ /* 0x000fea0003800200 */
.L_x_58:
        /* <DEDUP_REMOVED lines=23> */
.L_x_65:
[----:B------:R-:W-:Y:S05]  /*2db0*/  BSYNC.RECONVERGENT B6 ;  /* 0x0000000000067941 */ /* 0x000fea0003800200 */
.L_x_64:
[--C-:B------:R-:W-:Y:S01]  /*2dc0*/  DADD R14, -RZ, |R36|.reuse ;  /* 0x00000000ff0e7229 */ /* 0x100fe20000000524 */
[----:B------:R-:W-:Y:S01]  /*2dd0*/  IMAD.MOV.U32 R0, RZ, RZ, 0x1 ;  /* 0x00000001ff007424 */ /* 0x000fe200078e00ff */
[----:B------:R-:W-:-:S06]  /*2de0*/  DSETP.GEU.AND P0, PT, R24, |R36|, PT ;  /* 0x400000241800722a */ /* 0x000fcc0003f0e000 */
[----:B------:R-:W-:Y:S02]  /*2df0*/  SEL R10, R33, R10, !P0 ;  /* 0x0000000a210a7207 */ /* 0x000fe40004000000 */
[----:B------:R-:W-:Y:S02]  /*2e00*/  FSEL R24, R14, R24, !P0 ;  /* 0x000000180e187208 */ /* 0x000fe40004000000 */
[----:B------:R-:W-:-:S07]  /*2e10*/  FSEL R25, R15, R25, !P0 ;  /* 0x000000190f197208 */ /* 0x000fce0004000000 */
.L_x_63:
[----:B------:R-:W-:Y:S05]  /*2e20*/  BSYNC.RECONVERGENT B5 ;  /* 0x0000000000057941 */ /* 0x000fea0003800200 */
.L_x_62:
[----:B------:R-:W2:Y:S01]  /*2e30*/  LDL.64 R18, [R13+0x50] ;  /* 0x000050000d127983 */ /* 0x000ea20000100a00 */
[----:B------:R-:W-:Y:S01]  /*2e40*/  BSSY.RECONVERGENT B5, `(.L_x_66) ;  /* 0x000001d000057945 */ /* 0x000fe20003800200 */
[----:B--2---:R-:W-:-:S14]  /*2e50*/  DSETP.GEU.AND P0, PT, R18, RZ, PT ;  /* 0x000000ff1200722a */ /* 0x004fdc0003f0e000 */
[----:B------:R-:W-:Y:S05]  /*2e60*/  @P0 BRA `(.L_x_67) ;  /* 0x0000000000680947 */ /* 0x000fea0003800000 */
[----:B------:R0:W2:Y:S01]  /*2e70*/  LDL.64 R20, [R13+0x38] ;  /* 0x000038000d147983 */ /* 0x0000a20000100a00 */
[----:B------:R-:W-:Y:S01]  /*2e80*/  IMAD.MOV.U32 R14, RZ, RZ, 0x1 ;  /* 0x00000001ff0e7424 */ /* 0x000fe200078e00ff */
[----:B------:R-:W-:Y:S01]  /*2e90*/  FSETP.GEU.AND P1, PT, |R19|, 6.5827683646048100446e-37, PT ;  /* 0x036000001300780b */ /* 0x000fe20003f2e200 */
[----:B------:R-:W-:Y:S01]  /*2ea0*/  BSSY.RECONVERGENT B6, `(.L_x_68) ;  /* 0x0000010000067945 */ /* 0x000fe20003800200 */
[----:B0-----:R-:W-:Y:S01]  /*2eb0*/  VIADD R13, R9, 0x7 ;  /* 0x00000007090d7836 */ /* 0x001fe20000000000 */
        /* <DEDUP_REMOVED lines=14> */
.L_x_69:
[----:B------:R-:W-:Y:S05]  /*2fa0*/  BSYNC.RECONVERGENT B6 ;  /* 0x0000000000067941 */ /* 0x000fea0003800200 */
.L_x_68:
[--C-:B------:R-:W-:Y:S01]  /*2fb0*/  DADD R14, -RZ, |R36|.reuse ;  /* 0x00000000ff0e7229 */ /* 0x100fe20000000524 */
[----:B------:R-:W-:Y:S01]  /*2fc0*/  MOV R0, 0x1 ;  /* 0x0000000100007802 */ /* 0x000fe20000000f00 */
[----:B------:R-:W-:-:S06]  /*2fd0*/  DSETP.GEU.AND P0, PT, R24, |R36|, PT ;  /* 0x400000241800722a */ /* 0x000fcc0003f0e000 */
[----:B------:R-:W-:Y:S02]  /*2fe0*/  SEL R10, R13, R10, !P0 ;  /* 0x0000000a0d0a7207 */ /* 0x000fe40004000000 */
[----:B------:R-:W-:Y:S02]  /*2ff0*/  FSEL R24, R14, R24, !P0 ;  /* 0x000000180e187208 */ /* 0x000fe40004000000 */
[----:B------:R-:W-:-:S07]  /*3000*/  FSEL R25, R15, R25, !P0 ;  /* 0x000000190f197208 */ /* 0x000fce0004000000 */
.L_x_67:
[----:B------:R-:W-:Y:S05]  /*3010*/  BSYNC.RECONVERGENT B5 ;  /* 0x0000000000057941 */ /* 0x000fea0003800200 */
.L_x_66:
[----:B------:R-:W-:-:S05]  /*3020*/  VIADD R9, R9, 0x8 ;  /* 0x0000000809097836 */ /* 0x000fca0000000000 */
[----:B------:R-:W-:-:S13]  /*3030*/  ISETP.NE.AND P0, PT, R9, R8, PT ;  /* 0x000000080900720c */ /* 0x000fda0003f05270 */
[----:B------:R-:W-:Y:S05]  /*3040*/  @P0 BRA `(.L_x_70) ;  /* 0xfffffff000140947 */ /* 0x000fea000383ffff */
.L_x_37:
[----:B------:R-:W-:Y:S05]  /*3050*/  BSYNC.RECONVERGENT B4 ;  /* 0x0000000000047941 */ /* 0x000fea0003800200 */
.L_x_36:
[----:B------:R-:W-:Y:S01]  /*3060*/  ISETP.NE.AND P0, PT, R6, RZ, PT ;  /* 0x000000ff0600720c */ /* 0x000fe20003f05270 */
[----:B------:R-:W-:-:S12]  /*3070*/  BSSY.RECONVERGENT B5, `(.L_x_71) ;  /* 0x00000e6000057945 */ /* 0x000fd80003800200 */
[----:B------:R-:W-:Y:S05]  /*3080*/  @!P0 BRA `(.L_x_72) ;  /* 0x0000000c00908947 */ /* 0x000fea0003800000 */
[----:B------:R-:W-:Y:S01]  /*3090*/  ISETP.GE.U32.AND P0, PT, R6, 0x4, PT ;  /* 0x000000040600780c */ /* 0x000fe20003f06070 */
[----:B------:R-:W-:-:S12]  /*30a0*/  BSSY.RECONVERGENT B4, `(.L_x_73) ;  /* 0x000007f000047945 */ /* 0x000fd80003800200 */
[----:B------:R-:W-:Y:S05]  /*30b0*/  @!P0 BRA `(.L_x_74) ;  /* 0x0000000400f48947 */ /* 0x000fea0003800000 */
        /* <DEDUP_REMOVED lines=23> */
.L_x_78:
[----:B------:R-:W-:Y:S05]  /*3230*/  BSYNC.RECONVERGENT B7 ;  /* 0x0000000000077941 */ /* 0x000fea0003800200 */
.L_x_77:
[--C-:B------:R-:W-:Y:S01]  /*3240*/  DADD R12, -RZ, |R36|.reuse ;  /* 0x00000000ff0c7229 */ /* 0x100fe20000000524 */
[----:B------:R-:W-:Y:S01]  /*3250*/  IMAD.MOV.U32 R0, RZ, RZ, 0x1 ;  /* 0x00000001ff007424 */ /* 0x000fe200078e00ff */
[----:B------:R-:W-:-:S06]  /*3260*/  DSETP.GEU.AND P0, PT, R24, |R36|, PT ;  /* 0x400000241800722a */ /* 0x000fcc0003f0e000 */
[----:B------:R-:W-:Y:S02]  /*3270*/  SEL R10, R8, R10, !P0 ;  /* 0x0000000a080a7207 */ /* 0x000fe40004000000 */
[----:B------:R-:W-:Y:S02]  /*3280*/  FSEL R24, R12, R24, !P0 ;  /* 0x000000180c187208 */ /* 0x000fe40004000000 */
[----:B------:R-:W-:-:S07]  /*3290*/  FSEL R25, R13, R25, !P0 ;  /* 0x000000190d197208 */ /* 0x000fce0004000000 */
.L_x_76:
[----:B------:R-:W-:Y:S05]  /*32a0*/  BSYNC.RECONVERGENT B6 ;  /* 0x0000000000067941 */ /* 0x000fea0003800200 */
.L_x_75:
        /* <DEDUP_REMOVED lines=23> */
.L_x_82:
[----:B------:R-:W-:Y:S05]  /*3420*/  BSYNC.RECONVERGENT B7 ;  /* 0x0000000000077941 */ /* 0x000fea0003800200 */
.L_x_81:
[--C-:B------:R-:W-:Y:S01]  /*3430*/  DADD R12, -RZ, |R36|.reuse ;  /* 0x00000000ff0c7229 */ /* 0x100fe20000000524 */
[----:B------:R-:W-:Y:S01]  /*3440*/  MOV R0, 0x1 ;  /* 0x0000000100007802 */ /* 0x000fe20000000f00 */
[----:B------:R-:W-:-:S06]  /*3450*/  DSETP.GEU.AND P0, PT, R24, |R36|, PT ;  /* 0x400000241800722a */ /* 0x000fcc0003f0e000 */
[----:B------:R-:W-:Y:S02]  /*3460*/  SEL R10, R9, R10, !P0 ;  /* 0x0000000a090a7207 */ /* 0x000fe40004000000 */
[----:B------:R-:W-:Y:S02]  /*3470*/  FSEL R24, R12, R24, !P0 ;  /* 0x000000180c187208 */ /* 0x000fe40004000000 */
[----:B------:R-:W-:-:S07]  /*3480*/  FSEL R25, R13, R25, !P0 ;  /* 0x000000190d197208 */ /* 0x000fce0004000000 */
.L_x_80:
[----:B------:R-:W-:Y:S05]  /*3490*/  BSYNC.RECONVERGENT B6 ;  /* 0x0000000000067941 */ /* 0x000fea0003800200 */
.L_x_79:
        /* <DEDUP_REMOVED lines=23> */
.L_x_86:
[----:B------:R-:W-:Y:S05]  /*3610*/  BSYNC.RECONVERGENT B7 ;  /* 0x0000000000077941 */ /* 0x000fea0003800200 */
.L_x_85:
[--C-:B------:R-:W-:Y:S01]  /*3620*/  DADD R12, -RZ, |R36|.reuse ;  /* 0x00000000ff0c7229 */ /* 0x100fe20000000524 */
[----:B------:R-:W-:Y:S01]  /*3630*/  IMAD.MOV.U32 R0, RZ, RZ, 0x1 ;  /* 0x00000001ff007424 */ /* 0x000fe200078e00ff */
[----:B------:R-:W-:-:S06]  /*3640*/  DSETP.GEU.AND P0, PT, R24, |R36|, PT ;  /* 0x400000241800722a */ /* 0x000fcc0003f0e000 */
[----:B------:R-:W-:Y:S02]  /*3650*/  SEL R10, R9, R10, !P0 ;  /* 0x0000000a090a7207 */ /* 0x000fe40004000000 */
[----:B------:R-:W-:Y:S02]  /*3660*/  FSEL R24, R12, R24, !P0 ;  /* 0x000000180c187208 */ /* 0x000fe40004000000 */
[----:B------:R-:W-:-:S07]  /*3670*/  FSEL R25, R13, R25, !P0 ;  /* 0x000000190d197208 */ /* 0x000fce0004000000 */
.L_x_84:
[----:B------:R-:W-:Y:S05]  /*3680*/  BSYNC.RECONVERGENT B6 ;  /* 0x0000000000067941 */ /* 0x000fea0003800200 */
.L_x_83:
        /* <DEDUP_REMOVED lines=23> */
.L_x_90:
[----:B------:R-:W-:Y:S05]  /*3800*/  BSYNC.RECONVERGENT B7 ;  /* 0x0000000000077941 */ /* 0x000fea0003800200 */
.L_x_89:
[--C-:B------:R-:W-:Y:S01]  /*3810*/  DADD R12, -RZ, |R36|.reuse ;  /* 0x00000000ff0c7229 */ /* 0x100fe20000000524 */
[----:B------:R-:W-:Y:S01]  /*3820*/  MOV R0, 0x1 ;  /* 0x0000000100007802 */ /* 0x000fe20000000f00 */
[----:B------:R-:W-:-:S06]  /*3830*/  DSETP.GEU.AND P0, PT, R24, |R36|, PT ;  /* 0x400000241800722a */ /* 0x000fcc0003f0e000 */
[----:B------:R-:W-:Y:S02]  /*3840*/  SEL R10, R9, R10, !P0 ;  /* 0x0000000a090a7207 */ /* 0x000fe40004000000 */
[----:B------:R-:W-:Y:S02]  /*3850*/  FSEL R24, R12, R24, !P0 ;  /* 0x000000180c187208 */ /* 0x000fe40004000000 */
[----:B------:R-:W-:-:S07]  /*3860*/  FSEL R25, R13, R25, !P0 ;  /* 0x000000190d197208 */ /* 0x000fce0004000000 */
.L_x_88:
[----:B------:R-:W-:Y:S05]  /*3870*/  BSYNC.RECONVERGENT B6 ;  /* 0x0000000000067941 */ /* 0x000fea0003800200 */
.L_x_87:
[----:B------:R-:W-:-:S07]  /*3880*/  VIADD R8, R8, 0x4 ;  /* 0x0000000408087836 */ /* 0x000fce0000000000 */
.L_x_74:
[----:B------:R-:W-:Y:S05]  /*3890*/  BSYNC.RECONVERGENT B4 ;  /* 0x0000000000047941 */ /* 0x000fea0003800200 */
.L_x_73:
[----:B------:R-:W-:-:S13]  /*38a0*/  ISETP.NE.AND P0, PT, R7, RZ, PT ;  /* 0x000000ff0700720c */ /* 0x000fda0003f05270 */
[----:B------:R-:W-:Y:S05]  /*38b0*/  @!P0 BRA `(.L_x_72) ;  /* 0x0000000400848947 */ /* 0x000fea0003800000 */
[----:B------:R-:W-:Y:S01]  /*38c0*/  ISETP.NE.AND P0, PT, R7, 0x1, PT ;  /* 0x000000010700780c */ /* 0x000fe20003f05270 */
        /* <DEDUP_REMOVED lines=25> */
.L_x_96:
[----:B------:R-:W-:Y:S05]  /*3a60*/  BSYNC.RECONVERGENT B7 ;  /* 0x0000000000077941 */ /* 0x000fea0003800200 */
.L_x_95:
[--C-:B------:R-:W-:Y:S01]  /*3a70*/  DADD R12, -RZ, |R36|.reuse ;  /* 0x00000000ff0c7229 */ /* 0x100fe20000000524 */
[----:B------:R-:W-:Y:S01]  /*3a80*/  IMAD.MOV.U32 R0, RZ, RZ, 0x1 ;  /* 0x00000001ff007424 */ /* 0x000fe200078e00ff */
[----:B------:R-:W-:-:S06]  /*3a90*/  DSETP.GEU.AND P0, PT, R24, |R36|, PT ;  /* 0x400000241800722a */ /* 0x000fcc0003f0e000 */
[----:B------:R-:W-:Y:S02]  /*3aa0*/  SEL R10, R8, R10, !P0 ;  /* 0x0000000a080a7207 */ /* 0x000fe40004000000 */
[----:B------:R-:W-:Y:S02]  /*3ab0*/  FSEL R24, R12, R24, !P0 ;  /* 0x000000180c187208 */ /* 0x000fe40004000000 */
[----:B------:R-:W-:-:S07]  /*3ac0*/  FSEL R25, R13, R25, !P0 ;  /* 0x000000190d197208 */ /* 0x000fce0004000000 */
.L_x_94:
[----:B------:R-:W-:Y:S05]  /*3ad0*/  BSYNC.RECONVERGENT B6 ;  /* 0x0000000000067941 */ /* 0x000fea0003800200 */
.L_x_93:
        /* <DEDUP_REMOVED lines=23> */
.L_x_100:
[----:B------:R-:W-:Y:S05]  /*3c50*/  BSYNC.RECONVERGENT B7 ;  /* 0x0000000000077941 */ /* 0x000fea0003800200 */
.L_x_99:
[--C-:B------:R-:W-:Y:S01]  /*3c60*/  DADD R12, -RZ, |R36|.reuse ;  /* 0x00000000ff0c7229 */ /* 0x100fe20000000524 */
[----:B------:R-:W-:Y:S01]  /*3c70*/  MOV R0, 0x1 ;  /* 0x0000000100007802 */ /* 0x000fe20000000f00 */
[----:B------:R-:W-:-:S06]  /*3c80*/  DSETP.GEU.AND P0, PT, R24, |R36|, PT ;  /* 0x400000241800722a */ /* 0x000fcc0003f0e000 */
[----:B------:R-:W-:Y:S02]  /*3c90*/  SEL R10, R7, R10, !P0 ;  /* 0x0000000a070a7207 */ /* 0x000fe40004000000 */
[----:B------:R-:W-:Y:S02]  /*3ca0*/  FSEL R24, R12, R24, !P0 ;  /* 0x000000180c187208 */ /* 0x000fe40004000000 */
[----:B------:R-:W-:-:S07]  /*3cb0*/  FSEL R25, R13, R25, !P0 ;  /* 0x000000190d197208 */ /* 0x000fce0004000000 */
.L_x_98:
[----:B------:R-:W-:Y:S05]  /*3cc0*/  BSYNC.RECONVERGENT B6 ;  /* 0x0000000000067941 */ /* 0x000fea0003800200 */
.L_x_97:
[----:B------:R-:W-:-:S07]  /*3cd0*/  VIADD R8, R8, 0x2 ;  /* 0x0000000208087836 */ /* 0x000fce0000000000 */
.L_x_92:
[----:B------:R-:W-:Y:S05]  /*3ce0*/  BSYNC.RECONVERGENT B4 ;  /* 0x0000000000047941 */ /* 0x000fea0003800200 */
.L_x_91:
[----:B------:R-:W-:-:S04]  /*3cf0*/  LOP3.LUT R6, R4, 0x1, RZ, 0xc0, !PT ;  /* 0x0000000104067812 */ /* 0x000fc800078ec0ff */
[----:B------:R-:W-:-:S13]  /*3d00*/  ISETP.NE.U32.AND P0, PT, R6, 0x1, PT ;  /* 0x000000010600780c */ /* 0x000fda0003f05070 */
[----:B------:R-:W-:Y:S05]  /*3d10*/  @P0 BRA `(.L_x_72) ;  /* 0x00000000006c0947 */ /* 0x000fea0003800000 */
[----:B------:R-:W-:-:S06]  /*3d20*/  LEA R18, R8, UR24, 0x3 ;  /* 0x0000001808127c11 */ /* 0x000fcc000f8e18ff */
[----:B------:R-:W2:Y:S02]  /*3d30*/  LDL.64 R18, [R18] ;  /* 0x0000000012127983 */ /* 0x000ea40000100a00 */
[----:B--2---:R-:W-:-:S14]  /*3d40*/  DSETP.GEU.AND P0, PT, R18, RZ, PT ;  /* 0x000000ff1200722a */ /* 0x004fdc0003f0e000 */
[----:B------:R-:W-:Y:S05]  /*3d50*/  @P0 BRA `(.L_x_72) ;  /* 0x00000000005c0947 */ /* 0x000fea0003800000 */
[----:B------:R-:W-:-:S06]  /*3d60*/  LEA R20, R8, UR16, 0x3 ;  /* 0x0000001008147c11 */ /* 0x000fcc000f8e18ff */
        /* <DEDUP_REMOVED lines=18> */
.L_x_102:
[----:B------:R-:W-:Y:S05]  /*3e90*/  BSYNC.RECONVERGENT B4 ;  /* 0x0000000000047941 */ /* 0x000fea0003800200 */
.L_x_101:
[----:B------:R-:W-:Y:S01]  /*3ea0*/  DSETP.GEU.AND P0, PT, R24, |R36|, PT ;  /* 0x400000241800722a */ /* 0x000fe20003f0e000 */
[----:B------:R-:W-:-:S05]  /*3eb0*/  IMAD.MOV.U32 R0, RZ, RZ, 0x1 ;  /* 0x00000001ff007424 */ /* 0x000fca00078e00ff */
[----:B------:R-:W-:-:S08]  /*3ec0*/  SEL R10, R8, R10, !P0 ;  /* 0x0000000a080a7207 */ /* 0x000fd00004000000 */
.L_x_72:
[----:B------:R-:W-:Y:S05]  /*3ed0*/  BSYNC.RECONVERGENT B5 ;  /* 0x0000000000057941 */ /* 0x000fea0003800200 */
.L_x_71:
[----:B------:R-:W-:-:S04]  /*3ee0*/  LOP3.LUT P0, RZ, R0, 0xff, RZ, 0xc0, !PT ;  /* 0x000000ff00ff7812 */ /* 0x000fc8000780c0ff */
[----:B------:R-:W-:-:S13]  /*3ef0*/  PLOP3.LUT P0, PT, P0, PT, PT, 0x8, 0x80 ;  /* 0x000000000080781c */ /* 0x000fda000070e170 */
.L_x_8:
[----:B------:R-:W-:Y:S05]  /*3f00*/  BSYNC.RECONVERGENT B2 ;  /* 0x0000000000027941 */ /* 0x000fea0003800200 */
.L_x_7:
[----:B------:R-:W-:Y:S04]  /*3f10*/  BSSY.RECONVERGENT B2, `(.L_x_103) ;  /* 0x000037e000027945 */ /* 0x000fe80003800200 */
[----:B------:R-:W-:Y:S05]  /*3f20*/  @P0 BRA `(.L_x_104) ;  /* 0x0000003400f00947 */ /* 0x000fea0003800000 */
[----:B------:R-:W-:-:S05]  /*3f30*/  LEA R6, R10, UR8, 0x2 ;  /* 0x000000080a067c11 */ /* 0x000fca000f8e10ff */
[----:B------:R0:W5:Y:S01]  /*3f40*/  LDL R0, [R6] ;  /* 0x0000000006007983 */ /* 0x0001620000100800 */
[----:B------:R-:W-:Y:S01]  /*3f50*/  VIADD R4, R4, 0xffffffff ;  /* 0xffffffff04047836 */ /* 0x000fe20000000000 */
[----:B------:R-:W-:Y:S04]  /*3f60*/  BSSY.RECONVERGENT B3, `(.L_x_105) ;  /* 0x000009d000037945 */ /* 0x000fe80003800200 */
[----:B------:R-:W-:-:S13]  /*3f70*/  ISETP.GE.AND P2, PT, R10, R4, PT ;  /* 0x000000040a00720c */ /* 0x000fda0003f46270 */
[----:B0-----:R-:W-:Y:S05]  /*3f80*/  @P2 BRA `(.L_x_106) ;  /* 0x0000000800682947 */ /* 0x001fea0003800000 */
[----:B------:R-:W0:Y:S02]  /*3f90*/  LDCU UR4, c[0x0][0x398] ;  /* 0x00007300ff0477ac */ /* 0x000e240008000800 */
[----:B0-----:R-:W-:-:S09]  /*3fa0*/  UISETP.GE.AND UP0, UPT, UR4, 0x1, UPT ;  /* 0x000000010400788c */ /* 0x001fd2000bf06270 */
[----:B------:R-:W-:Y:S05]  /*3fb0*/  BRA.U !UP0, `(.L_x_107) ;  /* 0x0000000508d07547 */ /* 0x000fea000b800000 */
[----:B------:R-:W-:Y:S01]  /*3fc0*/  BSSY.RECONVERGENT B4, `(.L_x_108) ;  /* 0x0000072000047945 */ /* 0x000fe20003800200 */
[----:B------:R-:W-:-:S07]  /*3fd0*/  IMAD.MOV.U32 R11, RZ, RZ, R10 ;  /* 0x000000ffff0b7224 */ /* 0x000fce00078e000a */
.L_x_114:
[C---:B01234-:R-:W-:Y:S01]  /*3fe0*/  LEA R7, R11.reuse, UR8, 0x2 ;  /* 0x000000080b077c11 */ /* 0x05ffe2000f8e10ff */
[----:B------:R-:W0:Y:S04]  /*3ff0*/  LDC R12, c[0x0][0x398] ;  /* 0x0000e600ff0c7b82 */ /* 0x000e280000000800 */
[----:B------:R-:W2:Y:S01]  /*4000*/  LDL R8, [R7+0x4] ;  /* 0x0000040007087983 */ /* 0x000ea20000100800 */
[----:B------:R-:W-:Y:S01]  /*4010*/  UISETP.GE.U32.AND UP0, UPT, UR19, 0xf, UPT ;  /* 0x0000000f1300788c */ /* 0x000fe2000bf06070 */
[----:B------:R-:W-:Y:S01]  /*4020*/  IADD3 R6, PT, PT, R11, 0x1, RZ ;  /* 0x000000010b067810 */ /* 0x000fe20007ffe0ff */
[----:B------:R-:W-:Y:S02]  /*4030*/  IMAD.MOV.U32 R13, RZ, RZ, R11 ;  /* 0x000000ffff0d7224 */ /* 0x000fe400078e000b */
[----:B------:R-:W-:-:S02]  /*4040*/  IMAD.MOV.U32 R15, RZ, RZ, RZ ;  /* 0x000000ffff0f7224 */ /* 0x000fc400078e00ff */
[----:B0-----:R-:W-:Y:S02]  /*4050*/  IMAD R14, R11, R12, R12 ;  /* 0x0000000c0b0e7224 */ /* 0x001fe400078e020c */
[----:B------:R-:W-:Y:S01]  /*4060*/  IMAD.MOV.U32 R11, RZ, RZ, R6 ;  /* 0x000000ffff0b7224 */ /* 0x000fe200078e0006 */
[----:B--2---:R0:W-:Y:S01]  /*4070*/  STL [R7], R8 ;  /* 0x0000000807007387 */ /* 0x0041e20000100800 */
[----:B------:R-:W-:Y:S05]  /*4080*/  BRA.U !UP0, `(.L_x_109) ;  /* 0x0000000108a47547 */ /* 0x000fea000b800000 */
[----:B------:R-:W-:-:S07]  /*4090*/  IMAD.MOV.U32 R15, RZ, RZ, RZ ;  /* 0x000000ffff0f7224 */ /* 0x000fce00078e00ff */
.L_x_110:
[----:B------:R-:W-:-:S04]  /*40a0*/  IMAD.IADD R9, R14, 0x1, R15 ;  /* 0x000000010e097824 */ /* 0x000fc800078e020f */
[----:B0-----:R-:W-:-:S05]  /*40b0*/  IMAD.WIDE R8, R9, 0x8, R28 ;  /* 0x0000000809087825 */ /* 0x001fca00078e021c */
[----:B--2---:R-:W2:Y:S01]  /*40c0*/  LDG.E.64 R16, desc[UR14][R8.64] ;  /* 0x0000000e08107981 */ /* 0x004ea2000c1e1b00 */
[----:B------:R-:W-:-:S04]  /*40d0*/  IMAD R7, R13, R12, R15 ;  /* 0x0000000c0d077224 */ /* 0x000fc800078e020f */
[----:B------:R-:W-:-:S05]  /*40e0*/  IMAD.WIDE R6, R7, 0x8, R28 ;  /* 0x0000000807067825 */ /* 0x000fca00078e021c */
[----:B--2---:R0:W-:Y:S04]  /*40f0*/  STG.E.64 desc[UR14][R6.64], R16 ;  /* 0x0000001006007986 */ /* 0x0041e8000c101b0e */
[----:B------:R-:W2:Y:S04]  /*4100*/  LDG.E.64 R18, desc[UR14][R8.64+0x8] ;  /* 0x0000080e08127981 */ /* 0x000ea8000c1e1b00 */
[----:B--2---:R1:W-:Y:S04]  /*4110*/  STG.E.64 desc[UR14][R6.64+0x8], R18 ;  /* 0x0000081206007986 */ /* 0x0043e8000c101b0e */
[----:B------:R-:W2:Y:S04]  /*4120*/  LDG.E.64 R20, desc[UR14][R8.64+0x10] ;  /* 0x0000100e08147981 */ /* 0x000ea8000c1e1b00 */
[----:B--2---:R2:W-:Y:S04]  /*4130*/  STG.E.64 desc[UR14][R6.64+0x10], R20 ;  /* 0x0000101406007986 */ /* 0x0045e8000c101b0e */
[----:B------:R-:W3:Y:S04]  /*4140*/  LDG.E.64 R22, desc[UR14][R8.64+0x18] ;  /* 0x0000180e08167981 */ /* 0x000ee8000c1e1b00 */
[----:B---3--:R3:W-:Y:S04]  /*4150*/  STG.E.64 desc[UR14][R6.64+0x18], R22 ;  /* 0x0000181606007986 */ /* 0x0087e8000c101b0e */
[----:B------:R-:W4:Y:S04]  /*4160*/  LDG.E.64 R24, desc[UR14][R8.64+0x20] ;  /* 0x0000200e08187981 */ /* 0x000f28000c1e1b00 */
[----:B----4-:R4:W-:Y:S04]  /*4170*/  STG.E.64 desc[UR14][R6.64+0x20], R24 ;  /* 0x0000201806007986 */ /* 0x0109e8000c101b0e */
[----:B------:R-:W2:Y:S04]  /*4180*/  LDG.E.64 R32, desc[UR14][R8.64+0x28] ;  /* 0x0000280e08207981 */ /* 0x000ea8000c1e1b00 */
[----:B--2---:R2:W-:Y:S04]  /*4190*/  STG.E.64 desc[UR14][R6.64+0x28], R32 ;  /* 0x0000282006007986 */ /* 0x0045e8000c101b0e */
[----:B0-----:R-:W3:Y:S04]  /*41a0*/  LDG.E.64 R16, desc[UR14][R8.64+0x30] ;  /* 0x0000300e08107981 */ /* 0x001ee8000c1e1b00 */
[----:B---3--:R0:W-:Y:S04]  /*41b0*/  STG.E.64 desc[UR14][R6.64+0x30], R16 ;  /* 0x0000301006007986 */ /* 0x0081e8000c101b0e */
[----:B-1----:R-:W3:Y:S04]  /*41c0*/  LDG.E.64 R18, desc[UR14][R8.64+0x38] ;  /* 0x0000380e08127981 */ /* 0x002ee8000c1e1b00 */
[----:B---3--:R1:W-:Y:S04]  /*41d0*/  STG.E.64 desc[UR14][R6.64+0x38], R18 ;  /* 0x0000381206007986 */ /* 0x0083e8000c101b0e */
[----:B------:R-:W3:Y:S04]  /*41e0*/  LDG.E.64 R20, desc[UR14][R8.64+0x40] ;  /* 0x0000400e08147981 */ /* 0x000ee8000c1e1b00 */
[----:B---3--:R3:W-:Y:S04]  /*41f0*/  STG.E.64 desc[UR14][R6.64+0x40], R20 ;  /* 0x0000401406007986 */ /* 0x0087e8000c101b0e */
[----:B------:R-:W4:Y:S04]  /*4200*/  LDG.E.64 R22, desc[UR14][R8.64+0x48] ;  /* 0x0000480e08167981 */ /* 0x000f28000c1e1b00 */
[----:B----4-:R4:W-:Y:S04]  /*4210*/  STG.E.64 desc[UR14][R6.64+0x48], R22 ;  /* 0x0000481606007986 */ /* 0x0109e8000c101b0e */
[----:B------:R-:W2:Y:S04]  /*4220*/  LDG.E.64 R24, desc[UR14][R8.64+0x50] ;  /* 0x0000500e08187981 */ /* 0x000ea8000c1e1b00 */
[----:B--2---:R2:W-:Y:S04]  /*4230*/  STG.E.64 desc[UR14][R6.64+0x50], R24 ;  /* 0x0000501806007986 */ /* 0x0045e8000c101b0e */
[----:B------:R-:W3:Y:S04]  /*4240*/  LDG.E.64 R32, desc[UR14][R8.64+0x58] ;  /* 0x0000580e08207981 */ /* 0x000ee8000c1e1b00 */
[----:B---3--:R2:W-:Y:S04]  /*4250*/  STG.E.64 desc[UR14][R6.64+0x58], R32 ;  /* 0x0000582006007986 */ /* 0x0085e8000c101b0e */
[----:B0-----:R-:W3:Y:S04]  /*4260*/  LDG.E.64 R16, desc[UR14][R8.64+0x60] ;  /* 0x0000600e08107981 */ /* 0x001ee8000c1e1b00 */
[----:B---3--:R2:W-:Y:S04]  /*4270*/  STG.E.64 desc[UR14][R6.64+0x60], R16 ;  /* 0x0000601006007986 */ /* 0x0085e8000c101b0e */
[----:B-1----:R-:W3:Y:S04]  /*4280*/  LDG.E.64 R18, desc[UR14][R8.64+0x68] ;  /* 0x0000680e08127981 */ /* 0x002ee8000c1e1b00 */
[----:B---3--:R2:W-:Y:S04]  /*4290*/  STG.E.64 desc[UR14][R6.64+0x68], R18 ;  /* 0x0000681206007986 */ /* 0x0085e8000c101b0e */
[----:B------:R-:W3:Y:S04]  /*42a0*/  LDG.E.64 R20, desc[UR14][R8.64+0x70] ;  /* 0x0000700e08147981 */ /* 0x000ee8000c1e1b00 */
[----:B---3--:R2:W-:Y:S04]  /*42b0*/  STG.E.64 desc[UR14][R6.64+0x70], R20 ;  /* 0x0000701406007986 */ /* 0x0085e8000c101b0e */
[----:B----4-:R-:W3:Y:S01]  /*42c0*/  LDG.E.64 R22, desc[UR14][R8.64+0x78] ;  /* 0x0000780e08167981 */ /* 0x010ee2000c1e1b00 */
[----:B------:R-:W-:-:S04]  /*42d0*/  IADD3 R15, PT, PT, R15, 0x10, RZ ;  /* 0x000000100f0f7810 */ /* 0x000fc80007ffe0ff */
[----:B------:R-:W-:Y:S01]  /*42e0*/  ISETP.NE.AND P1, PT, R15, UR23, PT ;  /* 0x000000170f007c0c */ /* 0x000fe2000bf25270 */
[----:B---3--:R2:W-:-:S12]  /*42f0*/  STG.E.64 desc[UR14][R6.64+0x78], R22 ;  /* 0x0000781606007986 */ /* 0x0085d8000c101b0e */
[----:B------:R-:W-:Y:S05]  /*4300*/  @P1 BRA `(.L_x_110) ;  /* 0xfffffffc00641947 */ /* 0x000fea000383ffff */
[----:B------:R-:W-:-:S07]  /*4310*/  IMAD.U32 R15, RZ, RZ, UR23 ;  /* 0x00000017ff0f7e24 */ /* 0x000fce000f8e00ff */
.L_x_109:
[----:B------:R-:W-:-:S09]  /*4320*/  UISETP.NE.AND UP0, UPT, UR22, URZ, UPT ;  /* 0x000000ff1600728c */ /* 0x000fd2000bf05270 */
[----:B------:R-:W-:Y:S05]  /*4330*/  BRA.U !UP0, `(.L_x_111) ;  /* 0x0000000108e07547 */ /* 0x000fea000b800000 */
[----:B------:R-:W-:Y:S02]  /*4340*/  UISETP.GE.U32.AND UP0, UPT, UR28, 0x7, UPT ;  /* 0x000000071c00788c */ /* 0x000fe4000bf06070 */
[----:B------:R-:W-:-:S07]  /*4350*/  UISETP.NE.AND UP1, UPT, UR20, URZ, UPT ;  /* 0x000000ff1400728c */ /* 0x000fce000bf25270 */
[----:B------:R-:W-:Y:S05]  /*4360*/  BRA.U !UP0, `(.L_x_112) ;  /* 0x0000000108547547 */ /* 0x000fea000b800000 */
        /* <DEDUP_REMOVED lines=16> */
[----:B0-----:R-:W2:Y:S04]  /*4470*/  LDG.E.64 R16, desc[UR14][R8.64+0x30] ;  /* 0x0000300e08107981 */ /* 0x001ea8000c1e1b00 */
[----:B--2---:R3:W-:Y:S04]  /*4480*/  STG.E.64 desc[UR14][R6.64+0x30], R16 ;  /* 0x0000301006007986 */ /* 0x0047e8000c101b0e */
[----:B-1----:R-:W2:Y:S01]  /*4490*/  LDG.E.64 R18, desc[UR14][R8.64+0x38] ;  /* 0x0000380e08127981 */ /* 0x002ea2000c1e1b00 */
[----:B------:R-:W-:-:S03]  /*44a0*/  VIADD R15, R15, 0x8 ;  /* 0x000000080f0f7836 */ /* 0x000fc60000000000 */
[----:B--2---:R3:W-:Y:S04]  /*44b0*/  STG.E.64 desc[UR14][R6.64+0x38], R18 ;  /* 0x0000381206007986 */ /* 0x0047e8000c101b0e */
.L_x_112:
[----:B------:R-:W-:Y:S05]  /*44c0*/  BRA.U !UP1, `(.L_x_111) ;  /* 0x00000001097c7547 */ /* 0x000fea000b800000 */
[----:B------:R-:W-:Y:S02]  /*44d0*/  UISETP.GE.U32.AND UP0, UPT, UR27, 0x3, UPT ;  /* 0x000000031b00788c */ /* 0x000fe4000bf06070 */
[----:B------:R-:W-:-:S07]  /*44e0*/  UISETP.NE.AND UP1, UPT, UR21, URZ, UPT ;  /* 0x000000ff1500728c */ /* 0x000fce000bf25270 */
[----:B------:R-:W-:Y:S05]  /*44f0*/  BRA.U !UP0, `(.L_x_113) ;  /* 0x0000000108347547 */ /* 0x000fea000b800000 */
[----:B--23--:R-:W-:-:S04]  /*4500*/  IMAD.IADD R21, R14, 0x1, R15 ;  /* 0x000000010e157824 */ /* 0x00cfc800078e020f */
[----:B------:R-:W-:-:S05]  /*4510*/  IMAD.WIDE R20, R21, 0x8, R28 ;  /* 0x0000000815147825 */ /* 0x000fca00078e021c */
[----:B0-----:R-:W2:Y:S01]  /*4520*/  LDG.E.64 R6, desc[UR14][R20.64] ;  /* 0x0000000e14067981 */ /* 0x001ea2000c1e1b00 */
[----:B------:R-:W-:-:S04]  /*4530*/  IMAD R23, R13, R12, R15 ;  /* 0x0000000c0d177224 */ /* 0x000fc800078e020f */
[----:B------:R-:W-:-:S05]  /*4540*/  IMAD.WIDE R22, R23, 0x8, R28 ;  /* 0x0000000817167825 */ /* 0x000fca00078e021c */
[----:B--2---:R1:W-:Y:S04]  /*4550*/  STG.E.64 desc[UR14][R22.64], R6 ;  /* 0x0000000616007986 */ /* 0x0043e8000c101b0e */
[----:B------:R-:W2:Y:S04]  /*4560*/  LDG.E.64 R8, desc[UR14][R20.64+0x8] ;  /* 0x0000080e14087981 */ /* 0x000ea8000c1e1b00 */
[----:B--2---:R1:W-:Y:S04]  /*4570*/  STG.E.64 desc[UR14][R22.64+0x8], R8 ;  /* 0x0000080816007986 */ /* 0x0043e8000c101b0e */
[----:B------:R-:W2:Y:S04]  /*4580*/  LDG.E.64 R16, desc[UR14][R20.64+0x10] ;  /* 0x0000100e14107981 */ /* 0x000ea8000c1e1b00 */
[----:B--2---:R1:W-:Y:S04]  /*4590*/  STG.E.64 desc[UR14][R22.64+0x10], R16 ;  /* 0x0000101016007986 */ /* 0x0043e8000c101b0e */
[----:B------:R-:W2:Y:S01]  /*45a0*/  LDG.E.64 R18, desc[UR14][R20.64+0x18] ;  /* 0x0000180e14127981 */ /* 0x000ea2000c1e1b00 */
[----:B------:R-:W-:-:S03]  /*45b0*/  IADD3 R15, PT, PT, R15, 0x4, RZ ;  /* 0x000000040f0f7810 */ /* 0x000fc60007ffe0ff */
[----:B--2---:R1:W-:Y:S04]  /*45c0*/  STG.E.64 desc[UR14][R22.64+0x18], R18 ;  /* 0x0000181216007986 */ /* 0x0043e8000c101b0e */
.L_x_113:
[----:B------:R-:W-:Y:S05]  /*45d0*/  BRA.U !UP1, `(.L_x_111) ;  /* 0x0000000109387547 */ /* 0x000fea000b800000 */
[----:B-1----:R-:W-:-:S04]  /*45e0*/  IMAD.IADD R9, R14, 0x1, R15 ;  /* 0x000000010e097824 */ /* 0x002fc800078e020f */
[----:B0-----:R-:W-:-:S05]  /*45f0*/  IMAD.WIDE R8, R9, 0x8, R28 ;  /* 0x0000000809087825 */ /* 0x001fca00078e021c */
[----:B--23--:R-:W2:Y:S01]  /*4600*/  LDG.E.64 R6, desc[UR14][R8.64] ;  /* 0x0000000e08067981 */ /* 0x00cea2000c1e1b00 */
[----:B------:R-:W-:Y:S01]  /*4610*/  IMAD R13, R13, R12, R15 ;  /* 0x0000000c0d0d7224 */ /* 0x000fe200078e020f */
[----:B------:R-:W-:-:S03]  /*4620*/  UISETP.NE.AND UP0, UPT, UR21, 0x1, UPT ;  /* 0x000000011500788c */ /* 0x000fc6000bf05270 */
[----:B------:R-:W-:-:S05]  /*4630*/  IMAD.WIDE R12, R13, 0x8, R28 ;  /* 0x000000080d0c7825 */ /* 0x000fca00078e021c */
[----:B--2---:R4:W-:Y:S01]  /*4640*/  STG.E.64 desc[UR14][R12.64], R6 ;  /* 0x000000060c007986 */ /* 0x0049e2000c101b0e */
[----:B------:R-:W-:Y:S05]  /*4650*/  BRA.U !UP0, `(.L_x_111) ;  /* 0x0000000108187547 */ /* 0x000fea000b800000 */
[----:B----4-:R-:W2:Y:S01]  /*4660*/  LDG.E.64 R6, desc[UR14][R8.64+0x8] ;  /* 0x0000080e08067981 */ /* 0x010ea2000c1e1b00 */
[----:B------:R-:W-:-:S03]  /*4670*/  UISETP.NE.AND UP0, UPT, UR21, 0x2, UPT ;  /* 0x000000021500788c */ /* 0x000fc6000bf05270 */
[----:B--2---:R0:W-:Y:S06]  /*4680*/  STG.E.64 desc[UR14][R12.64+0x8], R6 ;  /* 0x000008060c007986 */ /* 0x0041ec000c101b0e */
[----:B------:R-:W-:Y:S05]  /*4690*/  BRA.U !UP0, `(.L_x_111) ;  /* 0x0000000108087547 */ /* 0x000fea000b800000 */
[----:B0-----:R-:W2:Y:S04]  /*46a0*/  LDG.E.64 R6, desc[UR14][R8.64+0x10] ;  /* 0x0000100e08067981 */ /* 0x001ea8000c1e1b00 */
[----:B--2---:R0:W-:Y:S02]  /*46b0*/  STG.E.64 desc[UR14][R12.64+0x10], R6 ;  /* 0x000010060c007986 */ /* 0x0041e4000c101b0e */
.L_x_111:
[----:B------:R-:W-:-:S13]  /*46c0*/  ISETP.NE.AND P1, PT, R11, R4, PT ;  /* 0x000000040b00720c */ /* 0x000fda0003f25270 */
[----:B------:R-:W-:Y:S05]  /*46d0*/  @P1 BRA `(.L_x_114) ;  /* 0xfffffff800401947 */ /* 0x000fea000383ffff */
[----:B------:R-:W-:Y:S05]  /*46e0*/  BSYNC.RECONVERGENT B4 ;  /* 0x0000000000047941 */ /* 0x000fea0003800200 */
.L_x_108:
[----:B------:R-:W-:Y:S05]  /*46f0*/  BRA `(.L_x_106) ;  /* 0x00000000008c7947 */ /* 0x000fea0003800000 */
.L_x_107:
[----:B------:R-:W-:Y:S01]  /*4700*/  LOP3.LUT R8, RZ, R10, RZ, 0x33, !PT ;  /* 0x0000000aff087212 */ /* 0x000fe200078e33ff */
[----:B------:R-:W-:Y:S01]  /*4710*/  BSSY.RECONVERGENT B4, `(.L_x_115) ;  /* 0x0000012000047945 */ /* 0x000fe20003800200 */
[----:B------:R-:W-:-:S03]  /*4720*/  IMAD.MOV.U32 R7, RZ, RZ, R10 ;  /* 0x000000ffff077224 */ /* 0x000fc600078e000a */
[----:B------:R-:W-:-:S05]  /*4730*/  IMAD.IADD R8, R5, 0x1, R8 ;  /* 0x0000000105087824 */ /* 0x000fca00078e0208 */
[----:B------:R-:W-:-:S13]  /*4740*/  LOP3.LUT P1, R8, R8, 0x3, RZ, 0xc0, !PT ;  /* 0x0000000308087812 */ /* 0x000fda000782c0ff */
[----:B------:R-:W-:Y:S05]  /*4750*/  @!P1 BRA `(.L_x_116) ;  /* 0x0000000000349947 */ /* 0x000fea0003800000 */
[----:B------:R-:W2:Y:S01]  /*4760*/  LDL R9, [R6+0x4] ;  /* 0x0000040006097983 */ /* 0x000ea20000100800 */
[----:B------:R-:W-:Y:S01]  /*4770*/  ISETP.NE.AND P1, PT, R8, 0x1, PT ;  /* 0x000000010800780c */ /* 0x000fe20003f25270 */
[----:B------:R-:W-:Y:S02]  /*4780*/  VIADD R7, R10, 0x1 ;  /* 0x000000010a077836 */ /* 0x000fe40000000000 */
[----:B--2---:R0:W-:Y:S10]  /*4790*/  STL [R6], R9 ;  /* 0x0000000906007387 */ /* 0x0041f40000100800 */
[----:B------:R-:W-:Y:S05]  /*47a0*/  @!P1 BRA `(.L_x_116) ;  /* 0x0000000000209947 */ /* 0x000fea0003800000 */
[----:B0-----:R-:W2:Y:S01]  /*47b0*/  LDL R9, [R6+0x8] ;  /* 0x0000080006097983 */ /* 0x001ea20000100800 */
[----:B------:R-:W-:Y:S02]  /*47c0*/  ISETP.NE.AND P1, PT, R8, 0x2, PT ;  /* 0x000000020800780c */ /* 0x000fe40003f25270 */
[----:B------:R-:W-:Y:S01]  /*47d0*/  IADD3 R7, PT, PT, R10, 0x2, RZ ;  /* 0x000000020a077810 */ /* 0x000fe20007ffe0ff */
[----:B--2---:R1:W-:Y:S10]  /*47e0*/  STL [R6+0x4], R9 ;  /* 0x0000040906007387 */ /* 0x0043f40000100800 */
[----:B------:R-:W-:Y:S05]  /*47f0*/  @!P1 BRA `(.L_x_116) ;  /* 0x00000000000c9947 */ /* 0x000fea0003800000 */
[----:B-1----:R-:W2:Y:S01]  /*4800*/  LDL R9, [R6+0xc] ;  /* 0x00000c0006097983 */ /* 0x002ea20000100800 */
[----:B------:R-:W-:-:S03]  /*4810*/  VIADD R7, R10, 0x3 ;  /* 0x000000030a077836 */ /* 0x000fc60000000000 */
[----:B--2---:R2:W-:Y:S04]  /*4820*/  STL [R6+0x8], R9 ;  /* 0x0000080906007387 */ /* 0x0045e80000100800 */
.L_x_116:
[----:B------:R-:W-:Y:S05]  /*4830*/  BSYNC.RECONVERGENT B4 ;  /* 0x0000000000047941 */ /* 0x000fea0003800200 */
.L_x_115:
[----:B012---:R-:W-:-:S04]  /*4840*/  IADD3 R6, PT, PT, R5, -0x2, -R10 ;  /* 0xfffffffe05067810 */ /* 0x007fc80007ffe80a */
[----:B------:R-:W-:-:S13]  /*4850*/  ISETP.GE.U32.AND P1, PT, R6, 0x3, PT ;  /* 0x000000030600780c */ /* 0x000fda0003f26070 */
[----:B------:R-:W-:Y:S05]  /*4860*/  @!P1 BRA `(.L_x_106) ;  /* 0x0000000000309947 */ /* 0x000fea0003800000 */
.L_x_117:
[----:B0-----:R-:W-:-:S05]  /*4870*/  LEA R6, R7, UR8, 0x2 ;  /* 0x0000000807067c11 */ /* 0x001fca000f8e10ff */
[----:B------:R-:W2:Y:S04]  /*4880*/  LDL R9, [R6+0x4] ;  /* 0x0000040006097983 */ /* 0x000ea80000100800 */
[----:B------:R-:W3:Y:S04]  /*4890*/  LDL R11, [R6+0x8] ;  /* 0x00000800060b7983 */ /* 0x000ee80000100800 */
[----:B------:R-:W4:Y:S04]  /*48a0*/  LDL R13, [R6+0xc] ;  /* 0x00000c00060d7983 */ /* 0x000f280000100800 */
[----:B------:R-:W4:Y:S01]  /*48b0*/  LDL R15, [R6+0x10] ;  /* 0x00001000060f7983 */ /* 0x000f220000100800 */
[----:B------:R-:W-:-:S05]  /*48c0*/  VIADD R7, R7, 0x4 ;  /* 0x0000000407077836 */ /* 0x000fca0000000000 */
[----:B------:R-:W-:Y:S01]  /*48d0*/  ISETP.NE.AND P1, PT, R7, R4, PT ;  /* 0x000000040700720c */ /* 0x000fe20003f25270 */
[----:B--2---:R0:W-:Y:S04]  /*48e0*/  STL [R6], R9 ;  /* 0x0000000906007387 */ /* 0x0041e80000100800 */
[----:B---3--:R0:W-:Y:S04]  /*48f0*/  STL [R6+0x4], R11 ;  /* 0x0000040b06007387 */ /* 0x0081e80000100800 */
[----:B----4-:R0:W-:Y:S04]  /*4900*/  STL [R6+0x8], R13 ;  /* 0x0000080d06007387 */ /* 0x0101e80000100800 */
[----:B------:R0:W-:Y:S01]  /*4910*/  STL [R6+0xc], R15 ;  /* 0x00000c0f06007387 */ /* 0x0001e20000100800 */
[----:B------:R-:W-:Y:S05]  /*4920*/  @P1 BRA `(.L_x_117) ;  /* 0xfffffffc00d01947 */ /* 0x000fea000383ffff */
.L_x_106:
[----:B------:R-:W-:Y:S05]  /*4930*/  BSYNC.RECONVERGENT B3 ;  /* 0x0000000000037941 */ /* 0x000fea0003800200 */
.L_x_105:
[----:B01234-:R-:W0:Y:S01]  /*4940*/  LDC R7, c[0x0][0x398] ;  /* 0x0000e600ff077b82 */ /* 0x01fe220000000800 */
[----:B------:R-:W-:-:S05]  /*4950*/  LEA R9, R5, UR8, 0x2 ;  /* 0x0000000805097c11 */ /* 0x000fca000f8e10ff */
[----:B-----5:R1:W-:Y:S01]  /*4960*/  STL [R9+-0x4], R0 ;  /* 0xfffffc0009007387 */ /* 0x0203e20000100800 */
[----:B0-----:R-:W-:-:S13]  /*4970*/  ISETP.GE.AND P1, PT, R7, 0x1, PT ;  /* 0x000000010700780c */ /* 0x001fda0003f26270 */
[----:B-1----:R-:W-:Y:S05]  /*4980*/  @!P1 BRA `(.L_x_118) ;  /* 0x0000000400049947 */ /* 0x002fea0003800000 */
[----:B------:R-:W-:Y:S01]  /*4990*/  UISETP.GE.U32.AND UP0, UPT, UR19, 0x7, UPT ;  /* 0x000000071300788c */ /* 0x000fe2000bf06070 */
[----:B------:R-:W-:-:S08]  /*49a0*/  UMOV UR4, URZ ;  /* 0x000000ff00047c82 */ /* 0x000fd00008000000 */
[----:B------:R-:W-:Y:S05]  /*49b0*/  BRA.U !UP0, `(.L_x_119) ;  /* 0x0000000108647547 */ /* 0x000fea000b800000 */
[----:B------:R-:W-:-:S05]  /*49c0*/  UMOV UR4, URZ ;  /* 0x000000ff00047c82 */ /* 0x000fca0008000000 */
.L_x_120:
[-C--:B------:R-:W-:Y:S02]  /*49d0*/  IMAD R6, R0, R7.reuse, UR4 ;  /* 0x0000000400067e24 */ /* 0x080fe4000f8e0207 */
[----:B-1----:R-:W-:Y:S01]  /*49e0*/  IMAD R13, R4, R7, UR4 ;  /* 0x00000004040d7e24 */ /* 0x002fe2000f8e0207 */
[----:B------:R-:W-:Y:S01]  /*49f0*/  UIADD3 UR4, UPT, UPT, UR4, 0x8, URZ ;  /* 0x0000000804047890 */ /* 0x000fe2000fffe0ff */
[----:B------:R-:W-:Y:S02]  /*4a00*/  IMAD.SHL.U32 R6, R6, 0x8, RZ ;  /* 0x0000000806067824 */ /* 0x000fe400078e00ff */
[----:B------:R-:W-:Y:S01]  /*4a10*/  IMAD.WIDE R12, R13, 0x8, R28 ;  /* 0x000000080d0c7825 */ /* 0x000fe200078e021c */
[----:B------:R-:W-:Y:S01]  /*4a20*/  UISETP.NE.AND UP0, UPT, UR4, UR7, UPT ;  /* 0x000000070400728c */ /* 0x000fe2000bf05270 */
[----:B------:R-:W0:Y:S08]  /*4a30*/  LDC.64 R8, c[0x3][R6] ;  /* 0x00c0000006087b82 */ /* 0x000e300000000a00 */
[----:B------:R-:W1:Y:S08]  /*4a40*/  LDC.64 R14, c[0x3][R6+0x8] ;  /* 0x00c00200060e7b82 */ /* 0x000e700000000a00 */
[----:B------:R-:W2:Y:S08]  /*4a50*/  LDC.64 R16, c[0x3][R6+0x10] ;  /* 0x00c0040006107b82 */ /* 0x000eb00000000a00 */
[----:B------:R-:W3:Y:S08]  /*4a60*/  LDC.64 R18, c[0x3][R6+0x18] ;  /* 0x00c0060006127b82 */ /* 0x000ef00000000a00 */
[----:B------:R-:W4:Y:S08]  /*4a70*/  LDC.64 R20, c[0x3][R6+0x20] ;  /* 0x00c0080006147b82 */ /* 0x000f300000000a00 */
[----:B------:R-:W5:Y:S08]  /*4a80*/  LDC.64 R22, c[0x3][R6+0x28] ;  /* 0x00c00a0006167b82 */ /* 0x000f700000000a00 */
[----:B------:R-:W5:Y:S01]  /*4a90*/  LDC.64 R24, c[0x3][R6+0x30] ;  /* 0x00c00c0006187b82 */ /* 0x000f620000000a00 */
[----:B0-----:R0:W-:Y:S07]  /*4aa0*/  STG.E.64 desc[UR14][R12.64], R8 ;  /* 0x000000080c007986 */ /* 0x0011ee000c101b0e */
[----:B------:R-:W0:Y:S01]  /*4ab0*/  LDC.64 R32, c[0x3][R6+0x38] ;  /* 0x00c00e0006207b82 */ /* 0x000e220000000a00 */
[----:B-1----:R1:W-:Y:S04]  /*4ac0*/  STG.E.64 desc[UR14][R12.64+0x8], R14 ;  /* 0x0000080e0c007986 */ /* 0x0023e8000c101b0e */
[----:B--2---:R1:W-:Y:S04]  /*4ad0*/  STG.E.64 desc[UR14][R12.64+0x10], R16 ;  /* 0x000010100c007986 */ /* 0x0043e8000c101b0e */
[----:B---3--:R1:W-:Y:S04]  /*4ae0*/  STG.E.64 desc[UR14][R12.64+0x18], R18 ;  /* 0x000018120c007986 */ /* 0x0083e8000c101b0e */
[----:B----4-:R1:W-:Y:S04]  /*4af0*/  STG.E.64 desc[UR14][R12.64+0x20], R20 ;  /* 0x000020140c007986 */ /* 0x0103e8000c101b0e */
[----:B-----5:R1:W-:Y:S04]  /*4b00*/  STG.E.64 desc[UR14][R12.64+0x28], R22 ;  /* 0x000028160c007986 */ /* 0x0203e8000c101b0e */
[----:B------:R1:W-:Y:S04]  /*4b10*/  STG.E.64 desc[UR14][R12.64+0x30], R24 ;  /* 0x000030180c007986 */ /* 0x0003e8000c101b0e */
[----:B0-----:R1:W-:Y:S01]  /*4b20*/  STG.E.64 desc[UR14][R12.64+0x38], R32 ;  /* 0x000038200c007986 */ /* 0x0013e2000c101b0e */
[----:B------:R-:W-:Y:S05]  /*4b30*/  BRA.U UP0, `(.L_x_120) ;  /* 0xfffffffd00a47547 */ /* 0x000fea000b83ffff */
[----:B------:R-:W-:-:S05]  /*4b40*/  UMOV UR4, UR7 ;  /* 0x0000000700047c82 */ /* 0x000fca0008000000 */
.L_x_119:
[----:B------:R-:W-:-:S09]  /*4b50*/  UISETP.NE.AND UP0, UPT, UR20, URZ, UPT ;  /* 0x000000ff1400728c */ /* 0x000fd2000bf05270 */
[----:B------:R-:W-:Y:S05]  /*4b60*/  BRA.U !UP0, `(.L_x_118) ;  /* 0x00000001088c7547 */ /* 0x000fea000b800000 */
[----:B------:R-:W-:Y:S02]  /*4b70*/  UISETP.GE.U32.AND UP0, UPT, UR27, 0x3, UPT ;  /* 0x000000031b00788c */ /* 0x000fe4000bf06070 */
[----:B------:R-:W-:-:S07]  /*4b80*/  UISETP.NE.AND UP1, UPT, UR21, URZ, UPT ;  /* 0x000000ff1500728c */ /* 0x000fce000bf25270 */
[----:B------:R-:W-:Y:S05]  /*4b90*/  BRA.U !UP0, `(.L_x_121) ;  /* 0x0000000108347547 */ /* 0x000fea000b800000 */
[-C--:B------:R-:W-:Y:S02]  /*4ba0*/  IMAD R6, R0, R7.reuse, UR4 ;  /* 0x0000000400067e24 */ /* 0x080fe4000f8e0207 */
[----:B-1----:R-:W-:Y:S01]  /*4bb0*/  IMAD R13, R4, R7, UR4 ;  /* 0x00000004040d7e24 */ /* 0x002fe2000f8e0207 */
[----:B------:R-:W-:Y:S01]  /*4bc0*/  UIADD3 UR4, UPT, UPT, UR4, 0x4, URZ ;  /* 0x0000000404047890 */ /* 0x000fe2000fffe0ff */
[----:B------:R-:W-:Y:S02]  /*4bd0*/  IMAD.SHL.U32 R6, R6, 0x8, RZ ;  /* 0x0000000806067824 */ /* 0x000fe400078e00ff */
[----:B------:R-:W-:Y:S02]  /*4be0*/  IMAD.WIDE R12, R13, 0x8, R28 ;  /* 0x000000080d0c7825 */ /* 0x000fe400078e021c */
[----:B------:R-:W0:Y:S08]  /*4bf0*/  LDC.64 R8, c[0x3][R6] ;  /* 0x00c0000006087b82 */ /* 0x000e300000000a00 */
[----:B------:R-:W1:Y:S08]  /*4c00*/  LDC.64 R14, c[0x3][R6+0x8] ;  /* 0x00c00200060e7b82 */ /* 0x000e700000000a00 */
[----:B------:R-:W2:Y:S08]  /*4c10*/  LDC.64 R16, c[0x3][R6+0x10] ;  /* 0x00c0040006107b82 */ /* 0x000eb00000000a00 */
[----:B------:R-:W3:Y:S01]  /*4c20*/  LDC.64 R18, c[0x3][R6+0x18] ;  /* 0x00c0060006127b82 */ /* 0x000ee20000000a00 */
[----:B0-----:R0:W-:Y:S04]  /*4c30*/  STG.E.64 desc[UR14][R12.64], R8 ;  /* 0x000000080c007986 */ /* 0x0011e8000c101b0e */
[----:B-1----:R0:W-:Y:S04]  /*4c40*/  STG.E.64 desc[UR14][R12.64+0x8], R14 ;  /* 0x0000080e0c007986 */ /* 0x0021e8000c101b0e */
[----:B--2---:R0:W-:Y:S04]  /*4c50*/  STG.E.64 desc[UR14][R12.64+0x10], R16 ;  /* 0x000010100c007986 */ /* 0x0041e8000c101b0e */
[----:B---3--:R0:W-:Y:S02]  /*4c60*/  STG.E.64 desc[UR14][R12.64+0x18], R18 ;  /* 0x000018120c007986 */ /* 0x0081e4000c101b0e */
.L_x_121:
[----:B------:R-:W-:Y:S05]  /*4c70*/  BRA.U !UP1, `(.L_x_118) ;  /* 0x0000000109487547 */ /* 0x000fea000b800000 */
[----:B------:R-:W-:Y:S01]  /*4c80*/  UISETP.NE.AND UP0, UPT, UR21, 0x1, UPT ;  /* 0x000000011500788c */ /* 0x000fe2000bf05270 */
[----:B------:R-:W-:-:S08]  /*4c90*/  LOP3.LUT P1, RZ, R7, 0x1, RZ, 0xc0, !PT ;  /* 0x0000000107ff7812 */ /* 0x000fd0000782c0ff */
[----:B------:R-:W-:Y:S05]  /*4ca0*/  BRA.U !UP0, `(.L_x_122) ;  /* 0x0000000108247547 */ /* 0x000fea000b800000 */
[-C--:B------:R-:W-:Y:S02]  /*4cb0*/  IMAD R6, R0, R7.reuse, UR4 ;  /* 0x0000000400067e24 */ /* 0x080fe4000f8e0207 */
[----:B0-----:R-:W-:Y:S01]  /*4cc0*/  IMAD R9, R4, R7, UR4 ;  /* 0x0000000404097e24 */ /* 0x001fe2000f8e0207 */
[----:B------:R-:W-:Y:S02]  /*4cd0*/  UIADD3 UR4, UPT, UPT, UR4, 0x2, URZ ;  /* 0x0000000204047890 */ /* 0x000fe4000fffe0ff */
[----:B------:R-:W-:Y:S01]  /*4ce0*/  SHF.L.U32 R6, R6, 0x3, RZ ;  /* 0x0000000306067819 */ /* 0x000fe200000006ff */
[----:B------:R-:W-:-:S03]  /*4cf0*/  IMAD.WIDE R8, R9, 0x8, R28 ;  /* 0x0000000809087825 */ /* 0x000fc600078e021c */
[----:B-1----:R-:W0:Y:S08]  /*4d00*/  LDC.64 R12, c[0x3][R6] ;  /* 0x00c00000060c7b82 */ /* 0x002e300000000a00 */
[----:B------:R-:W1:Y:S01]  /*4d10*/  LDC.64 R14, c[0x3][R6+0x8] ;  /* 0x00c00200060e7b82 */ /* 0x000e620000000a00 */
[----:B0-----:R2:W-:Y:S04]  /*4d20*/  STG.E.64 desc[UR14][R8.64], R12 ;  /* 0x0000000c08007986 */ /* 0x0015e8000c101b0e */
[----:B-1----:R2:W-:Y:S02]  /*4d30*/  STG.E.64 desc[UR14][R8.64+0x8], R14 ;  /* 0x0000080e08007986 */ /* 0x0025e4000c101b0e */
.L_x_122:
[-C--:B------:R-:W-:Y:S02]  /*4d40*/  @P1 IMAD R0, R0, R7.reuse, UR4 ;  /* 0x0000000400001e24 */ /* 0x080fe4000f8e0207 */
[----:B------:R-:W-:Y:S02]  /*4d50*/  @P1 IMAD R7, R4, R7, UR4 ;  /* 0x0000000404071e24 */ /* 0x000fe4000f8e0207 */
[----:B------:R-:W-:Y:S02]  /*4d60*/  @P1 IMAD.SHL.U32 R0, R0, 0x8, RZ ;  /* 0x0000000800001824 */ /* 0x000fe400078e00ff */
[----:B------:R-:W-:Y:S02]  /*4d70*/  @P1 IMAD.WIDE R6, R7, 0x8, R28 ;  /* 0x0000000807061825 */ /* 0x000fe400078e021c */
[----:B0-2---:R-:W0:Y:S03]  /*4d80*/  @P1 LDC.64 R8, c[0x3][R0] ;  /* 0x00c0000000081b82 */ /* 0x005e260000000a00 */
[----:B0-----:R2:W-:Y:S02]  /*4d90*/  @P1 STG.E.64 desc[UR14][R6.64], R8 ;  /* 0x0000000806001986 */ /* 0x0015e4000c101b0e */
.L_x_118:
[----:B--2---:R-:W0:Y:S02]  /*4da0*/  LDC R7, c[0x0][0x39c] ;  /* 0x0000e700ff077b82 */ /* 0x004e240000000800 */
[----:B0-----:R-:W-:-:S04]  /*4db0*/  IMAD R9, R10, R7, R10 ;  /* 0x000000070a097224 */ /* 0x001fc800078e020a */
[----:B------:R-:W-:-:S05]  /*4dc0*/  IMAD.WIDE R8, R9, 0x8, R26 ;  /* 0x0000000809087825 */ /* 0x000fca00078e021a */
[----:B------:R0:W5:Y:S01]  /*4dd0*/  LDG.E.64 R38, desc[UR14][R8.64] ;  /* 0x0000000e08267981 */ /* 0x000162000c1e1b00 */
[----:B------:R-:W-:Y:S01]  /*4de0*/  ISETP.GE.AND P3, PT, R10, 0x1, PT ;  /* 0x000000010a00780c */ /* 0x000fe20003f66270 */
[----:B------:R-:W-:-:S12]  /*4df0*/  BSSY.RECONVERGENT B3, `(.L_x_123) ;  /* 0x0000086000037945 */ /* 0x000fd80003800200 */
[----:B0-----:R-:W-:Y:S05]  /*4e00*/  @!P3 BRA `(.L_x_124) ;  /* 0x000000080010b947 */ /* 0x001fea0003800000 */
[----:B------:R-:W-:Y:S01]  /*4e10*/  VIADD R0, R10, 0xffffffff ;  /* 0xffffffff0a007836 */ /* 0x000fe20000000000 */
[----:B------:R-:W-:Y:S01]  /*4e20*/  BSSY.RECONVERGENT B4, `(.L_x_125) ;  /* 0x0000074000047945 */ /* 0x000fe20003800200 */
[----:B------:R-:W-:-:S03]  /*4e30*/  IMAD.MOV.U32 R6, RZ, RZ, RZ ;  /* 0x000000ffff067224 */ /* 0x000fc600078e00ff */
[----:B------:R-:W-:Y:S02]  /*4e40*/  ISETP.GE.U32.AND P1, PT, R0, 0x3, PT ;  /* 0x000000030000780c */ /* 0x000fe40003f26070 */
[----:B------:R-:W-:-:S11]  /*4e50*/  LOP3.LUT R0, R10, 0x3, RZ, 0xc0, !PT ;  /* 0x000000030a007812 */ /* 0x000fd600078ec0ff */
[----:B------:R-:W-:Y:S05]  /*4e60*/  @!P1 BRA `(.L_x_126) ;  /* 0x0000000400bc9947 */ /* 0x000fea0003800000 */
[----:B------:R-:W-:Y:S01]  /*4e70*/  LOP3.LUT R6, R10, 0x7ffffffc, RZ, 0xc0, !PT ;  /* 0x7ffffffc0a067812 */ /* 0x000fe200078ec0ff */
[----:B------:R-:W-:Y:S01]  /*4e80*/  BSSY.RELIABLE B5, `(.L_x_127) ;  /* 0x000005f000057945 */ /* 0x000fe20003800100 */
[----:B------:R-:W-:Y:S02]  /*4e90*/  IMAD.MOV.U32 R41, RZ, RZ, RZ ;  /* 0x000000ffff297224 */ /* 0x000fe400078e00ff */
[----:B------:R-:W-:-:S13]  /*4ea0*/  ISETP.GT.AND P1, PT, R6, RZ, PT ;  /* 0x000000ff0600720c */ /* 0x000fda0003f24270 */
[----:B------:R-:W-:Y:S05]  /*4eb0*/  @!P1 BRA `(.L_x_128) ;  /* 0x00000004006c9947 */ /* 0x000fea0003800000 */
[----:B------:R-:W-:Y:S01]  /*4ec0*/  IADD3 R11, PT, PT, R6, -R41, RZ ;  /* 0x80000029060b7210 */ /* 0x000fe20007ffe0ff */
[----:B------:R-:W-:Y:S01]  /*4ed0*/  BSSY.RECONVERGENT B6, `(.L_x_129) ;  /* 0x0000038000067945 */ /* 0x000fe20003800200 */
[----:B------:R-:W-:Y:S02]  /*4ee0*/  PLOP3.LUT P1, PT, PT, PT, PT, 0x80, 0x8 ;  /* 0x000000000008781c */ /* 0x000fe40003f2f070 */
[----:B------:R-:W-:-:S13]  /*4ef0*/  ISETP.GT.AND P4, PT, R11, 0xc, PT ;  /* 0x0000000c0b00780c */ /* 0x000fda0003f84270 */
[----:B------:R-:W-:Y:S05]  /*4f00*/  @!P4 BRA `(.L_x_130) ;  /* 0x0000000000d0c947 */ /* 0x000fea0003800000 */
[----:B------:R-:W-:Y:S01]  /*4f10*/  PLOP3.LUT P1, PT, PT, PT, PT, 0x8, 0x80 ;  /* 0x000000000080781c */ /* 0x000fe20003f2e170 */
[----:B------:R-:W-:-:S12]  /*4f20*/  VIADD R11, R6, 0xfffffff4 ;  /* 0xfffffff4060b7836 */ /* 0x000fd80000000000 */
.L_x_131:
[----:B01----:R-:W-:Y:S02]  /*4f30*/  IMAD R25, R10, R7, R41 ;  /* 0x000000070a197224 */ /* 0x003fe400078e0229 */
[----:B------:R-:W-:Y:S02]  /*4f40*/  VIADD R45, R41, 0x4 ;  /* 0x00000004292d7836 */ /* 0x000fe40000000000 */
[----:B------:R-:W-:-:S04]  /*4f50*/  IMAD.WIDE R24, R25, 0x8, R26 ;  /* 0x0000000819187825 */ /* 0x000fc800078e021a */
[----:B------:R-:W-:Y:S01]  /*4f60*/  IMAD R33, R10, R7, R45 ;  /* 0x000000070a217224 */ /* 0x000fe200078e022d */
[----:B------:R-:W2:Y:S03]  /*4f70*/  LDG.E.64 R22, desc[UR14][R24.64] ;  /* 0x0000000e18167981 */ /* 0x000ea6000c1e1b00 */
[----:B------:R-:W-:Y:S01]  /*4f80*/  IMAD.WIDE R32, R33, 0x8, R26 ;  /* 0x0000000821207825 */ /* 0x000fe200078e021a */
[----:B------:R-:W3:Y:S04]  /*4f90*/  LDG.E.64 R20, desc[UR14][R24.64+0x8] ;  /* 0x0000080e18147981 */ /* 0x000ee8000c1e1b00 */
[----:B------:R-:W4:Y:S04]  /*4fa0*/  LDG.E.64 R18, desc[UR14][R24.64+0x10] ;  /* 0x0000100e18127981 */ /* 0x000f28000c1e1b00 */
[----:B------:R0:W4:Y:S04]  /*4fb0*/  LDG.E.64 R16, desc[UR14][R24.64+0x18] ;  /* 0x0000180e18107981 */ /* 0x000128000c1e1b00 */
[----:B------:R-:W4:Y:S04]  /*4fc0*/  LDG.E.64 R12, desc[UR14][R32.64+0x8] ;  /* 0x0000080e200c7981 */ /* 0x000f28000c1e1b00 */
[----:B------:R-:W4:Y:S04]  /*4fd0*/  LDG.E.64 R36, desc[UR14][R32.64] ;  /* 0x0000000e20247981 */ /* 0x000f28000c1e1b00 */
[----:B------:R-:W4:Y:S01]  /*4fe0*/  LDG.E.64 R14, desc[UR14][R32.64+0x10] ;  /* 0x0000100e200e7981 */ /* 0x000f22000c1e1b00 */
[----:B------:R-:W-:-:S02]  /*4ff0*/  VIADD R40, R41, 0x8 ;  /* 0x0000000829287836 */ /* 0x000fc40000000000 */
[C---:B------:R-:W-:Y:S01]  /*5000*/  VIADD R44, R41.reuse, 0xc ;  /* 0x0000000c292c7836 */ /* 0x040fe20000000000 */
[----:B------:R-:W-:Y:S01]  /*5010*/  LEA R35, R41, UR16, 0x3 ;  /* 0x0000001029237c11 */ /* 0x000fe2000f8e18ff */
[CC--:B------:R-:W-:Y:S02]  /*5020*/  IMAD R43, R10.reuse, R7.reuse, R40 ;  /* 0x000000070a2b7224 */ /* 0x0c0fe400078e0228 */
[----:B0-----:R-:W-:Y:S01]  /*5030*/  IMAD R25, R10, R7, R44 ;  /* 0x000000070a197224 */ /* 0x001fe200078e022c */
[----:B------:R-:W-:Y:S01]  /*5040*/  LEA R45, R45, UR16, 0x3 ;  /* 0x000000102d2d7c11 */ /* 0x000fe2000f8e18ff */
[--C-:B------:R-:W-:Y:S01]  /*5050*/  IMAD.WIDE R42, R43, 0x8, R26.reuse ;  /* 0x000000082b2a7825 */ /* 0x100fe200078e021a */
[----:B------:R-:W4:Y:S04]  /*5060*/  LDG.E.64 R32, desc[UR14][R32.64+0x18] ;  /* 0x0000180e20207981 */ /* 0x000f28000c1e1b00 */
[----:B--2---:R-:W-:Y:S04]  /*5070*/  STL.64 [R35], R22 ;  /* 0x0000001623007387 */ /* 0x004fe80000100a00 */
[----:B---3--:R-:W-:Y:S04]  /*5080*/  STL.64 [R35+0x8], R20 ;  /* 0x0000081423007387 */ /* 0x008fe80000100a00 */
[----:B----4-:R-:W-:Y:S04]  /*5090*/  STL.64 [R35+0x10], R18 ;  /* 0x0000101223007387 */ /* 0x010fe80000100a00 */
[----:B------:R0:W-:Y:S04]  /*50a0*/  STL.64 [R35+0x18], R16 ;  /* 0x0000181023007387 */ /* 0x0001e80000100a00 */
[----:B------:R1:W-:Y:S04]  /*50b0*/  STL.64 [R45+0x8], R12 ;  /* 0x0000080c2d007387 */ /* 0x0003e80000100a00 */
[----:B------:R-:W-:Y:S01]  /*50c0*/  STL.64 [R45], R36 ;  /* 0x000000242d007387 */ /* 0x000fe20000100a00 */
[----:B0-----:R-:W-:-:S03]  /*50d0*/  IMAD.WIDE R34, R25, 0x8, R26 ;  /* 0x0000000819227825 */ /* 0x001fc600078e021a */
[----:B------:R0:W-:Y:S04]  /*50e0*/  STL.64 [R45+0x10], R14 ;  /* 0x0000100e2d007387 */ /* 0x0001e80000100a00 */
[----:B-1----:R-:W2:Y:S04]  /*50f0*/  LDG.E.64 R12, desc[UR14][R42.64] ;  /* 0x0000000e2a0c7981 */ /* 0x002ea8000c1e1b00 */
[----:B------:R-:W3:Y:S04]  /*5100*/  LDG.E.64 R24, desc[UR14][R42.64+0x8] ;  /* 0x0000080e2a187981 */ /* 0x000ee8000c1e1b00 */
[----:B------:R-:W4:Y:S04]  /*5110*/  LDG.E.64 R22, desc[UR14][R42.64+0x10] ;  /* 0x0000100e2a167981 */ /* 0x000f28000c1e1b00 */
[----:B------:R-:W4:Y:S04]  /*5120*/  LDG.E.64 R20, desc[UR14][R42.64+0x18] ;  /* 0x0000180e2a147981 */ /* 0x000f28000c1e1b00 */
[----:B------:R-:W4:Y:S04]  /*5130*/  LDG.E.64 R18, desc[UR14][R34.64] ;  /* 0x0000000e22127981 */ /* 0x000f28000c1e1b00 */
[----:B------:R-:W4:Y:S04]  /*5140*/  LDG.E.64 R16, desc[UR14][R34.64+0x8] ;  /* 0x0000080e22107981 */ /* 0x000f28000c1e1b00 */
[----:B0-----:R-:W4:Y:S04]  /*5150*/  LDG.E.64 R14, desc[UR14][R34.64+0x10] ;  /* 0x0000100e220e7981 */ /* 0x001f28000c1e1b00 */
[----:B------:R-:W4:Y:S01]  /*5160*/  LDG.E.64 R36, desc[UR14][R34.64+0x18] ;  /* 0x0000180e22247981 */ /* 0x000f22000c1e1b00 */
[----:B------:R-:W-:-:S02]  /*5170*/  LEA R40, R40, UR16, 0x3 ;  /* 0x0000001028287c11 */ /* 0x000fc4000f8e18ff */
[----:B------:R-:W-:Y:S01]  /*5180*/  LEA R44, R44, UR16, 0x3 ;  /* 0x000000102c2c7c11 */ /* 0x000fe2000f8e18ff */
[----:B------:R0:W-:Y:S01]  /*5190*/  STL.64 [R45+0x18], R32 ;  /* 0x000018202d007387 */ /* 0x0001e20000100a00 */
[----:B------:R-:W-:-:S04]  /*51a0*/  IADD3 R41, PT, PT, R41, 0x10, RZ ;  /* 0x0000001029297810 */ /* 0x000fc80007ffe0ff */
[----:B------:R-:W-:Y:S01]  /*51b0*/  ISETP.GE.AND P4, PT, R41, R11, PT ;  /* 0x0000000b2900720c */ /* 0x000fe20003f86270 */
[----:B--2---:R0:W-:Y:S04]  /*51c0*/  STL.64 [R40], R12 ;  /* 0x0000000c28007387 */ /* 0x0041e80000100a00 */
[----:B---3--:R0:W-:Y:S04]  /*51d0*/  STL.64 [R40+0x8], R24 ;  /* 0x0000081828007387 */ /* 0x0081e80000100a00 */
[----:B----4-:R0:W-:Y:S04]  /*51e0*/  STL.64 [R40+0x10], R22 ;  /* 0x0000101628007387 */ /* 0x0101e80000100a00 */
[----:B------:R0:W-:Y:S04]  /*51f0*/  STL.64 [R40+0x18], R20 ;  /* 0x0000181428007387 */ /* 0x0001e80000100a00 */
[----:B------:R0:W-:Y:S04]  /*5200*/  STL.64 [R44], R18 ;  /* 0x000000122c007387 */ /* 0x0001e80000100a00 */
[----:B------:R0:W-:Y:S04]  /*5210*/  STL.64 [R44+0x8], R16 ;  /* 0x000008102c007387 */ /* 0x0001e80000100a00 */
[----:B------:R0:W-:Y:S04]  /*5220*/  STL.64 [R44+0x10], R14 ;  /* 0x0000100e2c007387 */ /* 0x0001e80000100a00 */
[----:B------:R0:W-:Y:S01]  /*5230*/  STL.64 [R44+0x18], R36 ;  /* 0x000018242c007387 */ /* 0x0001e20000100a00 */
[----:B------:R-:W-:Y:S05]  /*5240*/  @!P4 BRA `(.L_x_131) ;  /* 0xfffffffc0038c947 */ /* 0x000fea000383ffff */
.L_x_130:
[----:B------:R-:W-:Y:S05]  /*5250*/  BSYNC.RECONVERGENT B6 ;  /* 0x0000000000067941 */ /* 0x000fea0003800200 */
.L_x_129:
[----:B------:R-:W-:Y:S01]  /*5260*/  IMAD.IADD R11, R6, 0x1, -R41 ;  /* 0x00000001060b7824 */ /* 0x000fe200078e0a29 */
[----:B------:R-:W-:Y:S04]  /*5270*/  BSSY.RECONVERGENT B6, `(.L_x_132) ;  /* 0x000001c000067945 */ /* 0x000fe80003800200 */
[----:B------:R-:W-:-:S13]  /*5280*/  ISETP.GT.AND P4, PT, R11, 0x4, PT ;  /* 0x000000040b00780c */ /* 0x000fda0003f84270 */
[----:B------:R-:W-:Y:S05]  /*5290*/  @!P4 BRA `(.L_x_133) ;  /* 0x000000000064c947 */ /* 0x000fea0003800000 */
[----:B0-----:R-:W-:Y:S02]  /*52a0*/  VIADD R40, R41, 0x4 ;  /* 0x0000000429287836 */ /* 0x001fe40000000000 */
[CC--:B------:R-:W-:Y:S02]  /*52b0*/  IMAD R37, R10.reuse, R7.reuse, R41 ;  /* 0x000000070a257224 */ /* 0x0c0fe400078e0229 */
[----:B-1----:R-:W-:Y:S02]  /*52c0*/  IMAD R33, R10, R7, R40 ;  /* 0x000000070a217224 */ /* 0x002fe400078e0228 */
[----:B------:R-:W-:-:S04]  /*52d0*/  IMAD.WIDE R36, R37, 0x8, R26 ;  /* 0x0000000825247825 */ /* 0x000fc800078e021a */
[----:B------:R-:W-:Y:S01]  /*52e0*/  IMAD.WIDE R32, R33, 0x8, R26 ;  /* 0x0000000821207825 */ /* 0x000fe200078e021a */
[----:B------:R-:W2:Y:S04]  /*52f0*/  LDG.E.64 R12, desc[UR14][R36.64] ;  /* 0x0000000e240c7981 */ /* 0x000ea8000c1e1b00 */
[----:B------:R-:W3:Y:S04]  /*5300*/  LDG.E.64 R24, desc[UR14][R36.64+0x8] ;  /* 0x0000080e24187981 */ /* 0x000ee8000c1e1b00 */
[----:B------:R-:W4:Y:S04]  /*5310*/  LDG.E.64 R22, desc[UR14][R36.64+0x10] ;  /* 0x0000100e24167981 */ /* 0x000f28000c1e1b00 */
[----:B------:R-:W4:Y:S04]  /*5320*/  LDG.E.64 R20, desc[UR14][R36.64+0x18] ;  /* 0x0000180e24147981 */ /* 0x000f28000c1e1b00 */
[----:B------:R-:W4:Y:S04]  /*5330*/  LDG.E.64 R18, desc[UR14][R32.64] ;  /* 0x0000000e20127981 */ /* 0x000f28000c1e1b00 */
[----:B------:R-:W4:Y:S04]  /*5340*/  LDG.E.64 R16, desc[UR14][R32.64+0x8] ;  /* 0x0000080e20107981 */ /* 0x000f28000c1e1b00 */
[----:B------:R-:W4:Y:S04]  /*5350*/  LDG.E.64 R14, desc[UR14][R32.64+0x10] ;  /* 0x0000100e200e7981 */ /* 0x000f28000c1e1b00 */
[----:B------:R-:W4:Y:S01]  /*5360*/  LDG.E.64 R34, desc[UR14][R32.64+0x18] ;  /* 0x0000180e20227981 */ /* 0x000f22000c1e1b00 */
[C---:B------:R-:W-:Y:S01]  /*5370*/  LEA R11, R41.reuse, UR16, 0x3 ;  /* 0x00000010290b7c11 */ /* 0x040fe2000f8e18ff */
[----:B------:R-:W-:Y:S01]  /*5380*/  VIADD R41, R41, 0x8 ;  /* 0x0000000829297836 */ /* 0x000fe20000000000 */
[----:B------:R-:W-:-:S02]  /*5390*/  LEA R43, R40, UR16, 0x3 ;  /* 0x00000010282b7c11 */ /* 0x000fc4000f8e18ff */
[----:B------:R-:W-:Y:S01]  /*53a0*/  PLOP3.LUT P1, PT, PT, PT, PT, 0x8, 0x80 ;  /* 0x000000000080781c */ /* 0x000fe20003f2e170 */
[----:B--2---:R2:W-:Y:S04]  /*53b0*/  STL.64 [R11], R12 ;  /* 0x0000000c0b007387 */ /* 0x0045e80000100a00 */
[----:B---3--:R2:W-:Y:S04]  /*53c0*/  STL.64 [R11+0x8], R24 ;  /* 0x000008180b007387 */ /* 0x0085e80000100a00 */
[----:B----4-:R2:W-:Y:S04]  /*53d0*/  STL.64 [R11+0x10], R22 ;  /* 0x000010160b007387 */ /* 0x0105e80000100a00 */
[----:B------:R2:W-:Y:S04]  /*53e0*/  STL.64 [R11+0x18], R20 ;  /* 0x000018140b007387 */ /* 0x0005e80000100a00 */
[----:B------:R2:W-:Y:S04]  /*53f0*/  STL.64 [R43], R18 ;  /* 0x000000122b007387 */ /* 0x0005e80000100a00 */
[----:B------:R2:W-:Y:S04]  /*5400*/  STL.64 [R43+0x8], R16 ;  /* 0x000008102b007387 */ /* 0x0005e80000100a00 */
[----:B------:R2:W-:Y:S04]  /*5410*/  STL.64 [R43+0x10], R14 ;  /* 0x0000100e2b007387 */ /* 0x0005e80000100a00 */
[----:B------:R2:W-:Y:S02]  /*5420*/  STL.64 [R43+0x18], R34 ;  /* 0x000018222b007387 */ /* 0x0005e40000100a00 */
.L_x_133:
[----:B------:R-:W-:Y:S05]  /*5430*/  BSYNC.RECONVERGENT B6 ;  /* 0x0000000000067941 */ /* 0x000fea0003800200 */
.L_x_132:
[----:B------:R-:W-:-:S13]  /*5440*/  ISETP.EQ.AND P4, PT, R41, R6, PT ;  /* 0x000000062900720c */ /* 0x000fda0003f82270 */
[----:B------:R-:W-:Y:S05]  /*5450*/  @!P1 BREAK.RELIABLE P4, B5 ;  /* 0x0000000000059942 */ /* 0x000fea0002000100 */
[----:B------:R-:W-:Y:S05]  /*5460*/  @!P1 BRA P4, `(.L_x_126) ;  /* 0x00000000003c9947 */ /* 0x000fea0002000000 */
.L_x_128:
[----:B------:R-:W-:Y:S05]  /*5470*/  BSYNC.RELIABLE B5 ;  /* 0x0000000000057941 */ /* 0x000fea0003800100 */
.L_x_127:
[----:B012---:R-:W-:-:S04]  /*5480*/  IMAD R13, R10, R7, R41 ;  /* 0x000000070a0d7224 */ /* 0x007fc800078e0229 */
[----:B------:R-:W-:-:S05]  /*5490*/  IMAD.WIDE R12, R13, 0x8, R26 ;  /* 0x000000080d0c7825 */ /* 0x000fca00078e021a */
[----:B------:R-:W2:Y:S04]  /*54a0*/  LDG.E.64 R14, desc[UR14][R12.64] ;  /* 0x0000000e0c0e7981 */ /* 0x000ea8000c1e1b00 */
[----:B------:R-:W3:Y:S04]  /*54b0*/  LDG.E.64 R16, desc[UR14][R12.64+0x8] ;  /* 0x0000080e0c107981 */ /* 0x000ee8000c1e1b00 */
[----:B------:R-:W4:Y:S04]  /*54c0*/  LDG.E.64 R18, desc[UR14][R12.64+0x10] ;  /* 0x0000100e0c127981 */ /* 0x000f28000c1e1b00 */
[----:B------:R-:W4:Y:S01]  /*54d0*/  LDG.E.64 R20, desc[UR14][R12.64+0x18] ;  /* 0x0000180e0c147981 */ /* 0x000f22000c1e1b00 */
[C---:B------:R-:W-:Y:S01]  /*54e0*/  LEA R11, R41.reuse, UR16, 0x3 ;  /* 0x00000010290b7c11 */ /* 0x040fe2000f8e18ff */
[----:B------:R-:W-:-:S05]  /*54f0*/  VIADD R41, R41, 0x4 ;  /* 0x0000000429297836 */ /* 0x000fca0000000000 */
[----:B------:R-:W-:Y:S01]  /*5500*/  ISETP.NE.AND P1, PT, R41, R6, PT ;  /* 0x000000062900720c */ /* 0x000fe20003f25270 */
[----:B--2---:R0:W-:Y:S04]  /*5510*/  STL.64 [R11], R14 ;  /* 0x0000000e0b007387 */ /* 0x0041e80000100a00 */
[----:B---3--:R0:W-:Y:S04]  /*5520*/  STL.64 [R11+0x8], R16 ;  /* 0x000008100b007387 */ /* 0x0081e80000100a00 */
[----:B----4-:R0:W-:Y:S04]  /*5530*/  STL.64 [R11+0x10], R18 ;  /* 0x000010120b007387 */ /* 0x0101e80000100a00 */
[----:B------:R0:W-:Y:S01]  /*5540*/  STL.64 [R11+0x18], R20 ;  /* 0x000018140b007387 */ /* 0x0001e20000100a00 */
[----:B------:R-:W-:Y:S05]  /*5550*/  @P1 BRA `(.L_x_127) ;  /* 0xfffffffc00c81947 */ /* 0x000fea000383ffff */
.L_x_126:
[----:B------:R-:W-:Y:S05]  /*5560*/  BSYNC.RECONVERGENT B4 ;  /* 0x0000000000047941 */ /* 0x000fea0003800200 */
.L_x_125:
[----:B------:R-:W-:-:S13]  /*5570*/  ISETP.NE.AND P1, PT, R0, RZ, PT ;  /* 0x000000ff0000720c */ /* 0x000fda0003f25270 */
[----:B------:R-:W-:Y:S05]  /*5580*/  @!P1 BRA `(.L_x_124) ;  /* 0x0000000000309947 */ /* 0x000fea0003800000 */
[----:B012---:R-:W-:-:S04]  /*5590*/  IMAD R17, R10, R7, R6 ;  /* 0x000000070a117224 */ /* 0x007fc800078e0206 */
[----:B------:R-:W-:-:S05]  /*55a0*/  IMAD.WIDE R16, R17, 0x8, R26 ;  /* 0x0000000811107825 */ /* 0x000fca00078e021a */
[----:B------:R-:W2:Y:S01]  /*55b0*/  LDG.E.64 R12, desc[UR14][R16.64] ;  /* 0x0000000e100c7981 */ /* 0x000ea2000c1e1b00 */
[----:B------:R-:W-:Y:S02]  /*55c0*/  LEA R11, R6, UR16, 0x3 ;  /* 0x00000010060b7c11 */ /* 0x000fe4000f8e18ff */
[----:B------:R-:W-:-:S03]  /*55d0*/  ISETP.NE.AND P1, PT, R0, 0x1, PT ;  /* 0x000000010000780c */ /* 0x000fc60003f25270 */
[----:B--2---:R3:W-:Y:S10]  /*55e0*/  STL.64 [R11], R12 ;  /* 0x0000000c0b007387 */ /* 0x0047f40000100a00 */
[----:B------:R-:W-:Y:S05]  /*55f0*/  @!P1 BRA `(.L_x_124) ;  /* 0x0000000000149947 */ /* 0x000fea0003800000 */
[----:B------:R-:W-:Y:S01]  /*5600*/  ISETP.NE.AND P1, PT, R0, 0x2, PT ;  /* 0x000000020000780c */ /* 0x000fe20003f25270 */
[----:B---3--:R-:W2:-:S12]  /*5610*/  LDG.E.64 R12, desc[UR14][R16.64+0x8] ;  /* 0x0000080e100c7981 */ /* 0x008e98000c1e1b00 */
[----:B------:R-:W3:Y:S04]  /*5620*/  @P1 LDG.E.64 R14, desc[UR14][R16.64+0x10] ;  /* 0x0000100e100e1981 */ /* 0x000ee8000c1e1b00 */
[----:B--2---:R4:W-:Y:S04]  /*5630*/  STL.64 [R11+0x8], R12 ;  /* 0x0000080c0b007387 */ /* 0x0049e80000100a00 */
[----:B---3--:R4:W-:Y:S02]  /*5640*/  @P1 STL.64 [R11+0x10], R14 ;  /* 0x0000100e0b001387 */ /* 0x0089e40000100a00 */
.L_x_124:
[----:B------:R-:W-:Y:S05]  /*5650*/  BSYNC.RECONVERGENT B3 ;  /* 0x0000000000037941 */ /* 0x000fea0003800200 */
.L_x_123:
[----:B------:R-:W-:Y:S04]  /*5660*/  BSSY.RECONVERGENT B3, `(.L_x_134) ;  /* 0x0000087000037945 */ /* 0x000fe80003800200 */
[----:B------:R-:W-:Y:S05]  /*5670*/  @P2 BRA `(.L_x_135) ;  /* 0x0000000800142947 */ /* 0x000fea0003800000 */
[----:B------:R-:W-:Y:S01]  /*5680*/  LOP3.LUT R0, RZ, R10, RZ, 0x33, !PT ;  /* 0x0000000aff007212 */ /* 0x000fe200078e33ff */
[----:B------:R-:W-:Y:S01]  /*5690*/  BSSY.RECONVERGENT B4, `(.L_x_136) ;  /* 0x0000014000047945 */ /* 0x000fe20003800200 */
[C-C-:B------:R-:W-:Y:S01]  /*56a0*/  IADD3 R6, PT, PT, R5.reuse, -0x2, -R10.reuse ;  /* 0xfffffffe05067810 */ /* 0x140fe20007ffe80a */
[----:B0-234-:R-:W-:Y:S01]  /*56b0*/  IMAD.MOV.U32 R11, RZ, RZ, R10 ;  /* 0x000000ffff0b7224 */ /* 0x01dfe200078e000a */
[----:B------:R-:W-:Y:S02]  /*56c0*/  IADD3 R0, PT, PT, R5, R0, RZ ;  /* 0x0000000005007210 */ /* 0x000fe40007ffe0ff */
[----:B------:R-:W-:Y:S02]  /*56d0*/  ISETP.GE.U32.AND P4, PT, R6, 0x3, PT ;  /* 0x000000030600780c */ /* 0x000fe40003f86070 */
[----:B------:R-:W-:-:S13]  /*56e0*/  LOP3.LUT P1, R0, R0, 0x3, RZ, 0xc0, !PT ;  /* 0x0000000300007812 */ /* 0x000fda000782c0ff */
[----:B------:R-:W-:Y:S05]  /*56f0*/  @!P1 BRA `(.L_x_137) ;  /* 0x0000000000349947 */ /* 0x000fea0003800000 */
[----:B-1----:R-:W2:Y:S01]  /*5700*/  LDG.E.64 R12, desc[UR14][R8.64+0x8] ;  /* 0x0000080e080c7981 */ /* 0x002ea2000c1e1b00 */
[C---:B------:R-:W-:Y:S01]  /*5710*/  LEA R17, R10.reuse, UR16, 0x3 ;  /* 0x000000100a117c11 */ /* 0x040fe2000f8e18ff */
[----:B------:R-:W-:Y:S01]  /*5720*/  VIADD R11, R10, 0x1 ;  /* 0x000000010a0b7836 */ /* 0x000fe20000000000 */
[----:B------:R-:W-:-:S03]  /*5730*/  ISETP.NE.AND P1, PT, R0, 0x1, PT ;  /* 0x000000010000780c */ /* 0x000fc60003f25270 */
[----:B--2---:R0:W-:Y:S10]  /*5740*/  STL.64 [R17], R12 ;  /* 0x0000000c11007387 */ /* 0x0041f40000100a00 */
[----:B------:R-:W-:Y:S05]  /*5750*/  @!P1 BRA `(.L_x_137) ;  /* 0x00000000001c9947 */ /* 0x000fea0003800000 */
[----:B------:R-:W-:Y:S01]  /*5760*/  ISETP.NE.AND P1, PT, R0, 0x2, PT ;  /* 0x000000020000780c */ /* 0x000fe20003f25270 */
[----:B0-----:R-:W2:-:S12]  /*5770*/  LDG.E.64 R12, desc[UR14][R8.64+0x10] ;  /* 0x0000100e080c7981 */ /* 0x001e98000c1e1b00 */
[----:B------:R-:W3:Y:S01]  /*5780*/  @P1 LDG.E.64 R14, desc[UR14][R8.64+0x18] ;  /* 0x0000180e080e1981 */ /* 0x000ee2000c1e1b00 */
[C---:B------:R-:W-:Y:S02]  /*5790*/  VIADD R11, R10.reuse, 0x2 ;  /* 0x000000020a0b7836 */ /* 0x040fe40000000000 */
[----:B------:R-:W-:Y:S01]  /*57a0*/  @P1 VIADD R11, R10, 0x3 ;  /* 0x000000030a0b1836 */ /* 0x000fe20000000000 */
[----:B--2---:R2:W-:Y:S04]  /*57b0*/  STL.64 [R17+0x8], R12 ;  /* 0x0000080c11007387 */ /* 0x0045e80000100a00 */
[----:B---3--:R2:W-:Y:S02]  /*57c0*/  @P1 STL.64 [R17+0x10], R14 ;  /* 0x0000100e11001387 */ /* 0x0085e40000100a00 */
.L_x_137:
[----:B------:R-:W-:Y:S05]  /*57d0*/  BSYNC.RECONVERGENT B4 ;  /* 0x0000000000047941 */ /* 0x000fea0003800200 */
.L_x_136:
[----:B------:R-:W-:Y:S05]  /*57e0*/  @!P4 BRA `(.L_x_135) ;  /* 0x0000000400b8c947 */ /* 0x000fea0003800000 */
[----:B------:R-:W-:Y:S01]  /*57f0*/  ISETP.GE.AND P1, PT, R11, R4, PT ;  /* 0x000000040b00720c */ /* 0x000fe20003f26270 */
[----:B------:R-:W-:Y:S01]  /*5800*/  BSSY.RELIABLE B4, `(.L_x_138) ;  /* 0x000005e000047945 */ /* 0x000fe20003800100 */
[----:B------:R-:W-:-:S11]  /*5810*/  IMAD R42, R10, R7, 0x1 ;  /* 0x000000010a2a7424 */ /* 0x000fd600078e0207 */
[----:B------:R-:W-:Y:S05]  /*5820*/  @P1 BRA `(.L_x_139) ;  /* 0x00000004006c1947 */ /* 0x000fea0003800000 */
[----:B------:R-:W-:Y:S01]  /*5830*/  IADD3 R0, PT, PT, R4, -R11, RZ ;  /* 0x8000000b04007210 */ /* 0x000fe20007ffe0ff */
[----:B------:R-:W-:Y:S01]  /*5840*/  BSSY.RECONVERGENT B5, `(.L_x_140) ;  /* 0x0000038000057945 */ /* 0x000fe20003800200 */
[----:B------:R-:W-:Y:S02]  /*5850*/  PLOP3.LUT P1, PT, PT, PT, PT, 0x80, 0x8 ;  /* 0x000000000008781c */ /* 0x000fe40003f2f070 */
[----:B------:R-:W-:-:S13]  /*5860*/  ISETP.GT.AND P4, PT, R0, 0xc, PT ;  /* 0x0000000c0000780c */ /* 0x000fda0003f84270 */
[----:B------:R-:W-:Y:S05]  /*5870*/  @!P4 BRA `(.L_x_141) ;  /* 0x0000000000d0c947 */ /* 0x000fea0003800000 */
[----:B------:R-:W-:Y:S01]  /*5880*/  PLOP3.LUT P1, PT, PT, PT, PT, 0x8, 0x80 ;  /* 0x000000000080781c */ /* 0x000fe20003f2e170 */
[----:B------:R-:W-:-:S12]  /*5890*/  VIADD R0, R4, 0xfffffff4 ;  /* 0xfffffff404007836 */ /* 0x000fd80000000000 */
.L_x_142:
[----:B01----:R-:W-:Y:S02]  /*58a0*/  VIADD R19, R11, 0x4 ;  /* 0x000000040b137836 */ /* 0x003fe40000000000 */
[C---:B------:R-:W-:Y:S02]  /*58b0*/  IMAD.IADD R7, R42.reuse, 0x1, R11 ;  /* 0x000000012a077824 */ /* 0x040fe400078e020b */
[----:B0-2---:R-:W-:Y:S02]  /*58c0*/  IMAD.IADD R13, R42, 0x1, R19 ;  /* 0x000000012a0d7824 */ /* 0x005fe400078e0213 */
[----:B------:R-:W-:-:S04]  /*58d0*/  IMAD.WIDE R6, R7, 0x8, R26 ;  /* 0x0000000807067825 */ /* 0x000fc800078e021a */
[----:B------:R-:W-:Y:S01]  /*58e0*/  IMAD.WIDE R12, R13, 0x8, R26 ;  /* 0x000000080d0c7825 */ /* 0x000fe200078e021a */
[----:B------:R-:W2:Y:S04]  /*58f0*/  LDG.E.64 R8, desc[UR14][R6.64] ;  /* 0x0000000e06087981 */ /* 0x000ea8000c1e1b00 */
[----:B------:R-:W3:Y:S04]  /*5900*/  LDG.E.64 R14, desc[UR14][R6.64+0x8] ;  /* 0x0000080e060e7981 */ /* 0x000ee8000c1e1b00 */
[----:B------:R-:W4:Y:S04]  /*5910*/  LDG.E.64 R16, desc[UR14][R6.64+0x10] ;  /* 0x0000100e06107981 */ /* 0x000f28000c1e1b00 */
[----:B------:R-:W4:Y:S04]  /*5920*/  LDG.E.64 R22, desc[UR14][R6.64+0x18] ;  /* 0x0000180e06167981 */ /* 0x000f28000c1e1b00 */
[----:B------:R-:W4:Y:S01]  /*5930*/  LDG.E.64 R36, desc[UR14][R12.64] ;  /* 0x0000000e0c247981 */ /* 0x000f22000c1e1b00 */
[C---:B------:R-:W-:Y:S01]  /*5940*/  IADD3 R43, PT, PT, R11.reuse, 0x8, RZ ;  /* 0x000000080b2b7810 */ /* 0x040fe20007ffe0ff */
[C---:B------:R-:W-:Y:S01]  /*5950*/  VIADD R45, R11.reuse, 0xc ;  /* 0x0000000c0b2d7836 */ /* 0x040fe20000000000 */
[----:B------:R-:W-:-:S02]  /*5960*/  LEA R25, R11, UR16, 0x3 ;  /* 0x000000100b197c11 */ /* 0x000fc4000f8e18ff */
[----:B------:R-:W-:Y:S01]  /*5970*/  LEA R44, R19, UR16, 0x3 ;  /* 0x00000010132c7c11 */ /* 0x000fe2000f8e18ff */
[C---:B------:R-:W-:Y:S01]  /*5980*/  IMAD.IADD R41, R42.reuse, 0x1, R43 ;  /* 0x000000012a297824 */ /* 0x040fe200078e022b */
[----:B------:R-:W4:Y:S01]  /*5990*/  LDG.E.64 R6, desc[UR14][R12.64+0x8] ;  /* 0x0000080e0c067981 */ /* 0x000f22000c1e1b00 */
[----:B------:R-:W-:Y:S02]  /*59a0*/  IMAD.IADD R21, R42, 0x1, R45 ;  /* 0x000000012a157824 */ /* 0x000fe400078e022d */
[----:B------:R-:W-:-:S04]  /*59b0*/  IMAD.WIDE R40, R41, 0x8, R26 ;  /* 0x0000000829287825 */ /* 0x000fc800078e021a */
[----:B------:R-:W-:Y:S01]  /*59c0*/  IMAD.WIDE R20, R21, 0x8, R26 ;  /* 0x0000000815147825 */ /* 0x000fe200078e021a */
[----:B------:R-:W4:Y:S04]  /*59d0*/  LDG.E.64 R18, desc[UR14][R40.64+0x10] ;  /* 0x0000100e28127981 */ /* 0x000f28000c1e1b00 */
[----:B------:R-:W4:Y:S04]  /*59e0*/  LDG.E.64 R32, desc[UR14][R20.64+0x8] ;  /* 0x0000080e14207981 */ /* 0x000f28000c1e1b00 */
[----:B------:R-:W4:Y:S04]  /*59f0*/  LDG.E.64 R34, desc[UR14][R20.64+0x10] ;  /* 0x0000100e14227981 */ /* 0x000f28000c1e1b00 */
[----:B--2---:R0:W-:Y:S04]  /*5a00*/  STL.64 [R25], R8 ;  /* 0x0000000819007387 */ /* 0x0041e80000100a00 */
[----:B---3--:R1:W-:Y:S04]  /*5a10*/  STL.64 [R25+0x8], R14 ;  /* 0x0000080e19007387 */ /* 0x0083e80000100a00 */
[----:B----4-:R2:W-:Y:S04]  /*5a20*/  STL.64 [R25+0x10], R16 ;  /* 0x0000101019007387 */ /* 0x0105e80000100a00 */
[----:B0-----:R-:W3:Y:S04]  /*5a30*/  LDG.E.64 R8, desc[UR14][R12.64+0x10] ;  /* 0x0000100e0c087981 */ /* 0x001ee8000c1e1b00 */
[----:B------:R0:W-:Y:S04]  /*5a40*/  STL.64 [R25+0x18], R22 ;  /* 0x0000181619007387 */ /* 0x0001e80000100a00 */
[----:B------:R4:W-:Y:S04]  /*5a50*/  STL.64 [R44], R36 ;  /* 0x000000242c007387 */ /* 0x0009e80000100a00 */
[----:B------:R-:W3:Y:S04]  /*5a60*/  LDG.E.64 R12, desc[UR14][R12.64+0x18] ;  /* 0x0000180e0c0c7981 */ /* 0x000ee8000c1e1b00 */
[----:B-1----:R-:W3:Y:S04]  /*5a70*/  LDG.E.64 R14, desc[UR14][R40.64] ;  /* 0x0000000e280e7981 */ /* 0x002ee8000c1e1b00 */
[----:B--2---:R-:W2:Y:S04]  /*5a80*/  LDG.E.64 R16, desc[UR14][R40.64+0x8] ;  /* 0x0000080e28107981 */ /* 0x004ea8000c1e1b00 */
[----:B0-----:R-:W2:Y:S04]  /*5a90*/  LDG.E.64 R22, desc[UR14][R40.64+0x18] ;  /* 0x0000180e28167981 */ /* 0x001ea8000c1e1b00 */
[----:B------:R-:W2:Y:S04]  /*5aa0*/  LDG.E.64 R24, desc[UR14][R20.64] ;  /* 0x0000000e14187981 */ /* 0x000ea8000c1e1b00 */
[----:B----4-:R-:W4:Y:S01]  /*5ab0*/  LDG.E.64 R36, desc[UR14][R20.64+0x18] ;  /* 0x0000180e14247981 */ /* 0x010f22000c1e1b00 */
[----:B------:R-:W-:-:S02]  /*5ac0*/  LEA R43, R43, UR16, 0x3 ;  /* 0x000000102b2b7c11 */ /* 0x000fc4000f8e18ff */
[----:B------:R-:W-:Y:S01]  /*5ad0*/  LEA R45, R45, UR16, 0x3 ;  /* 0x000000102d2d7c11 */ /* 0x000fe2000f8e18ff */
[----:B------:R0:W-:Y:S01]  /*5ae0*/  STL.64 [R44+0x8], R6 ;  /* 0x000008062c007387 */ /* 0x0001e20000100a00 */
[----:B------:R-:W-:-:S05]  /*5af0*/  VIADD R11, R11, 0x10 ;  /* 0x000000100b0b7836 */ /* 0x000fca0000000000 */
[----:B------:R-:W-:Y:S01]  /*5b00*/  ISETP.GE.AND P4, PT, R11, R0, PT ;  /* 0x000000000b00720c */ /* 0x000fe20003f86270 */
[----:B---3--:R0:W-:Y:S04]  /*5b10*/  STL.64 [R44+0x10], R8 ;  /* 0x000010082c007387 */ /* 0x0081e80000100a00 */
[----:B------:R0:W-:Y:S04]  /*5b20*/  STL.64 [R44+0x18], R12 ;  /* 0x0000180c2c007387 */ /* 0x0001e80000100a00 */
[----:B------:R0:W-:Y:S04]  /*5b30*/  STL.64 [R43], R14 ;  /* 0x0000000e2b007387 */ /* 0x0001e80000100a00 */
[----:B--2---:R0:W-:Y:S04]  /*5b40*/  STL.64 [R43+0x8], R16 ;  /* 0x000008102b007387 */ /* 0x0041e80000100a00 */
[----:B------:R0:W-:Y:S04]  /*5b50*/  STL.64 [R43+0x10], R18 ;  /* 0x000010122b007387 */ /* 0x0001e80000100a00 */
[----:B------:R0:W-:Y:S04]  /*5b60*/  STL.64 [R43+0x18], R22 ;  /* 0x000018162b007387 */ /* 0x0001e80000100a00 */
[----:B------:R0:W-:Y:S04]  /*5b70*/  STL.64 [R45], R24 ;  /* 0x000000182d007387 */ /* 0x0001e80000100a00 */
[----:B------:R0:W-:Y:S04]  /*5b80*/  STL.64 [R45+0x8], R32 ;  /* 0x000008202d007387 */ /* 0x0001e80000100a00 */
[----:B------:R0:W-:Y:S04]  /*5b90*/  STL.64 [R45+0x10], R34 ;  /* 0x000010222d007387 */ /* 0x0001e80000100a00 */
[----:B----4-:R0:W-:Y:S01]  /*5ba0*/  STL.64 [R45+0x18], R36 ;  /* 0x000018242d007387 */ /* 0x0101e20000100a00 */
[----:B------:R-:W-:Y:S05]  /*5bb0*/  @!P4 BRA `(.L_x_142) ;  /* 0xfffffffc0038c947 */ /* 0x000fea000383ffff */
.L_x_141:
[----:B------:R-:W-:Y:S05]  /*5bc0*/  BSYNC.RECONVERGENT B5 ;  /* 0x0000000000057941 */ /* 0x000fea0003800200 */
.L_x_140:
[----:B------:R-:W-:Y:S01]  /*5bd0*/  IADD3 R0, PT, PT, R4, -R11, RZ ;  /* 0x8000000b04007210 */ /* 0x000fe20007ffe0ff */
[----:B------:R-:W-:Y:S03]  /*5be0*/  BSSY.RECONVERGENT B5, `(.L_x_143) ;  /* 0x000001c000057945 */ /* 0x000fe60003800200 */
[----:B------:R-:W-:-:S13]  /*5bf0*/  ISETP.GT.AND P4, PT, R0, 0x4, PT ;  /* 0x000000040000780c */ /* 0x000fda0003f84270 */
[----:B------:R-:W-:Y:S05]  /*5c00*/  @!P4 BRA `(.L_x_144) ;  /* 0x000000000064c947 */ /* 0x000fea0003800000 */
[C---:B0-----:R-:W-:Y:S02]  /*5c10*/  VIADD R37, R11.reuse, 0x4 ;  /* 0x000000040b257836 */ /* 0x041fe40000000000 */
[----:B-1----:R-:W-:Y:S02]  /*5c20*/  IMAD.IADD R23, R11, 0x1, R42 ;  /* 0x000000010b177824 */ /* 0x002fe400078e022a */
[----:B------:R-:W-:Y:S02]  /*5c30*/  IMAD.IADD R25, R42, 0x1, R37 ;  /* 0x000000012a197824 */ /* 0x000fe400078e0225 */
[----:B------:R-:W-:-:S04]  /*5c40*/  IMAD.WIDE R22, R23, 0x8, R26 ;  /* 0x0000000817167825 */ /* 0x000fc800078e021a */
[----:B------:R-:W-:Y:S01]  /*5c50*/  IMAD.WIDE R24, R25, 0x8, R26 ;  /* 0x0000000819187825 */ /* 0x000fe200078e021a */
[----:B------:R-:W3:Y:S04]  /*5c60*/  LDG.E.64 R6, desc[UR14][R22.64] ;  /* 0x0000000e16067981 */ /* 0x000ee8000c1e1b00 */
[----:B------:R-:W4:Y:S04]  /*5c70*/  LDG.E.64 R8, desc[UR14][R22.64+0x8] ;  /* 0x0000080e16087981 */ /* 0x000f28000c1e1b00 */
[----:B--2---:R-:W2:Y:S04]  /*5c80*/  LDG.E.64 R12, desc[UR14][R22.64+0x10] ;  /* 0x0000100e160c7981 */ /* 0x004ea8000c1e1b00 */
[----:B------:R-:W2:Y:S04]  /*5c90*/  LDG.E.64 R20, desc[UR14][R22.64+0x18] ;  /* 0x0000180e16147981 */ /* 0x000ea8000c1e1b00 */
[----:B------:R-:W2:Y:S04]  /*5ca0*/  LDG.E.64 R18, desc[UR14][R24.64] ;  /* 0x0000000e18127981 */ /* 0x000ea8000c1e1b00 */
[----:B------:R-:W2:Y:S04]  /*5cb0*/  LDG.E.64 R16, desc[UR14][R24.64+0x8] ;  /* 0x0000080e18107981 */ /* 0x000ea8000c1e1b00 */
[----:B------:R-:W2:Y:S04]  /*5cc0*/  LDG.E.64 R14, desc[UR14][R24.64+0x10] ;  /* 0x0000100e180e7981 */ /* 0x000ea8000c1e1b00 */
[----:B------:R-:W2:Y:S01]  /*5cd0*/  LDG.E.64 R32, desc[UR14][R24.64+0x18] ;  /* 0x0000180e18207981 */ /* 0x000ea2000c1e1b00 */
[C---:B------:R-:W-:Y:S01]  /*5ce0*/  LEA R35, R11.reuse, UR16, 0x3 ;  /* 0x000000100b237c11 */ /* 0x040fe2000f8e18ff */
[----:B------:R-:W-:Y:S01]  /*5cf0*/  VIADD R11, R11, 0x8 ;  /* 0x000000080b0b7836 */ /* 0x000fe20000000000 */
[----:B------:R-:W-:-:S02]  /*5d00*/  LEA R37, R37, UR16, 0x3 ;  /* 0x0000001025257c11 */ /* 0x000fc4000f8e18ff */
[----:B------:R-:W-:Y:S01]  /*5d10*/  PLOP3.LUT P1, PT, PT, PT, PT, 0x8, 0x80 ;  /* 0x000000000080781c */ /* 0x000fe20003f2e170 */
[----:B---3--:R3:W-:Y:S04]  /*5d20*/  STL.64 [R35], R6 ;  /* 0x0000000623007387 */ /* 0x0087e80000100a00 */
[----:B----4-:R3:W-:Y:S04]  /*5d30*/  STL.64 [R35+0x8], R8 ;  /* 0x0000080823007387 */ /* 0x0107e80000100a00 */
[----:B--2---:R3:W-:Y:S04]  /*5d40*/  STL.64 [R35+0x10], R12 ;  /* 0x0000100c23007387 */ /* 0x0047e80000100a00 */
[----:B------:R3:W-:Y:S04]  /*5d50*/  STL.64 [R35+0x18], R20 ;  /* 0x0000181423007387 */ /* 0x0007e80000100a00 */
[----:B------:R3:W-:Y:S04]  /*5d60*/  STL.64 [R37], R18 ;  /* 0x0000001225007387 */ /* 0x0007e80000100a00 */
[----:B------:R3:W-:Y:S04]  /*5d70*/  STL.64 [R37+0x8], R16 ;  /* 0x0000081025007387 */ /* 0x0007e80000100a00 */
[----:B------:R3:W-:Y:S04]  /*5d80*/  STL.64 [R37+0x10], R14 ;  /* 0x0000100e25007387 */ /* 0x0007e80000100a00 */
[----:B------:R3:W-:Y:S02]  /*5d90*/  STL.64 [R37+0x18], R32 ;  /* 0x0000182025007387 */ /* 0x0007e40000100a00 */
.L_x_144:
[----:B------:R-:W-:Y:S05]  /*5da0*/  BSYNC.RECONVERGENT B5 ;  /* 0x0000000000057941 */ /* 0x000fea0003800200 */
.L_x_143:
[----:B------:R-:W-:-:S13]  /*5db0*/  ISETP.EQ.AND P4, PT, R11, R4, PT ;  /* 0x000000040b00720c */ /* 0x000fda0003f82270 */
[----:B------:R-:W-:Y:S05]  /*5dc0*/  @!P1 BREAK.RELIABLE P4, B4 ;  /* 0x0000000000049942 */ /* 0x000fea0002000100 */
[----:B------:R-:W-:Y:S05]  /*5dd0*/  @!P1 BRA P4, `(.L_x_135) ;  /* 0x00000000003c9947 */ /* 0x000fea0002000000 */
.L_x_139:
[----:B------:R-:W-:Y:S05]  /*5de0*/  BSYNC.RELIABLE B4 ;  /* 0x0000000000047941 */ /* 0x000fea0003800100 */
.L_x_138:
[----:B0123--:R-:W-:-:S05]  /*5df0*/  IADD3 R17, PT, PT, R42, R11, RZ ;  /* 0x0000000b2a117210 */ /* 0x00ffca0007ffe0ff */
        /* <DEDUP_REMOVED lines=13> */
.L_x_135:
[----:B------:R-:W-:Y:S05]  /*5ed0*/  BSYNC.RECONVERGENT B3 ;  /* 0x0000000000037941 */ /* 0x000fea0003800200 */
.L_x_134:
[----:B------:R-:W-:Y:S04]  /*5ee0*/  BSSY.RECONVERGENT B3, `(.L_x_145) ;  /* 0x0000035000037945 */ /* 0x000fe80003800200 */
[----:B------:R-:W-:Y:S05]  /*5ef0*/  @!P3 BRA `(.L_x_146) ;  /* 0x0000000000ccb947 */ /* 0x000fea0003800000 */
[----:B------:R-:W-:Y:S01]  /*5f00*/  LOP3.LUT R0, RZ, R10, RZ, 0x33, !PT ;  /* 0x0000000aff007212 */ /* 0x000fe200078e33ff */
[C---:B0123--:R-:W-:Y:S01]  /*5f10*/  VIADD R19, R10.reuse, 0x1 ;  /* 0x000000010a137836 */ /* 0x04ffe20000000000 */
[C---:B------:R-:W-:Y:S01]  /*5f20*/  IADD3 R6, PT, PT, R5.reuse, -0x2, -R10 ;  /* 0xfffffffe05067810 */ /* 0x040fe20007ffe80a */
[C---:B------:R-:W-:Y:S01]  /*5f30*/  VIADD R20, R10.reuse, 0x2 ;  /* 0x000000020a147836 */ /* 0x040fe20000000000 */
[----:B------:R-:W-:Y:S01]  /*5f40*/  IADD3 R21, PT, PT, R10, 0x3, RZ ;  /* 0x000000030a157810 */ /* 0x000fe20007ffe0ff */
[----:B------:R-:W-:Y:S01]  /*5f50*/  IMAD.IADD R0, R5, 0x1, R0 ;  /* 0x0000000105007824 */ /* 0x000fe200078e0200 */
[----:B------:R-:W-:Y:S01]  /*5f60*/  ISETP.GE.U32.AND P1, PT, R6, 0x3, PT ;  /* 0x000000030600780c */ /* 0x000fe20003f26070 */
[----:B----4-:R-:W-:-:S03]  /*5f70*/  IMAD.MOV.U32 R11, RZ, RZ, RZ ;  /* 0x000000ffff0b7224 */ /* 0x010fc600078e00ff */
[----:B------:R-:W-:-:S09]  /*5f80*/  LOP3.LUT R18, R0, 0x3, RZ, 0xc0, !PT ;  /* 0x0000000300127812 */ /* 0x000fd200078ec0ff */
.L_x_152:
[----:B------:R-:W-:Y:S04]  /*5f90*/  BSSY.RECONVERGENT B4, `(.L_x_147) ;  /* 0x0000026000047945 */ /* 0x000fe80003800200 */
[----:B012---:R-:W-:Y:S05]  /*5fa0*/  @P2 BRA `(.L_x_148) ;  /* 0x0000000000902947 */ /* 0x007fea0003800000 */
[----:B------:R-:W-:Y:S01]  /*5fb0*/  ISETP.NE.AND P4, PT, R18, RZ, PT ;  /* 0x000000ff1200720c */ /* 0x000fe20003f85270 */
[----:B------:R-:W-:Y:S01]  /*5fc0*/  BSSY.RECONVERGENT B5, `(.L_x_149) ;  /* 0x0000013000057945 */ /* 0x000fe20003800200 */
[----:B------:R-:W-:-:S11]  /*5fd0*/  IMAD.MOV.U32 R0, RZ, RZ, R10 ;  /* 0x000000ffff007224 */ /* 0x000fd600078e000a */
[----:B------:R-:W-:Y:S05]  /*5fe0*/  @!P4 BRA `(.L_x_150) ;  /* 0x000000000040c947 */ /* 0x000fea0003800000 */
[----:B------:R-:W0:Y:S02]  /*5ff0*/  LDCU UR4, c[0x0][0x39c] ;  /* 0x00007380ff0477ac */ /* 0x000e240008000800 */
[----:B0-----:R-:W-:-:S04]  /*6000*/  IMAD R9, R11, UR4, R10 ;  /* 0x000000040b097c24 */ /* 0x001fc8000f8e020a */
[----:B------:R-:W-:-:S05]  /*6010*/  IMAD.WIDE R8, R9, 0x8, R26 ;  /* 0x0000000809087825 */ /* 0x000fca00078e021a */
[----:B------:R-:W2:Y:S01]  /*6020*/  LDG.E.64 R6, desc[UR14][R8.64+0x8] ;  /* 0x0000080e08067981 */ /* 0x000ea2000c1e1b00 */
[----:B------:R-:W-:Y:S01]  /*6030*/  ISETP.NE.AND P4, PT, R18, 0x1, PT ;  /* 0x000000011200780c */ /* 0x000fe20003f85270 */
[----:B------:R-:W-:Y:S02]  /*6040*/  IMAD.MOV.U32 R0, RZ, RZ, R19 ;  /* 0x000000ffff007224 */ /* 0x000fe400078e0013 */
[----:B--2---:R0:W-:Y:S10]  /*6050*/  STG.E.64 desc[UR14][R8.64], R6 ;  /* 0x0000000608007986 */ /* 0x0041f4000c101b0e */
[----:B------:R-:W-:Y:S05]  /*6060*/  @!P4 BRA `(.L_x_150) ;  /* 0x000000000020c947 */ /* 0x000fea0003800000 */
[----:B0-----:R-:W2:Y:S01]  /*6070*/  LDG.E.64 R6, desc[UR14][R8.64+0x10] ;  /* 0x0000100e08067981 */ /* 0x001ea2000c1e1b00 */
[----:B------:R-:W-:Y:S01]  /*6080*/  ISETP.NE.AND P4, PT, R18, 0x2, PT ;  /* 0x000000021200780c */ /* 0x000fe20003f85270 */
[----:B------:R-:W-:Y:S02]  /*6090*/  IMAD.MOV.U32 R0, RZ, RZ, R20 ;  /* 0x000000ffff007224 */ /* 0x000fe400078e0014 */
[----:B--2---:R1:W-:Y:S10]  /*60a0*/  STG.E.64 desc[UR14][R8.64+0x8], R6 ;  /* 0x0000080608007986 */ /* 0x0043f4000c101b0e */
[----:B------:R-:W-:Y:S05]  /*60b0*/  @!P4 BRA `(.L_x_150) ;  /* 0x00000000000cc947 */ /* 0x000fea0003800000 */
[----:B-1----:R-:W2:Y:S01]  /*60c0*/  LDG.E.64 R6, desc[UR14][R8.64+0x18] ;  /* 0x0000180e08067981 */ /* 0x002ea2000c1e1b00 */
[----:B------:R-:W-:-:S03]  /*60d0*/  MOV R0, R21 ;  /* 0x0000001500007202 */ /* 0x000fc60000000f00 */
[----:B--2---:R2:W-:Y:S04]  /*60e0*/  STG.E.64 desc[UR14][R8.64+0x10], R6 ;  /* 0x0000100608007986 */ /* 0x0045e8000c101b0e */
.L_x_150:
[----:B------:R-:W-:Y:S05]  /*60f0*/  BSYNC.RECONVERGENT B5 ;  /* 0x0000000000057941 */ /* 0x000fea0003800200 */
.L_x_149:
[----:B------:R-:W-:Y:S05]  /*6100*/  @!P1 BRA `(.L_x_148) ;  /* 0x0000000000389947 */ /* 0x000fea0003800000 */
.L_x_151:
[----:B0-----:R-:W0:Y:S02]  /*6110*/  LDCU UR4, c[0x0][0x39c] ;  /* 0x00007380ff0477ac */ /* 0x001e240008000800 */
[----:B012---:R-:W-:-:S04]  /*6120*/  IMAD R7, R11, UR4, R0 ;  /* 0x000000040b077c24 */ /* 0x007fc8000f8e0200 */
[----:B------:R-:W-:-:S05]  /*6130*/  IMAD.WIDE R6, R7, 0x8, R26 ;  /* 0x0000000807067825 */ /* 0x000fca00078e021a */
[----:B------:R-:W2:Y:S04]  /*6140*/  LDG.E.64 R8, desc[UR14][R6.64+0x8] ;  /* 0x0000080e06087981 */ /* 0x000ea8000c1e1b00 */
[----:B------:R-:W3:Y:S04]  /*6150*/  LDG.E.64 R12, desc[UR14][R6.64+0x10] ;  /* 0x0000100e060c7981 */ /* 0x000ee8000c1e1b00 */
[----:B------:R-:W4:Y:S04]  /*6160*/  LDG.E.64 R14, desc[UR14][R6.64+0x18] ;  /* 0x0000180e060e7981 */ /* 0x000f28000c1e1b00 */
[----:B------:R-:W4:Y:S01]  /*6170*/  LDG.E.64 R16, desc[UR14][R6.64+0x20] ;  /* 0x0000200e06107981 */ /* 0x000f22000c1e1b00 */
[----:B------:R-:W-:-:S05]  /*6180*/  VIADD R0, R0, 0x4 ;  /* 0x0000000400007836 */ /* 0x000fca0000000000 */
[----:B------:R-:W-:Y:S01]  /*6190*/  ISETP.NE.AND P4, PT, R0, R4, PT ;  /* 0x000000040000720c */ /* 0x000fe20003f85270 */
[----:B--2---:R0:W-:Y:S04]  /*61a0*/  STG.E.64 desc[UR14][R6.64], R8 ;  /* 0x0000000806007986 */ /* 0x0041e8000c101b0e */
[----:B---3--:R0:W-:Y:S04]  /*61b0*/  STG.E.64 desc[UR14][R6.64+0x8], R12 ;  /* 0x0000080c06007986 */ /* 0x0081e8000c101b0e */
[----:B----4-:R0:W-:Y:S04]  /*61c0*/  STG.E.64 desc[UR14][R6.64+0x10], R14 ;  /* 0x0000100e06007986 */ /* 0x0101e8000c101b0e */
[----:B------:R0:W-:Y:S01]  /*61d0*/  STG.E.64 desc[UR14][R6.64+0x18], R16 ;  /* 0x0000181006007986 */ /* 0x0001e2000c101b0e */
[----:B------:R-:W-:Y:S05]  /*61e0*/  @P4 BRA `(.L_x_151) ;  /* 0xfffffffc00c84947 */ /* 0x000fea000383ffff */
.L_x_148:
[----:B------:R-:W-:Y:S05]  /*61f0*/  BSYNC.RECONVERGENT B4 ;  /* 0x0000000000047941 */ /* 0x000fea0003800200 */
.L_x_147:
[----:B------:R-:W-:-:S05]  /*6200*/  VIADD R11, R11, 0x1 ;  /* 0x000000010b0b7836 */ /* 0x000fca0000000000 */
[----:B------:R-:W-:-:S13]  /*6210*/  ISETP.NE.AND P4, PT, R11, R10, PT ;  /* 0x0000000a0b00720c */ /* 0x000fda0003f85270 */
[----:B------:R-:W-:Y:S05]  /*6220*/  @P4 BRA `(.L_x_152) ;  /* 0xfffffffc00584947 */ /* 0x000fea000383ffff */
.L_x_146:
[----:B------:R-:W-:Y:S05]  /*6230*/  BSYNC.RECONVERGENT B3 ;  /* 0x0000000000037941 */ /* 0x000fea0003800200 */
.L_x_145:
[----:B------:R-:W-:Y:S04]  /*6240*/  BSSY.RECONVERGENT B3, `(.L_x_153) ;  /* 0x0000071000037945 */ /* 0x000fe80003800200 */
[----:B------:R-:W-:Y:S05]  /*6250*/  @P2 BRA `(.L_x_154) ;  /* 0x0000000400bc2947 */ /* 0x000fea0003800000 */
[C---:B------:R-:W-:Y:S01]  /*6260*/  VIADD R0, R10.reuse, 0xffffffff ;  /* 0xffffffff0a007836 */ /* 0x040fe20000000000 */
[----:B------:R-:W-:Y:S01]  /*6270*/  BSSY.RECONVERGENT B4, `(.L_x_155) ;  /* 0x0000034000047945 */ /* 0x000fe20003800200 */
[----:B012---:R-:W-:Y:S01]  /*6280*/  LOP3.LUT R22, R10, 0x3, RZ, 0xc0, !PT ;  /* 0x000000030a167812 */ /* 0x007fe200078ec0ff */
[----:B---3--:R-:W-:Y:S02]  /*6290*/  IMAD.MOV.U32 R7, RZ, RZ, R10 ;  /* 0x000000ffff077224 */ /* 0x008fe400078e000a */
[----:B------:R-:W-:Y:S02]  /*62a0*/  ISETP.GE.U32.AND P1, PT, R0, 0x3, PT ;  /* 0x000000030000780c */ /* 0x000fe40003f26070 */
[----:B------:R-:W-:-:S11]  /*62b0*/  LOP3.LUT R0, R10, 0x7ffffffc, RZ, 0xc0, !PT ;  /* 0x7ffffffc0a007812 */ /* 0x000fd600078ec0ff */
.L_x_162:
[----:B------:R-:W-:Y:S04]  /*62c0*/  BSSY.RECONVERGENT B5, `(.L_x_156) ;  /* 0x000002b000057945 */ /* 0x000fe80003800200 */
[----:B0123--:R-:W-:Y:S05]  /*62d0*/  @!P3 BRA `(.L_x_157) ;  /* 0x0000000000a4b947 */ /* 0x00ffea0003800000 */
[----:B------:R-:W4:Y:S01]  /*62e0*/  LDC R24, c[0x0][0x39c] ;  /* 0x0000e700ff187b82 */ /* 0x000f220000000800 */
[----:B------:R-:W-:Y:S01]  /*62f0*/  BSSY.RECONVERGENT B6, `(.L_x_158) ;  /* 0x0000017000067945 */ /* 0x000fe20003800200 */
[----:B------:R-:W-:Y:S02]  /*6300*/  HFMA2 R6, -RZ, RZ, 0, 0 ;  /* 0x00000000ff067431 */ /* 0x000fe400000001ff */
[----:B----4-:R-:W-:Y:S01]  /*6310*/  IMAD R11, R7, R24, R24 ;  /* 0x00000018070b7224 */ /* 0x010fe200078e0218 */
[----:B------:R-:W-:Y:S06]  /*6320*/  @!P1 BRA `(.L_x_159) ;  /* 0x00000000004c9947 */ /* 0x000fec0003800000 */
[----:B------:R-:W-:Y:S01]  /*6330*/  BSSY.RECONVERGENT B7, `(.L_x_160) ;  /* 0x0000011000077945 */ /* 0x000fe20003800200 */
[----:B------:R-:W-:-:S07]  /*6340*/  IMAD.MOV.U32 R6, RZ, RZ, RZ ;  /* 0x000000ffff067224 */ /* 0x000fce00078e00ff */
.L_x_161:
[----:B------:R-:W-:-:S04]  /*6350*/  IMAD.IADD R9, R11, 0x1, R6 ;  /* 0x000000010b097824 */ /* 0x000fc800078e0206 */
        /* <DEDUP_REMOVED lines=10> */
[----:B------:R-:W-:-:S05]  /*6400*/  VIADD R6, R6, 0x4 ;  /* 0x0000000406067836 */ /* 0x000fca0000000000 */
[----:B------:R-:W-:Y:S01]  /*6410*/  ISETP.NE.AND P2, PT, R6, R0, PT ;  /* 0x000000000600720c */ /* 0x000fe20003f45270 */
[----:B--2---:R0:W-:-:S12]  /*6420*/  STG.E.64 desc[UR14][R14.64+0x18], R20 ;  /* 0x000018140e007986 */ /* 0x0041d8000c101b0e */
[----:B------:R-:W-:Y:S05]  /*6430*/  @P2 BRA `(.L_x_161) ;  /* 0xfffffffc00c42947 */ /* 0x000fea000383ffff */
[----:B------:R-:W-:Y:S05]  /*6440*/  BSYNC.RECONVERGENT B7 ;  /* 0x0000000000077941 */ /* 0x000fea0003800200 */
.L_x_160:
[----:B------:R-:W-:-:S07]  /*6450*/  IMAD.MOV.U32 R6, RZ, RZ, R0 ;  /* 0x000000ffff067224 */ /* 0x000fce00078e0000 */
.L_x_159:
[----:B------:R-:W-:Y:S05]  /*6460*/  BSYNC.RECONVERGENT B6 ;  /* 0x0000000000067941 */ /* 0x000fea0003800200 */
.L_x_158:
[----:B------:R-:W-:-:S13]  /*6470*/  ISETP.NE.AND P2, PT, R22, RZ, PT ;  /* 0x000000ff1600720c */ /* 0x000fda0003f45270 */
[----:B------:R-:W-:Y:S05]  /*6480*/  @!P2 BRA `(.L_x_157) ;  /* 0x000000000038a947 */ /* 0x000fea0003800000 */
[----:B0-----:R-:W-:-:S05]  /*6490*/  IADD3 R13, PT, PT, R11, R6, RZ ;  /* 0x000000060b0d7210 */ /* 0x001fca0007ffe0ff */
[----:B------:R-:W-:-:S05]  /*64a0*/  IMAD.WIDE R12, R13, 0x8, R26 ;  /* 0x000000080d0c7825 */ /* 0x000fca00078e021a */
[----:B------:R-:W2:Y:S01]  /*64b0*/  LDG.E.64 R8, desc[UR14][R12.64] ;  /* 0x0000000e0c087981 */ /* 0x000ea2000c1e1b00 */
[----:B------:R-:W-:Y:S01]  /*64c0*/  IMAD R15, R7, R24, R6 ;  /* 0x00000018070f7224 */ /* 0x000fe200078e0206 */
[----:B------:R-:W-:-:S03]  /*64d0*/  ISETP.NE.AND P2, PT, R22, 0x1, PT ;  /* 0x000000011600780c */ /* 0x000fc60003f45270 */
[----:B------:R-:W-:-:S05]  /*64e0*/  IMAD.WIDE R14, R15, 0x8, R26 ;  /* 0x000000080f0e7825 */ /* 0x000fca00078e021a */
[----:B--2---:R1:W-:Y:S05]  /*64f0*/  STG.E.64 desc[UR14][R14.64], R8 ;  /* 0x000000080e007986 */ /* 0x0043ea000c101b0e */
[----:B------:R-:W-:Y:S05]  /*6500*/  @!P2 BRA `(.L_x_157) ;  /* 0x000000000018a947 */ /* 0x000fea0003800000 */
[----:B-1----:R-:W2:Y:S01]  /*6510*/  LDG.E.64 R8, desc[UR14][R12.64+0x8] ;  /* 0x0000080e0c087981 */ /* 0x002ea2000c1e1b00 */
[----:B------:R-:W-:-:S03]  /*6520*/  ISETP.NE.AND P2, PT, R22, 0x2, PT ;  /* 0x000000021600780c */ /* 0x000fc60003f45270 */
[----:B--2---:R2:W-:Y:S10]  /*6530*/  STG.E.64 desc[UR14][R14.64+0x8], R8 ;  /* 0x000008080e007986 */ /* 0x0045f4000c101b0e */
[----:B------:R-:W-:Y:S05]  /*6540*/  @!P2 BRA `(.L_x_157) ;  /* 0x000000000008a947 */ /* 0x000fea0003800000 */
[----:B--2---:R-:W2:Y:S04]  /*6550*/  LDG.E.64 R8, desc[UR14][R12.64+0x10] ;  /* 0x0000100e0c087981 */ /* 0x004ea8000c1e1b00 */
[----:B--2---:R3:W-:Y:S02]  /*6560*/  STG.E.64 desc[UR14][R14.64+0x10], R8 ;  /* 0x000010080e007986 */ /* 0x0047e4000c101b0e */
.L_x_157:
[----:B------:R-:W-:Y:S05]  /*6570*/  BSYNC.RECONVERGENT B5 ;  /* 0x0000000000057941 */ /* 0x000fea0003800200 */
.L_x_156:
[----:B------:R-:W-:-:S05]  /*6580*/  VIADD R7, R7, 0x1 ;  /* 0x0000000107077836 */ /* 0x000fca0000000000 */
[----:B------:R-:W-:-:S13]  /*6590*/  ISETP.NE.AND P2, PT, R7, R4, PT ;  /* 0x000000040700720c */ /* 0x000fda0003f45270 */
[----:B------:R-:W-:Y:S05]  /*65a0*/  @P2 BRA `(.L_x_162) ;  /* 0xfffffffc00442947 */ /* 0x000fea000383ffff */
[----:B------:R-:W-:Y:S05]  /*65b0*/  BSYNC.RECONVERGENT B4 ;  /* 0x0000000000047941 */ /* 0x000fea0003800200 */
.L_x_155:
[----:B------:R-:W-:Y:S01]  /*65c0*/  LOP3.LUT R6, RZ, R10, RZ, 0x33, !PT ;  /* 0x0000000aff067212 */ /* 0x000fe200078e33ff */
[C---:B-123--:R-:W-:Y:S01]  /*65d0*/  VIADD R8, R10.reuse, 0x2 ;  /* 0x000000020a087836 */ /* 0x04efe20000000000 */
[C-C-:B------:R-:W-:Y:S01]  /*65e0*/  IADD3 R0, PT, PT, R5.reuse, -0x2, -R10.reuse ;  /* 0xfffffffe05007810 */ /* 0x140fe20007ffe80a */
[----:B----4-:R-:W-:Y:S01]  /*65f0*/  IMAD.MOV.U32 R11, RZ, RZ, R10 ;  /* 0x000000ffff0b7224 */ /* 0x010fe200078e000a */
[----:B------:R-:W-:Y:S01]  /*6600*/  IADD3 R9, PT, PT, R10, 0x3, RZ ;  /* 0x000000030a097810 */ /* 0x000fe20007ffe0ff */
[----:B------:R-:W-:Y:S01]  /*6610*/  IMAD.IADD R6, R5, 0x1, R6 ;  /* 0x0000000105067824 */ /* 0x000fe200078e0206 */
[----:B------:R-:W-:Y:S01]  /*6620*/  ISETP.GE.U32.AND P3, PT, R0, 0x3, PT ;  /* 0x000000030000780c */ /* 0x000fe20003f66070 */
[----:B------:R-:W-:-:S03]  /*6630*/  VIADD R0, R10, 0x1 ;  /* 0x000000010a007836 */ /* 0x000fc60000000000 */
[----:B0-----:R-:W-:-:S09]  /*6640*/  LOP3.LUT R12, R6, 0x3, RZ, 0xc0, !PT ;  /* 0x00000003060c7812 */ /* 0x001fd200078ec0ff */
.L_x_168:
[----:B0-----:R-:W0:Y:S01]  /*6650*/  LDC R13, c[0x0][0x39c] ;  /* 0x0000e700ff0d7b82 */ /* 0x001e220000000800 */
[----:B------:R-:W-:Y:S01]  /*6660*/  ISETP.NE.AND P1, PT, R12, RZ, PT ;  /* 0x000000ff0c00720c */ /* 0x000fe20003f25270 */
[----:B--23--:R-:W-:Y:S01]  /*6670*/  VIADD R7, R11, 0x1 ;  /* 0x000000010b077836 */ /* 0x00cfe20000000000 */
[----:B------:R-:W-:Y:S01]  /*6680*/  BSSY.RECONVERGENT B4, `(.L_x_163) ;  /* 0x0000018000047945 */ /* 0x000fe20003800200 */
[----:B------:R-:W-:Y:S02]  /*6690*/  IMAD.MOV.U32 R14, RZ, RZ, R11 ;  /* 0x000000ffff0e7224 */ /* 0x000fe400078e000b */
[----:B------:R-:W-:Y:S01]  /*66a0*/  IMAD.MOV.U32 R15, RZ, RZ, R10 ;  /* 0x000000ffff0f7224 */ /* 0x000fe200078e000a */
[----:B------:R-:W-:Y:S01]  /*66b0*/  ISETP.NE.AND P2, PT, R7, R4, PT ;  /* 0x000000040700720c */ /* 0x000fe20003f45270 */
[----:B0-----:R-:W-:Y:S01]  /*66c0*/  IMAD R21, R11, R13, R13 ;  /* 0x0000000d0b157224 */ /* 0x001fe200078e020d */
[----:B------:R-:W-:-:S05]  /*66d0*/  MOV R11, R7 ;  /* 0x00000007000b7202 */ /* 0x000fca0000000f00 */
[----:B-1----:R-:W-:Y:S06]  /*66e0*/  @!P1 BRA `(.L_x_164) ;  /* 0x0000000000449947 */ /* 0x002fec0003800000 */
[----:B------:R-:W-:-:S04]  /*66f0*/  IMAD.IADD R7, R0, 0x1, R21 ;  /* 0x0000000100077824 */ /* 0x000fc800078e0215 */
[----:B------:R-:W-:-:S05]  /*6700*/  IMAD.WIDE R6, R7, 0x8, R26 ;  /* 0x0000000807067825 */ /* 0x000fca00078e021a */
[----:B------:R-:W2:Y:S01]  /*6710*/  LDG.E.64 R18, desc[UR14][R6.64] ;  /* 0x0000000e06127981 */ /* 0x000ea2000c1e1b00 */
[----:B------:R-:W-:Y:S01]  /*6720*/  IMAD R17, R14, R13, R10 ;  /* 0x0000000d0e117224 */ /* 0x000fe200078e020a */
[----:B------:R-:W-:Y:S01]  /*6730*/  ISETP.NE.AND P1, PT, R12, 0x1, PT ;  /* 0x000000010c00780c */ /* 0x000fe20003f25270 */
[----:B------:R-:W-:Y:S02]  /*6740*/  IMAD.MOV.U32 R15, RZ, RZ, R0 ;  /* 0x000000ffff0f7224 */ /* 0x000fe400078e0000 */
[----:B------:R-:W-:-:S05]  /*6750*/  IMAD.WIDE R16, R17, 0x8, R26 ;  /* 0x0000000811107825 */ /* 0x000fca00078e021a */
[----:B--2---:R0:W-:Y:S05]  /*6760*/  STG.E.64 desc[UR14][R16.64], R18 ;  /* 0x0000001210007986 */ /* 0x0041ea000c101b0e */
[----:B------:R-:W-:Y:S05]  /*6770*/  @!P1 BRA `(.L_x_164) ;  /* 0x0000000000209947 */ /* 0x000fea0003800000 */
[----:B0-----:R-:W2:Y:S01]  /*6780*/  LDG.E.64 R18, desc[UR14][R6.64+0x8] ;  /* 0x0000080e06127981 */ /* 0x001ea2000c1e1b00 */
[----:B------:R-:W-:Y:S01]  /*6790*/  ISETP.NE.AND P1, PT, R12, 0x2, PT ;  /* 0x000000020c00780c */ /* 0x000fe20003f25270 */
[----:B------:R-:W-:Y:S02]  /*67a0*/  IMAD.MOV.U32 R15, RZ, RZ, R8 ;  /* 0x000000ffff0f7224 */ /* 0x000fe400078e0008 */
[----:B--2---:R1:W-:Y:S10]  /*67b0*/  STG.E.64 desc[UR14][R16.64+0x8], R18 ;  /* 0x0000081210007986 */ /* 0x0043f4000c101b0e */
[----:B------:R-:W-:Y:S05]  /*67c0*/  @!P1 BRA `(.L_x_164) ;  /* 0x00000000000c9947 */ /* 0x000fea0003800000 */
[----:B------:R-:W2:Y:S01]  /*67d0*/  LDG.E.64 R6, desc[UR14][R6.64+0x10] ;  /* 0x0000100e06067981 */ /* 0x000ea2000c1e1b00 */
[----:B------:R-:W-:-:S03]  /*67e0*/  IMAD.MOV.U32 R15, RZ, RZ, R9 ;  /* 0x000000ffff0f7224 */ /* 0x000fc600078e0009 */
[----:B--2---:R2:W-:Y:S04]  /*67f0*/  STG.E.64 desc[UR14][R16.64+0x10], R6 ;  /* 0x0000100610007986 */ /* 0x0045e8000c101b0e */
.L_x_164:
[----:B------:R-:W-:Y:S05]  /*6800*/  BSYNC.RECONVERGENT B4 ;  /* 0x0000000000047941 */ /* 0x000fea0003800200 */
.L_x_163:
[----:B------:R-:W-:Y:S04]  /*6810*/  BSSY.RECONVERGENT B4, `(.L_x_165) ;  /* 0x0000012000047945 */ /* 0x000fe80003800200 */
[----:B------:R-:W-:Y:S05]  /*6820*/  @!P3 BRA `(.L_x_166) ;  /* 0x000000000040b947 */ /* 0x000fea0003800000 */
[----:B------:R-:W-:-:S07]  /*6830*/  IADD3 R32, PT, PT, R21, 0x1, RZ ;  /* 0x0000000115207810 */ /* 0x000fce0007ffe0ff */
.L_x_167:
[----:B012---:R-:W-:-:S04]  /*6840*/  IMAD.IADD R17, R32, 0x1, R15 ;  /* 0x0000000120117824 */ /* 0x007fc800078e020f */
[----:B------:R-:W-:-:S05]  /*6850*/  IMAD.WIDE R16, R17, 0x8, R26 ;  /* 0x0000000811107825 */ /* 0x000fca00078e021a */
[----:B---3--:R-:W2:Y:S01]  /*6860*/  LDG.E.64 R18, desc[UR14][R16.64] ;  /* 0x0000000e10127981 */ /* 0x008ea2000c1e1b00 */
        /* <DEDUP_REMOVED lines=12> */
.L_x_166:
[----:B------:R-:W-:Y:S05]  /*6930*/  BSYNC.RECONVERGENT B4 ;  /* 0x0000000000047941 */ /* 0x000fea0003800200 */
.L_x_165:
[----:B------:R-:W-:Y:S05]  /*6940*/  @P2 BRA `(.L_x_168) ;  /* 0xfffffffc00402947 */ /* 0x000fea000383ffff */
.L_x_154:
[----:B------:R-:W-:Y:S05]  /*6950*/  BSYNC.RECONVERGENT B3 ;  /* 0x0000000000037941 */ /* 0x000fea0003800200 */
.L_x_153:
[----:B------:R-:W-:-:S13]  /*6960*/  ISETP.GE.AND P1, PT, R5, 0x2, PT ;  /* 0x000000020500780c */ /* 0x000fda0003f26270 */
[----:B------:R-:W-:Y:S05]  /*6970*/  @!P1 BRA `(.L_x_104) ;  /* 0x0000000c005c9947 */ /* 0x000fea0003800000 */
[----:B0123--:R-:W-:Y:S01]  /*6980*/  VIADD R9, R5, 0xfffffffe ;  /* 0xfffffffe05097836 */ /* 0x00ffe20000000000 */
[C---:B------:R-:W-:Y:S01]  /*6990*/  LOP3.LUT R8, R4.reuse, 0x3, RZ, 0xc0, !PT ;  /* 0x0000000304087812 */ /* 0x040fe200078ec0ff */
[----:B------:R-:W-:Y:S01]  /*69a0*/  IMAD.MOV.U32 R7, RZ, RZ, RZ ;  /* 0x000000ffff077224 */ /* 0x000fe200078e00ff */
[----:B------:R-:W-:-:S07]  /*69b0*/  LOP3.LUT R6, R4, 0xfffffffc, RZ, 0xc0, !PT ;  /* 0xfffffffc04067812 */ /* 0x000fce00078ec0ff */
.L_x_189:
[----:B-----5:R-:W-:-:S06]  /*69c0*/  LEA R40, R7, UR16, 0x3 ;  /* 0x0000001007287c11 */ /* 0x020fcc000f8e18ff */
[----:B-----5:R-:W5:Y:S01]  /*69d0*/  LDL.64 R40, [R40] ;  /* 0x0000000028287983 */ /* 0x020f620000100a00 */
[----:B------:R-:W-:Y:S01]  /*69e0*/  ISETP.GE.U32.AND P2, PT, R9, 0x3, PT ;  /* 0x000000030900780c */ /* 0x000fe20003f46070 */
[----:B------:R-:W-:Y:S01]  /*69f0*/  BSSY.RECONVERGENT B4, `(.L_x_169) ;  /* 0x0000077000047945 */ /* 0x000fe20003800200 */
[----:B------:R-:W-:Y:S01]  /*6a00*/  MOV R5, R7 ;  /* 0x0000000700057202 */ /* 0x000fe20000000f00 */
[----:B------:R-:W-:Y:S02]  /*6a10*/  VIADD R7, R7, 0x1 ;  /* 0x0000000107077836 */ /* 0x000fe40000000000 */
[----:B-123--:R-:W-:-:S03]  /*6a20*/  IMAD.MOV.U32 R24, RZ, RZ, RZ ;  /* 0x000000ffff187224 */ /* 0x00efc600078e00ff */
[----:B------:R-:W-:-:S05]  /*6a30*/  ISETP.NE.AND P1, PT, R7, R4, PT ;  /* 0x000000040700720c */ /* 0x000fca0003f25270 */
[----:B0-----:R-:W-:Y:S08]  /*6a40*/  @!P2 BRA `(.L_x_170) ;  /* 0x0000000400c4a947 */ /* 0x001ff00003800000 */
[----:B------:R-:W-:Y:S01]  /*6a50*/  BSSY.RECONVERGENT B5, `(.L_x_171) ;  /* 0x000006f000057945 */ /* 0x000fe20003800200 */
[----:B----4-:R-:W-:-:S07]  /*6a60*/  IMAD.MOV.U32 R13, RZ, RZ, RZ ;  /* 0x000000ffff0d7224 */ /* 0x010fce00078e00ff */
.L_x_180:
[----:B------:R-:W-:-:S05]  /*6a70*/  LEA R24, R13, UR16, 0x3 ;  /* 0x000000100d187c11 */ /* 0x000fca000f8e18ff */
[----:B------:R-:W2:Y:S01]  /*6a80*/  LDL.64 R18, [R24] ;  /* 0x0000000018127983 */ /* 0x000ea20000100a00 */
[----:B0-----:R-:W0:Y:S01]  /*6a90*/  MUFU.RCP64H R15, R39 ;  /* 0x00000027000f7308 */ /* 0x001e220000001800 */
[----:B------:R-:W-:Y:S01]  /*6aa0*/  IMAD.MOV.U32 R14, RZ, RZ, 0x1 ;  /* 0x00000001ff0e7424 */ /* 0x000fe200078e00ff */
[----:B------:R-:W-:Y:S05]  /*6ab0*/  BSSY.RECONVERGENT B6, `(.L_x_172) ;  /* 0x0000014000067945 */ /* 0x000fea0003800200 */
[----:B0-----:R-:W-:-:S08]  /*6ac0*/  DFMA R16, -R38, R14, 1 ;  /* 0x3ff000002610742b */ /* 0x001fd0000000010e */
[----:B------:R-:W-:-:S08]  /*6ad0*/  DFMA R16, R16, R16, R16 ;  /* 0x000000101010722b */ /* 0x000fd00000000010 */
[----:B------:R-:W-:-:S08]  /*6ae0*/  DFMA R16, R14, R16, R14 ;  /* 0x000000100e10722b */ /* 0x000fd0000000000e */
[----:B------:R-:W-:-:S08]  /*6af0*/  DFMA R14, -R38, R16, 1 ;  /* 0x3ff00000260e742b */ /* 0x000fd00000000110 */
[----:B------:R-:W-:Y:S02]  /*6b00*/  DFMA R14, R16, R14, R16 ;  /* 0x0000000e100e722b */ /* 0x000fe40000000010 */
[----:B--2--5:R-:W-:-:S08]  /*6b10*/  DMUL R18, R40, R18 ;  /* 0x0000001228127228 */ /* 0x024fd00000000000 */
[----:B------:R-:W-:Y:S02]  /*6b20*/  DMUL R22, R18, R14 ;  /* 0x0000000e12167228 */ /* 0x000fe40000000000 */
[----:B------:R-:W-:-:S06]  /*6b30*/  FSETP.GEU.AND P3, PT, |R19|, 6.5827683646048100446e-37, PT ;  /* 0x036000001300780b */ /* 0x000fcc0003f6e200 */
[----:B------:R-:W-:-:S08]  /*6b40*/  DFMA R16, -R38, R22, R18 ;  /* 0x000000162610722b */ /* 0x000fd00000000112 */
[----:B------:R-:W-:-:S10]  /*6b50*/  DFMA R22, R14, R16, R22 ;  /* 0x000000100e16722b */ /* 0x000fd40000000016 */
[----:B------:R-:W-:-:S05]  /*6b60*/  FFMA R0, RZ, R39, R23 ;  /* 0x00000027ff007223 */ /* 0x000fca0000000017 */
[----:B------:R-:W-:-:S13]  /*6b70*/  FSETP.GT.AND P2, PT, |R0|, 1.469367938527859385e-39, PT ;  /* 0x001000000000780b */ /* 0x000fda0003f44200 */
[----:B------:R-:W-:Y:S05]  /*6b80*/  @P2 BRA P3, `(.L_x_173) ;  /* 0x0000000000182947 */ /* 0x000fea0001800000 */
[----:B------:R-:W-:Y:S01]  /*6b90*/  MOV R20, R38 ;  /* 0x0000002600147202 */ /* 0x000fe20000000f00 */
[----:B------:R-:W-:Y:S01]  /*6ba0*/  IMAD.MOV.U32 R21, RZ, RZ, R39 ;  /* 0x000000ffff157224 */ /* 0x000fe200078e0027 */
[----:B------:R-:W-:-:S07]  /*6bb0*/  MOV R0, 0x6bd0 ;  /* 0x00006bd000007802 */ /* 0x000fce0000000f00 */
[----:B------:R-:W-:Y:S05]  /*6bc0*/  CALL.REL.NOINC `($__internal_0_$__cuda_sm20_div_rn_f64_full) ;  /* 0x0000002800587944 */ /* 0x000fea0003c00000 */
[----:B------:R-:W-:Y:S02]  /*6bd0*/  IMAD.MOV.U32 R22, RZ, RZ, R36 ;  /* 0x000000ffff167224 */ /* 0x000fe400078e0024 */
[----:B------:R-:W-:-:S07]  /*6be0*/  IMAD.MOV.U32 R23, RZ, RZ, R37 ;  /* 0x000000ffff177224 */ /* 0x000fce00078e0025 */
.L_x_173:
[----:B------:R-:W-:Y:S05]  /*6bf0*/  BSYNC.RECONVERGENT B6 ;  /* 0x0000000000067941 */ /* 0x000fea0003800200 */
.L_x_172:
[----:B------:R-:W0:Y:S01]  /*6c00*/  LDCU UR4, c[0x0][0x39c] ;  /* 0x00007380ff0477ac */ /* 0x000e220008000800 */
[----:B------:R-:W2:Y:S01]  /*6c10*/  LDL.64 R18, [R24+0x8] ;  /* 0x0000080018127983 */ /* 0x000ea20000100a00 */
[----:B0-----:R-:W-:-:S04]  /*6c20*/  IMAD R43, R5, UR4, R13 ;  /* 0x00000004052b7c24 */ /* 0x001fc8000f8e020d */
[----:B------:R-:W-:-:S05]  /*6c30*/  IMAD.WIDE R42, R43, 0x8, R26 ;  /* 0x000000082b2a7825 */ /* 0x000fca00078e021a */
[----:B------:R-:W3:Y:S01]  /*6c40*/  LDG.E.64 R14, desc[UR14][R42.64] ;  /* 0x0000000e2a0e7981 */ /* 0x000ee2000c1e1b00 */
[----:B------:R-:W0:Y:S01]  /*6c50*/  MUFU.RCP64H R37, R39 ;  /* 0x0000002700257308 */ /* 0x000e220000001800 */
[----:B------:R-:W-:Y:S01]  /*6c60*/  IMAD.MOV.U32 R36, RZ, RZ, 0x1 ;  /* 0x00000001ff247424 */ /* 0x000fe200078e00ff */
[----:B------:R-:W-:Y:S05]  /*6c70*/  BSSY.RECONVERGENT B6, `(.L_x_174) ;  /* 0x0000014000067945 */ /* 0x000fea0003800200 */
[----:B0-----:R-:W-:-:S08]  /*6c80*/  DFMA R16, -R38, R36, 1 ;  /* 0x3ff000002610742b */ /* 0x001fd00000000124 */
[----:B------:R-:W-:-:S08]  /*6c90*/  DFMA R16, R16, R16, R16 ;  /* 0x000000101010722b */ /* 0x000fd00000000010 */
[----:B------:R-:W-:-:S08]  /*6ca0*/  DFMA R36, R36, R16, R36 ;  /* 0x000000102424722b */ /* 0x000fd00000000024 */
[----:B------:R-:W-:-:S08]  /*6cb0*/  DFMA R16, -R38, R36, 1 ;  /* 0x3ff000002610742b */ /* 0x000fd00000000124 */
[----:B------:R-:W-:Y:S02]  /*6cc0*/  DFMA R36, R36, R16, R36 ;  /* 0x000000102424722b */ /* 0x000fe40000000024 */
[----:B--2---:R-:W-:-:S08]  /*6cd0*/  DMUL R18, R40, R18 ;  /* 0x0000001228127228 */ /* 0x004fd00000000000 */
[----:B------:R-:W-:Y:S02]  /*6ce0*/  DMUL R16, R36, R18 ;  /* 0x0000001224107228 */ /* 0x000fe40000000000 */
[----:B------:R-:W-:-:S06]  /*6cf0*/  FSETP.GEU.AND P3, PT, |R19|, 6.5827683646048100446e-37, PT ;  /* 0x036000001300780b */ /* 0x000fcc0003f6e200 */
[----:B------:R-:W-:-:S08]  /*6d00*/  DFMA R20, -R38, R16, R18 ;  /* 0x000000102614722b */ /* 0x000fd00000000112 */
[----:B------:R-:W-:Y:S02]  /*6d10*/  DFMA R36, R36, R20, R16 ;  /* 0x000000142424722b */ /* 0x000fe40000000010 */
[----:B---3--:R-:W-:-:S07]  /*6d20*/  DADD R14, R14, -R22 ;  /* 0x000000000e0e7229 */ /* 0x008fce0000000816 */
[----:B------:R0:W-:Y:S01]  /*6d30*/  STG.E.64 desc[UR14][R42.64], R14 ;  /* 0x0000000e2a007986 */ /* 0x0001e2000c101b0e */
[----:B------:R-:W-:-:S05]  /*6d40*/  FFMA R0, RZ, R39, R37 ;  /* 0x00000027ff007223 */ /* 0x000fca0000000025 */
[----:B------:R-:W-:-:S13]  /*6d50*/  FSETP.GT.AND P2, PT, |R0|, 1.469367938527859385e-39, PT ;  /* 0x001000000000780b */ /* 0x000fda0003f44200 */
[----:B0-----:R-:W-:Y:S05]  /*6d60*/  @P2 BRA P3, `(.L_x_175) ;  /* 0x0000000000102947 */ /* 0x001fea0001800000 */
[----:B------:R-:W-:Y:S01]  /*6d70*/  MOV R20, R38 ;  /* 0x0000002600147202 */ /* 0x000fe20000000f00 */
[----:B------:R-:W-:Y:S01]  /*6d80*/  IMAD.MOV.U32 R21, RZ, RZ, R39 ;  /* 0x000000ffff157224 */ /* 0x000fe200078e0027 */
[----:B------:R-:W-:-:S07]  /*6d90*/  MOV R0, 0x6db0 ;  /* 0x00006db000007802 */ /* 0x000fce0000000f00 */
[----:B------:R-:W-:Y:S05]  /*6da0*/  CALL.REL.NOINC `($__internal_0_$__cuda_sm20_div_rn_f64_full) ;  /* 0x0000002400e07944 */ /* 0x000fea0003c00000 */
.L_x_175:
[----:B------:R-:W-:Y:S05]  /*6db0*/  BSYNC.RECONVERGENT B6 ;  /* 0x0000000000067941 */ /* 0x000fea0003800200 */
.L_x_174:
[----:B------:R-:W2:Y:S04]  /*6dc0*/  LDL.64 R18, [R24+0x10] ;  /* 0x0000100018127983 */ /* 0x000ea80000100a00 */
        /* <DEDUP_REMOVED lines=9> */
[----:B--2---:R-:W-:Y:S02]  /*6e60*/  DMUL R18, R40, R18 ;  /* 0x0000001228127228 */ /* 0x004fe40000000000 */
[----:B---3--:R-:W-:-:S06]  /*6e70*/  DADD R14, R14, -R36 ;  /* 0x000000000e0e7229 */ /* 0x008fcc0000000824 */
[----:B------:R-:W-:Y:S02]  /*6e80*/  DMUL R20, R16, R18 ;  /* 0x0000001210147228 */ /* 0x000fe40000000000 */
[----:B------:R-:W-:Y:S01]  /*6e90*/  FSETP.GEU.AND P3, PT, |R19|, 6.5827683646048100446e-37, PT ;  /* 0x036000001300780b */ /* 0x000fe20003f6e200 */
[----:B------:R0:W-:Y:S05]  /*6ea0*/  STG.E.64 desc[UR14][R42.64+0x8], R14 ;  /* 0x0000080e2a007986 */ /* 0x0001ea000c101b0e */
[----:B------:R-:W-:-:S08]  /*6eb0*/  DFMA R22, -R38, R20, R18 ;  /* 0x000000142616722b */ /* 0x000fd00000000112 */
[----:B------:R-:W-:-:S10]  /*6ec0*/  DFMA R36, R16, R22, R20 ;  /* 0x000000161024722b */ /* 0x000fd40000000014 */
[----:B------:R-:W-:-:S05]  /*6ed0*/  FFMA R0, RZ, R39, R37 ;  /* 0x00000027ff007223 */ /* 0x000fca0000000025 */
[----:B------:R-:W-:-:S13]  /*6ee0*/  FSETP.GT.AND P2, PT, |R0|, 1.469367938527859385e-39, PT ;  /* 0x001000000000780b */ /* 0x000fda0003f44200 */
[----:B0-----:R-:W-:Y:S05]  /*6ef0*/  @P2 BRA P3, `(.L_x_177) ;  /* 0x0000000000102947 */ /* 0x001fea0001800000 */
[----:B------:R-:W-:Y:S01]  /*6f00*/  IMAD.MOV.U32 R20, RZ, RZ, R38 ;  /* 0x000000ffff147224 */ /* 0x000fe200078e0026 */
[----:B------:R-:W-:Y:S01]  /*6f10*/  MOV R0, 0x6f40 ;  /* 0x00006f4000007802 */ /* 0x000fe20000000f00 */
[----:B------:R-:W-:-:S07]  /*6f20*/  IMAD.MOV.U32 R21, RZ, RZ, R39 ;  /* 0x000000ffff157224 */ /* 0x000fce00078e0027 */
[----:B------:R-:W-:Y:S05]  /*6f30*/  CALL.REL.NOINC `($__internal_0_$__cuda_sm20_div_rn_f64_full) ;  /* 0x00000024007c7944 */ /* 0x000fea0003c00000 */
.L_x_177:
[----:B------:R-:W-:Y:S05]  /*6f40*/  BSYNC.RECONVERGENT B6 ;  /* 0x0000000000067941 */ /* 0x000fea0003800200 */
.L_x_176:
[----:B------:R-:W2:Y:S04]  /*6f50*/  LDL.64 R18, [R24+0x18] ;  /* 0x0000180018127983 */ /* 0x000ea80000100a00 */
[----:B------:R-:W3:Y:S01]  /*6f60*/  LDG.E.64 R14, desc[UR14][R42.64+0x10] ;  /* 0x0000100e2a0e7981 */ /* 0x000ee2000c1e1b00 */
[----:B------:R-:W0:Y:S01]  /*6f70*/  MUFU.RCP64H R17, R39 ;  /* 0x0000002700117308 */ /* 0x000e220000001800 */
[----:B------:R-:W-:Y:S01]  /*6f80*/  MOV R16, 0x1 ;  /* 0x0000000100107802 */ /* 0x000fe20000000f00 */
        /* <DEDUP_REMOVED lines=20> */
.L_x_179:
[----:B------:R-:W-:Y:S05]  /*70d0*/  BSYNC.RECONVERGENT B6 ;  /* 0x0000000000067941 */ /* 0x000fea0003800200 */
.L_x_178:
[----:B------:R-:W2:Y:S01]  /*70e0*/  LDG.E.64 R14, desc[UR14][R42.64+0x18] ;  /* 0x0000180e2a0e7981 */ /* 0x000ea2000c1e1b00 */
[----:B------:R-:W-:-:S05]  /*70f0*/  VIADD R13, R13, 0x4 ;  /* 0x000000040d0d7836 */ /* 0x000fca0000000000 */
[----:B------:R-:W-:Y:S01]  /*7100*/  ISETP.NE.AND P2, PT, R13, R6, PT ;  /* 0x000000060d00720c */ /* 0x000fe20003f45270 */
[----:B--2---:R-:W-:-:S07]  /*7110*/  DADD R14, R14, -R36 ;  /* 0x000000000e0e7229 */ /* 0x004fce0000000824 */
[----:B------:R0:W-:Y:S05]  /*7120*/  STG.E.64 desc[UR14][R42.64+0x18], R14 ;  /* 0x0000180e2a007986 */ /* 0x0001ea000c101b0e */
[----:B------:R-:W-:Y:S05]  /*7130*/  @P2 BRA `(.L_x_180) ;  /* 0xfffffff8004c2947 */ /* 0x000fea000383ffff */
[----:B------:R-:W-:Y:S05]  /*7140*/  BSYNC.RECONVERGENT B5 ;  /* 0x0000000000057941 */ /* 0x000fea0003800200 */
.L_x_171:
[----:B------:R-:W-:-:S07]  /*7150*/  IMAD.MOV.U32 R24, RZ, RZ, R6 ;  /* 0x000000ffff187224 */ /* 0x000fce00078e0006 */
.L_x_170:
[----:B------:R-:W-:Y:S05]  /*7160*/  BSYNC.RECONVERGENT B4 ;  /* 0x0000000000047941 */ /* 0x000fea0003800200 */
.L_x_169:
[----:B------:R-:W-:Y:S01]  /*7170*/  ISETP.NE.AND P2, PT, R8, RZ, PT ;  /* 0x000000ff0800720c */ /* 0x000fe20003f45270 */
[----:B------:R-:W-:-:S12]  /*7180*/  BSSY.RECONVERGENT B4, `(.L_x_181) ;  /* 0x0000055000047945 */ /* 0x000fd80003800200 */
[----:B------:R-:W-:Y:S05]  /*7190*/  @!P2 BRA `(.L_x_182) ;  /* 0x00000004004ca947 */ /* 0x000fea0003800000 */
[----:B----4-:R-:W-:-:S05]  /*71a0*/  LEA R13, R24, UR16, 0x3 ;  /* 0x00000010180d7c11 */ /* 0x010fca000f8e18ff */
[----:B------:R-:W2:Y:S01]  /*71b0*/  LDL.64 R18, [R13] ;  /* 0x000000000d127983 */ /* 0x000ea20000100a00 */
[----:B0-----:R-:W0:Y:S01]  /*71c0*/  MUFU.RCP64H R15, R39 ;  /* 0x00000027000f7308 */ /* 0x001e220000001800 */
[----:B------:R-:W-:Y:S01]  /*71d0*/  MOV R14, 0x1 ;  /* 0x00000001000e7802 */ /* 0x000fe20000000f00 */
[----:B------:R-:W-:Y:S01]  /*71e0*/  BSSY.RECONVERGENT B5, `(.L_x_183) ;  /* 0x0000013000057945 */ /* 0x000fe20003800200 */
[----:B------:R-:W-:-:S04]  /*71f0*/  ISETP.NE.AND P6, PT, R8, 0x1, PT ;  /* 0x000000010800780c */ /* 0x000fc80003fc5270 */
        /* <DEDUP_REMOVED lines=13> */
[----:B------:R-:W-:Y:S01]  /*72d0*/  IMAD.MOV.U32 R20, RZ, RZ, R38 ;  /* 0x000000ffff147224 */ /* 0x000fe200078e0026 */
[----:B------:R-:W-:Y:S01]  /*72e0*/  MOV R0, 0x7310 ;  /* 0x0000731000007802 */ /* 0x000fe20000000f00 */
[----:B------:R-:W-:-:S07]  /*72f0*/  IMAD.MOV.U32 R21, RZ, RZ, R39 ;  /* 0x000000ffff157224 */ /* 0x000fce00078e0027 */
[----:B------:R-:W-:Y:S05]  /*7300*/  CALL.REL.NOINC `($__internal_0_$__cuda_sm20_div_rn_f64_full) ;  /* 0x0000002000887944 */ /* 0x000fea0003c00000 */
.L_x_184:
[----:B------:R-:W-:Y:S05]  /*7310*/  BSYNC.RECONVERGENT B5 ;  /* 0x0000000000057941 */ /* 0x000fea0003800200 */
.L_x_183:
[----:B------:R-:W0:Y:S02]  /*7320*/  LDCU UR4, c[0x0][0x39c] ;  /* 0x00007380ff0477ac */ /* 0x000e240008000800 */
[----:B0-----:R-:W-:-:S04]  /*7330*/  IMAD R25, R5, UR4, R24 ;  /* 0x0000000405197c24 */ /* 0x001fc8000f8e0218 */
[----:B------:R-:W-:-:S05]  /*7340*/  IMAD.WIDE R24, R25, 0x8, R26 ;  /* 0x0000000819187825 */ /* 0x000fca00078e021a */
[----:B------:R-:W2:Y:S02]  /*7350*/  LDG.E.64 R14, desc[UR14][R24.64] ;  /* 0x0000000e180e7981 */ /* 0x000ea4000c1e1b00 */
[----:B--2---:R-:W-:-:S07]  /*7360*/  DADD R14, R14, -R36 ;  /* 0x000000000e0e7229 */ /* 0x004fce0000000824 */
[----:B------:R1:W-:Y:S01]  /*7370*/  STG.E.64 desc[UR14][R24.64], R14 ;  /* 0x0000000e18007986 */ /* 0x0003e2000c101b0e */
[----:B------:R-:W-:Y:S05]  /*7380*/  @!P6 BRA `(.L_x_182) ;  /* 0x0000000000d0e947 */ /* 0x000fea0003800000 */
[----:B------:R-:W2:Y:S01]  /*7390*/  LDL.64 R18, [R13+0x8] ;  /* 0x000008000d127983 */ /* 0x000ea20000100a00 */
[----:B-1----:R-:W0:Y:S01]  /*73a0*/  MUFU.RCP64H R15, R39 ;  /* 0x00000027000f7308 */ /* 0x002e220000001800 */
[----:B------:R-:W-:Y:S01]  /*73b0*/  IMAD.MOV.U32 R14, RZ, RZ, 0x1 ;  /* 0x00000001ff0e7424 */ /* 0x000fe200078e00ff */
[----:B------:R-:W-:Y:S01]  /*73c0*/  BSSY.RECONVERGENT B5, `(.L_x_185) ;  /* 0x0000013000057945 */ /* 0x000fe20003800200 */
[----:B------:R-:W-:-:S04]  /*73d0*/  ISETP.NE.AND P6, PT, R8, 0x2, PT ;  /* 0x000000020800780c */ /* 0x000fc80003fc5270 */
        /* <DEDUP_REMOVED lines=14> */
[----:B------:R-:W-:Y:S02]  /*74c0*/  MOV R21, R39 ;  /* 0x0000002700157202 */ /* 0x000fe40000000f00 */
[----:B------:R-:W-:-:S07]  /*74d0*/  MOV R0, 0x74f0 ;  /* 0x000074f000007802 */ /* 0x000fce0000000f00 */
[----:B------:R-:W-:Y:S05]  /*74e0*/  CALL.REL.NOINC `($__internal_0_$__cuda_sm20_div_rn_f64_full) ;  /* 0x0000002000107944 */ /* 0x000fea0003c00000 */
.L_x_186:
[----:B------:R-:W-:Y:S05]  /*74f0*/  BSYNC.RECONVERGENT B5 ;  /* 0x0000000000057941 */ /* 0x000fea0003800200 */
.L_x_185:
[----:B------:R-:W2:Y:S02]  /*7500*/  LDG.E.64 R14, desc[UR14][R24.64+0x8] ;  /* 0x0000080e180e7981 */ /* 0x000ea4000c1e1b00 */
[----:B--2---:R-:W-:-:S07]  /*7510*/  DADD R14, R14, -R36 ;  /* 0x000000000e0e7229 */ /* 0x004fce0000000824 */
[----:B------:R2:W-:Y:S01]  /*7520*/  STG.E.64 desc[UR14][R24.64+0x8], R14 ;  /* 0x0000080e18007986 */ /* 0x0005e2000c101b0e */
[----:B------:R-:W-:Y:S05]  /*7530*/  @!P6 BRA `(.L_x_182) ;  /* 0x000000000064e947 */ /* 0x000fea0003800000 */
[----:B------:R-:W3:Y:S01]  /*7540*/  LDL.64 R12, [R13+0x10] ;  /* 0x000010000d0c7983 */ /* 0x000ee20000100a00 */
[----:B--2---:R-:W0:Y:S01]  /*7550*/  MUFU.RCP64H R15, R39 ;  /* 0x00000027000f7308 */ /* 0x004e220000001800 */
[----:B------:R-:W-:Y:S01]  /*7560*/  IMAD.MOV.U32 R14, RZ, RZ, 0x1 ;  /* 0x00000001ff0e7424 */ /* 0x000fe200078e00ff */
[----:B------:R-:W-:Y:S05]  /*7570*/  BSSY.RECONVERGENT B5, `(.L_x_187) ;  /* 0x0000012000057945 */ /* 0x000fea0003800200 */
[----:B0-----:R-:W-:-:S08]  /*7580*/  DFMA R16, -R38, R14, 1 ;  /* 0x3ff000002610742b */ /* 0x001fd0000000010e */
[----:B------:R-:W-:-:S08]  /*7590*/  DFMA R16, R16, R16, R16 ;  /* 0x000000101010722b */ /* 0x000fd00000000010 */
[----:B------:R-:W-:-:S08]  /*75a0*/  DFMA R16, R14, R16, R14 ;  /* 0x000000100e10722b */ /* 0x000fd0000000000e */
[----:B------:R-:W-:-:S08]  /*75b0*/  DFMA R14, -R38, R16, 1 ;  /* 0x3ff00000260e742b */ /* 0x000fd00000000110 */
[----:B------:R-:W-:Y:S02]  /*75c0*/  DFMA R16, R16, R14, R16 ;  /* 0x0000000e1010722b */ /* 0x000fe40000000010 */
[----:B---3--:R-:W-:-:S08]  /*75d0*/  DMUL R18, R40, R12 ;  /* 0x0000000c28127228 */ /* 0x008fd00000000000 */
        /* <DEDUP_REMOVED lines=11> */
.L_x_188:
[----:B------:R-:W-:Y:S05]  /*7690*/  BSYNC.RECONVERGENT B5 ;  /* 0x0000000000057941 */ /* 0x000fea0003800200 */
.L_x_187:
[----:B------:R-:W2:Y:S02]  /*76a0*/  LDG.E.64 R12, desc[UR14][R24.64+0x10] ;  /* 0x0000100e180c7981 */ /* 0x000ea4000c1e1b00 */
[----:B--2---:R-:W-:-:S07]  /*76b0*/  DADD R12, R12, -R36 ;  /* 0x000000000c0c7229 */ /* 0x004fce0000000824 */
[----:B------:R3:W-:Y:S04]  /*76c0*/  STG.E.64 desc[UR14][R24.64+0x10], R12 ;  /* 0x0000100c18007986 */ /* 0x0007e8000c101b0e */
.L_x_182:
[----:B------:R-:W-:Y:S05]  /*76d0*/  BSYNC.RECONVERGENT B4 ;  /* 0x0000000000047941 */ /* 0x000fea0003800200 */
.L_x_181:
[----:B------:R-:W-:Y:S05]  /*76e0*/  @P1 BRA `(.L_x_189) ;  /* 0xfffffff000b41947 */ /* 0x000fea000383ffff */
.L_x_104:
[----:B------:R-:W-:Y:S05]  /*76f0*/  BSYNC.RECONVERGENT B2 ;  /* 0x0000000000027941 */ /* 0x000fea0003800200 */
.L_x_103:
[----:B------:R-:W-:Y:S05]  /*7700*/  @!P0 BRA `(.L_x_190) ;  /* 0xffffff90002c8947 */ /* 0x000fea000383ffff */
[----:B------:R-:W-:Y:S05]  /*7710*/  BSYNC.RECONVERGENT B0 ;  /* 0x0000000000007941 */ /* 0x000fea0003800200 */
.L_x_6:
[----:B------:R-:W4:Y:S01]  /*7720*/  LDCU UR4, c[0x0][0x39c] ;  /* 0x00007380ff0477ac */ /* 0x000f220008000800 */
[----:B0123--:R-:W0:Y:S01]  /*7730*/  LDC.64 R6, c[0x0][0x3a8] ;  /* 0x0000ea00ff067b82 */ /* 0x00fe220000000a00 */
[----:B----4-:R-:W-:Y:S01]  /*7740*/  UISETP.GE.AND UP0, UPT, UR4, 0x1, UPT ;  /* 0x000000010400788c */ /* 0x010fe2000bf06270 */
[----:B0-----:R-:W-:-:S08]  /*7750*/  IMAD.WIDE R6, R3, 0x8, R6 ;  /* 0x0000000803067825 */ /* 0x001fd000078e0206 */
[----:B------:R-:W-:Y:S05]  /*7760*/  BRA.U !UP0, `(.L_x_191) ;  /* 0x0000000108f87547 */ /* 0x000fea000b800000 */
[----:B------:R-:W-:-:S03]  /*7770*/  UISETP.GE.U32.AND UP0, UPT, UR4, 0x10, UPT ;  /* 0x000000100400788c */ /* 0x000fc6000bf06070 */
[----:B------:R-:W-:-:S06]  /*7780*/  UMOV UR4, URZ ;  /* 0x000000ff00047c82 */ /* 0x000fcc0008000000 */
[----:B------:R-:W-:Y:S05]  /*7790*/  BRA.U !UP0, `(.L_x_192) ;  /* 0x0000000108587547 */ /* 0x000fea000b800000 */
[----:B------:R-:W-:-:S07]  /*77a0*/  IMAD.MOV.U32 R3, RZ, RZ, RZ ;  /* 0x000000ffff037224 */ /* 0x000fce00078e00ff */
.L_x_193:
[C---:B0-----:R-:W-:Y:S01]  /*77b0*/  IMAD.WIDE.U32 R8, R3.reuse, 0x8, R6 ;  /* 0x0000000803087825 */ /* 0x041fe200078e0006 */
[----:B------:R-:W-:-:S04]  /*77c0*/  IADD3 R3, PT, PT, R3, 0x10, RZ ;  /* 0x0000001003037810 */ /* 0x000fc80007ffe0ff */
[----:B------:R0:W-:Y:S01]  /*77d0*/  STG.E.64 desc[UR14][R8.64], RZ ;  /* 0x000000ff08007986 */ /* 0x0001e2000c101b0e */
[----:B------:R-:W-:-:S03]  /*77e0*/  ISETP.NE.AND P0, PT, R3, UR5, PT ;  /* 0x0000000503007c0c */ /* 0x000fc6000bf05270 */
[----:B------:R0:W-:Y:S04]  /*77f0*/  STG.E.64 desc[UR14][R8.64+0x8], RZ ;  /* 0x000008ff08007986 */ /* 0x0001e8000c101b0e */
        /* <DEDUP_REMOVED lines=13> */
[----:B------:R0:W-:Y:S01]  /*78d0*/  STG.E.64 desc[UR14][R8.64+0x78], RZ ;  /* 0x000078ff08007986 */ /* 0x0001e2000c101b0e */
[----:B------:R-:W-:Y:S05]  /*78e0*/  @P0 BRA `(.L_x_193) ;  /* 0xfffffffc00b00947 */ /* 0x000fea000383ffff */
[----:B------:R-:W-:-:S05]  /*78f0*/  UMOV UR4, UR5 ;  /* 0x0000000500047c82 */ /* 0x000fca0008000000 */
.L_x_192:
[----:B------:R-:W-:-:S09]  /*7900*/  UISETP.NE.AND UP0, UPT, UR17, URZ, UPT ;  /* 0x000000ff1100728c */ /* 0x000fd2000bf05270 */
[----:B------:R-:W-:Y:S05]  /*7910*/  BRA.U !UP0, `(.L_x_191) ;  /* 0x00000001088c7547 */ /* 0x000fea000b800000 */
[----:B------:R-:W-:Y:S02]  /*7920*/  UISETP.GE.U32.AND UP0, UPT, UR25, 0x7, UPT ;  /* 0x000000071900788c */ /* 0x000fe4000bf06070 */
[----:B------:R-:W-:-:S07]  /*7930*/  UISETP.NE.AND UP1, UPT, UR18, URZ, UPT ;  /* 0x000000ff1200728c */ /* 0x000fce000bf25270 */
[----:B------:R-:W-:Y:S05]  /*7940*/  BRA.U !UP0, `(.L_x_194) ;  /* 0x00000001082c7547 */ /* 0x000fea000b800000 */
[----:B0-----:R-:W-:Y:S01]  /*7950*/  IMAD.U32 R9, RZ, RZ, UR4 ;  /* 0x00000004ff097e24 */ /* 0x001fe2000f8e00ff */
[----:B------:R-:W-:-:S03]  /*7960*/  UIADD3 UR4, UPT, UPT, UR4, 0x8, URZ ;  /* 0x0000000804047890 */ /* 0x000fc6000fffe0ff */
[----:B------:R-:W-:-:S05]  /*7970*/  IMAD.WIDE.U32 R8, R9, 0x8, R6 ;  /* 0x0000000809087825 */ /* 0x000fca00078e0006 */
[----:B------:R1:W-:Y:S04]  /*7980*/  STG.E.64 desc[UR14][R8.64], RZ ;  /* 0x000000ff08007986 */ /* 0x0003e8000c101b0e */
[----:B------:R1:W-:Y:S04]  /*7990*/  STG.E.64 desc[UR14][R8.64+0x8], RZ ;  /* 0x000008ff08007986 */ /* 0x0003e8000c101b0e */
[----:B------:R1:W-:Y:S04]  /*79a0*/  STG.E.64 desc[UR14][R8.64+0x10], RZ ;  /* 0x000010ff08007986 */ /* 0x0003e8000c101b0e */
[----:B------:R1:W-:Y:S04]  /*79b0*/  STG.E.64 desc[UR14][R8.64+0x18], RZ ;  /* 0x000018ff08007986 */ /* 0x0003e8000c101b0e */
[----:B------:R1:W-:Y:S04]  /*79c0*/  STG.E.64 desc[UR14][R8.64+0x20], RZ ;  /* 0x000020ff08007986 */ /* 0x0003e8000c101b0e */
[----:B------:R1:W-:Y:S04]  /*79d0*/  STG.E.64 desc[UR14][R8.64+0x28], RZ ;  /* 0x000028ff08007986 */ /* 0x0003e8000c101b0e */
[----:B------:R1:W-:Y:S04]  /*79e0*/  STG.E.64 desc[UR14][R8.64+0x30], RZ ;  /* 0x000030ff08007986 */ /* 0x0003e8000c101b0e */
[----:B------:R1:W-:Y:S02]  /*79f0*/  STG.E.64 desc[UR14][R8.64+0x38], RZ ;  /* 0x000038ff08007986 */ /* 0x0003e4000c101b0e */
.L_x_194:
[----:B------:R-:W-:Y:S05]  /*7a00*/  BRA.U !UP1, `(.L_x_191) ;  /* 0x0000000109507547 */ /* 0x000fea000b800000 */
[----:B------:R-:W-:Y:S01]  /*7a10*/  UISETP.GE.U32.AND UP0, UPT, UR26, 0x3, UPT ;  /* 0x000000031a00788c */ /* 0x000fe2000bf06070 */
[----:B01----:R-:W-:-:S05]  /*7a20*/  IMAD.U32 R9, RZ, RZ, UR4 ;  /* 0x00000004ff097e24 */ /* 0x003fca000f8e00ff */
[----:B------:R-:W-:-:S05]  /*7a30*/  PLOP3.LUT P0, PT, PT, PT, UP0, 0x80, 0x8 ;  /* 0x000000000008781c */ /* 0x000fca0003f0f008 */
[----:B------:R-:W-:Y:S02]  /*7a40*/  @UP0 UIADD3 UR4, UPT, UPT, UR4, 0x4, URZ ;  /* 0x0000000404040890 */ /* 0x000fe4000fffe0ff */
[----:B------:R-:W-:-:S06]  /*7a50*/  UISETP.NE.AND UP0, UPT, UR6, URZ, UPT ;  /* 0x000000ff0600728c */ /* 0x000fcc000bf05270 */
[----:B------:R-:W-:-:S05]  /*7a60*/  @P0 IMAD.WIDE.U32 R8, R9, 0x8, R6 ;  /* 0x0000000809080825 */ /* 0x000fca00078e0006 */
[----:B------:R2:W-:Y:S04]  /*7a70*/  @P0 STG.E.64 desc[UR14][R8.64], RZ ;  /* 0x000000ff08000986 */ /* 0x0005e8000c101b0e */
[----:B------:R2:W-:Y:S04]  /*7a80*/  @P0 STG.E.64 desc[UR14][R8.64+0x8], RZ ;  /* 0x000008ff08000986 */ /* 0x0005e8000c101b0e */
[----:B------:R2:W-:Y:S04]  /*7a90*/  @P0 STG.E.64 desc[UR14][R8.64+0x10], RZ ;  /* 0x000010ff08000986 */ /* 0x0005e8000c101b0e */
[----:B------:R2:W-:Y:S01]  /*7aa0*/  @P0 STG.E.64 desc[UR14][R8.64+0x18], RZ ;  /* 0x000018ff08000986 */ /* 0x0005e2000c101b0e */
[----:B------:R-:W-:Y:S05]  /*7ab0*/  BRA.U !UP0, `(.L_x_191) ;  /* 0x0000000108247547 */ /* 0x000fea000b800000 */
[----:B--2---:R-:W-:Y:S01]  /*7ac0*/  IMAD.U32 R9, RZ, RZ, UR4 ;  /* 0x00000004ff097e24 */ /* 0x004fe2000f8e00ff */
[----:B------:R-:W-:-:S03]  /*7ad0*/  UISETP.NE.AND UP0, UPT, UR6, 0x1, UPT ;  /* 0x000000010600788c */ /* 0x000fc6000bf05270 */
[----:B------:R-:W-:-:S05]  /*7ae0*/  IMAD.WIDE.U32 R8, R9, 0x8, R6 ;  /* 0x0000000809087825 */ /* 0x000fca00078e0006 */
[----:B------:R3:W-:Y:S01]  /*7af0*/  STG.E.64 desc[UR14][R8.64], RZ ;  /* 0x000000ff08007986 */ /* 0x0007e2000c101b0e */
[----:B------:R-:W-:Y:S05]  /*7b00*/  BRA.U !UP0, `(.L_x_191) ;  /* 0x0000000108107547 */ /* 0x000fea000b800000 */
[----:B------:R-:W-:Y:S01]  /*7b10*/  UISETP.NE.AND UP0, UPT, UR6, 0x2, UPT ;  /* 0x000000020600788c */ /* 0x000fe2000bf05270 */
[----:B------:R4:W-:Y:S05]  /*7b20*/  STG.E.64 desc[UR14][R8.64+0x8], RZ ;  /* 0x000008ff08007986 */ /* 0x0009ea000c101b0e */
[----:B------:R-:W-:-:S13]  /*7b30*/  PLOP3.LUT P0, PT, PT, PT, UP0, 0x80, 0x8 ;  /* 0x000000000008781c */ /* 0x000fda0003f0f008 */
[----:B------:R4:W-:Y:S02]  /*7b40*/  @P0 STG.E.64 desc[UR14][R8.64+0x10], RZ ;  /* 0x000010ff08000986 */ /* 0x0009e4000c101b0e */
.L_x_191:
[----:B------:R-:W-:Y:S01]  /*7b50*/  ISETP.GE.AND P0, PT, R4, 0x1, PT ;  /* 0x000000010400780c */ /* 0x000fe20003f06270 */
[----:B------:R-:W-:-:S12]  /*7b60*/  BSSY.RECONVERGENT B0, `(.L_x_195) ;  /* 0x00000ac000007945 */ /* 0x000fd80003800200 */
[----:B------:R-:W-:Y:S05]  /*7b70*/  @!P0 BRA `(.L_x_196) ;  /* 0x0000000800a88947 */ /* 0x000fea0003800000 */
[C---:B------:R-:W-:Y:S01]  /*7b80*/  ISETP.GE.U32.AND P0, PT, R4.reuse, 0x4, PT ;  /* 0x000000040400780c */ /* 0x040fe20003f06070 */
[----:B------:R-:W-:Y:S01]  /*7b90*/  BSSY.RECONVERGENT B2, `(.L_x_197) ;  /* 0x0000096000027945 */ /* 0x000fe20003800200 */
[----:B------:R-:W-:Y:S01]  /*7ba0*/  LOP3.LUT R44, R4, 0x3, RZ, 0xc0, !PT ;  /* 0x00000003042c7812 */ /* 0x000fe200078ec0ff */
[----:B------:R-:W-:-:S10]  /*7bb0*/  IMAD.MOV.U32 R0, RZ, RZ, RZ ;  /* 0x000000ffff007224 */ /* 0x000fd400078e00ff */
[----:B------:R-:W-:Y:S05]  /*7bc0*/  @!P0 BRA `(.L_x_198) ;  /* 0x0000000800488947 */ /* 0x000fea0003800000 */
[----:B------:R-:W-:Y:S01]  /*7bd0*/  LOP3.LUT R0, R4, 0x7ffffffc, RZ, 0xc0, !PT ;  /* 0x7ffffffc04007812 */ /* 0x000fe200078ec0ff */
[----:B------:R-:W-:Y:S01]  /*7be0*/  BSSY.RELIABLE B3, `(.L_x_199) ;  /* 0x000007d000037945 */ /* 0x000fe20003800100 */
[----:B------:R-:W-:Y:S02]  /*7bf0*/  HFMA2 R11, -RZ, RZ, 0, 0 ;  /* 0x00000000ff0b7431 */ /* 0x000fe400000001ff */
[----:B------:R-:W-:-:S13]  /*7c00*/  ISETP.GT.AND P0, PT, R0, RZ, PT ;  /* 0x000000ff0000720c */ /* 0x000fda0003f04270 */
[----:B------:R-:W-:Y:S05]  /*7c10*/  @!P0 BRA `(.L_x_200) ;  /* 0x0000000400e48947 */ /* 0x000fea0003800000 */
[----:B------:R-:W-:Y:S01]  /*7c20*/  IMAD.IADD R3, R0, 0x1, -R11 ;  /* 0x0000000100037824 */ /* 0x000fe200078e0a0b */
[----:B------:R-:W-:Y:S01]  /*7c30*/  BSSY.RECONVERGENT B4, `(.L_x_201) ;  /* 0x000004c000047945 */ /* 0x000fe20003800200 */
[----:B------:R-:W-:-:S03]  /*7c40*/  PLOP3.LUT P0, PT, PT, PT, PT, 0x80, 0x8 ;  /* 0x000000000008781c */ /* 0x000fc60003f0f070 */
[----:B------:R-:W-:-:S13]  /*7c50*/  ISETP.GT.AND P1, PT, R3, 0xc, PT ;  /* 0x0000000c0300780c */ /* 0x000fda0003f24270 */
[----:B------:R-:W-:Y:S05]  /*7c60*/  @!P1 BRA `(.L_x_202) ;  /* 0x0000000400209947 */ /* 0x000fea0003800000 */
[----:B------:R-:W-:Y:S01]  /*7c70*/  PLOP3.LUT P0, PT, PT, PT, PT, 0x8, 0x80 ;  /* 0x000000000080781c */ /* 0x000fe20003f0e170 */
[----:B------:R-:W-:-:S12]  /*7c80*/  VIADD R3, R0, 0xfffffff4 ;  /* 0xfffffff400037836 */ /* 0x000fd80000000000 */
.L_x_203:
[C---:B0-----:R-:W-:Y:S01]  /*7c90*/  LEA R17, R11.reuse, UR8, 0x2 ;  /* 0x000000080b117c11 */ /* 0x041fe2000f8e10ff */
[C---:B------:R-:W-:Y:S01]  /*7ca0*/  VIADD R26, R11.reuse, 0x4 ;  /* 0x000000040b1a7836 */ /* 0x040fe20000000000 */
[----:B------:R-:W-:-:S03]  /*7cb0*/  LEA R16, R11, UR24, 0x3 ;  /* 0x000000180b107c11 */ /* 0x000fc6000f8e18ff */
[----:B------:R-:W2:Y:S01]  /*7cc0*/  LDL.64 R4, [R17] ;  /* 0x0000000011047983 */ /* 0x000ea20000100a00 */
[----:B------:R-:W-:-:S03]  /*7cd0*/  LEA R27, R26, UR8, 0x2 ;  /* 0x000000081a1b7c11 */ /* 0x000fc6000f8e10ff */
[----:B01234-:R-:W2:Y:S01]  /*7ce0*/  LDL.64 R8, [R17+0x8] ;  /* 0x0000080011087983 */ /* 0x01fea20000100a00 */
[----:B------:R-:W-:-:S03]  /*7cf0*/  LEA R26, R26, UR24, 0x3 ;  /* 0x000000181a1a7c11 */ /* 0x000fc6000f8e18ff */
[----:B------:R-:W3:Y:S04]  /*7d00*/  LDL.64 R12, [R16] ;  /* 0x00000000100c7983 */ /* 0x000ee80000100a00 */
[----:B------:R-:W4:Y:S04]  /*7d10*/  LDL.64 R28, [R27] ;  /* 0x000000001b1c7983 */ /* 0x000f280000100a00 */
[----:B------:R-:W4:Y:S04]  /*7d20*/  LDL.64 R20, [R16+0x8] ;  /* 0x0000080010147983 */ /* 0x000f280000100a00 */
[----:B------:R-:W4:Y:S04]  /*7d30*/  LDL.64 R18, [R16+0x10] ;  /* 0x0000100010127983 */ /* 0x000f280000100a00 */
[----:B------:R-:W4:Y:S04]  /*7d40*/  LDL.64 R22, [R16+0x18] ;  /* 0x0000180010167983 */ /* 0x000f280000100a00 */
[----:B------:R-:W4:Y:S04]  /*7d50*/  LDL.64 R34, [R26] ;  /* 0x000000001a227983 */ /* 0x000f280000100a00 */
[----:B------:R-:W4:Y:S01]  /*7d60*/  LDL.64 R42, [R26+0x8] ;  /* 0x000008001a2a7983 */ /* 0x000f220000100a00 */
[C---:B-----5:R-:W-:Y:S01]  /*7d70*/  VIADD R40, R11.reuse, 0x8 ;  /* 0x000000080b287836 */ /* 0x060fe20000000000 */
[----:B------:R-:W-:-:S04]  /*7d80*/  IADD3 R45, PT, PT, R11, 0xc, RZ ;  /* 0x0000000c0b2d7810 */ /* 0x000fc80007ffe0ff */
[C---:B------:R-:W-:Y:S02]  /*7d90*/  LEA R41, R40.reuse, UR8, 0x2 ;  /* 0x0000000828297c11 */ /* 0x040fe4000f8e10ff */
[----:B------:R-:W-:-:S03]  /*7da0*/  LEA R40, R40, UR24, 0x3 ;  /* 0x0000001828287c11 */ /* 0x000fc6000f8e18ff */
[----:B------:R-:W4:Y:S01]  /*7db0*/  LDL.64 R16, [R41+0x8] ;  /* 0x0000080029107983 */ /* 0x000f220000100a00 */
[----:B------:R-:W-:-:S04]  /*7dc0*/  IMAD.WIDE R14, R4, 0x8, R6 ;  /* 0x00000008040e7825 */ /* 0x000fc800078e0206 */
[--C-:B------:R-:W-:Y:S02]  /*7dd0*/  IMAD.WIDE R24, R5, 0x8, R6.reuse ;  /* 0x0000000805187825 */ /* 0x100fe400078e0206 */
[----:B------:R0:W4:Y:S02]  /*7de0*/  LDL.64 R4, [R27+0x8] ;  /* 0x000008001b047983 */ /* 0x0001240000100a00 */
[--C-:B--2---:R-:W-:Y:S02]  /*7df0*/  IMAD.WIDE R36, R8, 0x8, R6.reuse ;  /* 0x0000000808247825 */ /* 0x104fe400078e0206 */
[----:B---3--:R1:W-:Y:S02]  /*7e00*/  STG.E.64 desc[UR14][R14.64], R12 ;  /* 0x0000000c0e007986 */ /* 0x0083e4000c101b0e */
[--C-:B------:R-:W-:Y:S02]  /*7e10*/  IMAD.WIDE R38, R9, 0x8, R6.reuse ;  /* 0x0000000809267825 */ /* 0x100fe400078e0206 */
[----:B------:R-:W2:Y:S01]  /*7e20*/  LDL.64 R8, [R26+0x10] ;  /* 0x000010001a087983 */ /* 0x000ea20000100a00 */
[C---:B0-----:R-:W-:Y:S01]  /*7e30*/  LEA R27, R45.reuse, UR8, 0x2 ;  /* 0x000000082d1b7c11 */ /* 0x041fe2000f8e10ff */
[--C-:B----4-:R-:W-:Y:S01]  /*7e40*/  IMAD.WIDE R32, R28, 0x8, R6.reuse ;  /* 0x000000081c207825 */ /* 0x110fe200078e0206 */
[----:B------:R-:W-:Y:S01]  /*7e50*/  LEA R45, R45, UR24, 0x3 ;  /* 0x000000182d2d7c11 */ /* 0x000fe2000f8e18ff */
[----:B------:R0:W-:Y:S02]  /*7e60*/  STG.E.64 desc[UR14][R24.64], R20 ;  /* 0x0000001418007986 */ /* 0x0001e4000c101b0e */
[----:B------:R-:W-:-:S02]  /*7e70*/  IMAD.WIDE R28, R29, 0x8, R6 ;  /* 0x000000081d1c7825 */ /* 0x000fc400078e0206 */
[----:B-1----:R-:W3:Y:S04]  /*7e80*/  LDL.64 R12, [R26+0x18] ;  /* 0x000018001a0c7983 */ /* 0x002ee80000100a00 */
[----:B------:R-:W4:Y:S04]  /*7e90*/  LDL.64 R14, [R41] ;  /* 0x00000000290e7983 */ /* 0x000f280000100a00 */
[----:B------:R1:W-:Y:S04]  /*7ea0*/  STG.E.64 desc[UR14][R36.64], R18 ;  /* 0x0000001224007986 */ /* 0x0003e8000c101b0e */
[----:B0-----:R-:W4:Y:S04]  /*7eb0*/  LDL.64 R24, [R27] ;  /* 0x000000001b187983 */ /* 0x001f280000100a00 */
[----:B------:R0:W-:Y:S04]  /*7ec0*/  STG.E.64 desc[UR14][R38.64], R22 ;  /* 0x0000001626007986 */ /* 0x0001e8000c101b0e */
[----:B------:R-:W4:Y:S04]  /*7ed0*/  LDL.64 R20, [R40+0x8] ;  /* 0x0000080028147983 */ /* 0x000f280000100a00 */
[----:B-1----:R-:W4:Y:S04]  /*7ee0*/  LDL.64 R18, [R40] ;  /* 0x0000000028127983 */ /* 0x002f280000100a00 */
[----:B------:R1:W-:Y:S04]  /*7ef0*/  STG.E.64 desc[UR14][R32.64], R34 ;  /* 0x0000002220007986 */ /* 0x0003e8000c101b0e */
[----:B------:R-:W4:Y:S04]  /*7f00*/  LDL.64 R26, [R27+0x8] ;  /* 0x000008001b1a7983 */ /* 0x000f280000100a00 */
[----:B0-----:R-:W4:Y:S04]  /*7f10*/  LDL.64 R22, [R40+0x10] ;  /* 0x0000100028167983 */ /* 0x001f280000100a00 */
[----:B------:R0:W-:Y:S04]  /*7f20*/  STG.E.64 desc[UR14][R28.64], R42 ;  /* 0x0000002a1c007986 */ /* 0x0001e8000c101b0e */
[----:B-1----:R-:W4:Y:S04]  /*7f30*/  LDL.64 R32, [R45] ;  /* 0x000000002d207983 */ /* 0x002f280000100a00 */
[----:B------:R-:W4:Y:S04]  /*7f40*/  LDL.64 R34, [R45+0x8] ;  /* 0x000008002d227983 */ /* 0x000f280000100a00 */
[----:B------:R-:W4:Y:S04]  /*7f50*/  LDL.64 R36, [R45+0x10] ;  /* 0x000010002d247983 */ /* 0x000f280000100a00 */
[----:B0-----:R0:W4:Y:S04]  /*7f60*/  LDL.64 R28, [R40+0x18] ;  /* 0x00001800281c7983 */ /* 0x0011280000100a00 */
[----:B------:R-:W4:Y:S01]  /*7f70*/  LDL.64 R38, [R45+0x18] ;  /* 0x000018002d267983 */ /* 0x000f220000100a00 */
[----:B------:R-:W-:-:S04]  /*7f80*/  IMAD.WIDE R42, R16, 0x8, R6 ;  /* 0x00000008102a7825 */ /* 0x000fc800078e0206 */
[----:B------:R-:W-:-:S04]  /*7f90*/  IMAD.WIDE R16, R17, 0x8, R6 ;  /* 0x0000000811107825 */ /* 0x000fc800078e0206 */
[----:B------:R-:W-:-:S05]  /*7fa0*/  VIADD R11, R11, 0x10 ;  /* 0x000000100b0b7836 */ /* 0x000fca0000000000 */
[----:B------:R-:W-:Y:S01]  /*7fb0*/  ISETP.GE.AND P1, PT, R11, R3, PT ;  /* 0x000000030b00720c */ /* 0x000fe20003f26270 */
[----:B0-----:R-:W-:-:S04]  /*7fc0*/  IMAD.WIDE R40, R4, 0x8, R6 ;  /* 0x0000000804287825 */ /* 0x001fc800078e0206 */
[--C-:B------:R-:W-:Y:S01]  /*7fd0*/  IMAD.WIDE R4, R5, 0x8, R6.reuse ;  /* 0x0000000805047825 */ /* 0x100fe200078e0206 */
[----:B--2---:R-:W-:Y:S04]  /*7fe0*/  STG.E.64 desc[UR14][R40.64], R8 ;  /* 0x0000000828007986 */ /* 0x004fe8000c101b0e */
[----:B---3--:R4:W-:Y:S02]  /*7ff0*/  STG.E.64 desc[UR14][R4.64], R12 ;  /* 0x0000000c04007986 */ /* 0x0089e4000c101b0e */
[----:B----4-:R-:W-:-:S04]  /*8000*/  IMAD.WIDE R4, R14, 0x8, R6 ;  /* 0x000000080e047825 */ /* 0x010fc800078e0206 */
[----:B------:R-:W-:-:S04]  /*8010*/  IMAD.WIDE R14, R15, 0x8, R6 ;  /* 0x000000080f0e7825 */ /* 0x000fc800078e0206 */
[--C-:B------:R-:W-:Y:S01]  /*8020*/  IMAD.WIDE R8, R24, 0x8, R6.reuse ;  /* 0x0000000818087825 */ /* 0x100fe200078e0206 */
[----:B------:R0:W-:Y:S03]  /*8030*/  STG.E.64 desc[UR14][R4.64], R18 ;  /* 0x0000001204007986 */ /* 0x0001e6000c101b0e */
[--C-:B------:R-:W-:Y:S01]  /*8040*/  IMAD.WIDE R24, R25, 0x8, R6.reuse ;  /* 0x0000000819187825 */ /* 0x100fe200078e0206 */
[----:B------:R0:W-:Y:S03]  /*8050*/  STG.E.64 desc[UR14][R14.64], R20 ;  /* 0x000000140e007986 */ /* 0x0001e6000c101b0e */
[--C-:B------:R-:W-:Y:S01]  /*8060*/  IMAD.WIDE R40, R26, 0x8, R6.reuse ;  /* 0x000000081a287825 */ /* 0x100fe200078e0206 */
[----:B------:R0:W-:Y:S03]  /*8070*/  STG.E.64 desc[UR14][R42.64], R22 ;  /* 0x000000162a007986 */ /* 0x0001e6000c101b0e */
[----:B------:R-:W-:Y:S01]  /*8080*/  IMAD.WIDE R12, R27, 0x8, R6 ;  /* 0x000000081b0c7825 */ /* 0x000fe200078e0206 */
[----:B------:R0:W-:Y:S04]  /*8090*/  STG.E.64 desc[UR14][R16.64], R28 ;  /* 0x0000001c10007986 */ /* 0x0001e8000c101b0e */
[----:B------:R0:W-:Y:S04]  /*80a0*/  STG.E.64 desc[UR14][R8.64], R32 ;  /* 0x0000002008007986 */ /* 0x0001e8000c101b0e */
[----:B------:R0:W-:Y:S04]  /*80b0*/  STG.E.64 desc[UR14][R24.64], R34 ;  /* 0x0000002218007986 */ /* 0x0001e8000c101b0e */
[----:B------:R0:W-:Y:S04]  /*80c0*/  STG.E.64 desc[UR14][R40.64], R36 ;  /* 0x0000002428007986 */ /* 0x0001e8000c101b0e */
[----:B------:R0:W-:Y:S01]  /*80d0*/  STG.E.64 desc[UR14][R12.64], R38 ;  /* 0x000000260c007986 */ /* 0x0001e2000c101b0e */
[----:B------:R-:W-:Y:S05]  /*80e0*/  @!P1 BRA `(.L_x_203) ;  /* 0xfffffff800e89947 */ /* 0x000fea000383ffff */
.L_x_202:
[----:B------:R-:W-:Y:S05]  /*80f0*/  BSYNC.RECONVERGENT B4 ;  /* 0x0000000000047941 */ /* 0x000fea0003800200 */
.L_x_201:
[----:B------:R-:W-:Y:S01]  /*8100*/  IMAD.IADD R3, R0, 0x1, -R11 ;  /* 0x0000000100037824 */ /* 0x000fe200078e0a0b */
[----:B------:R-:W-:Y:S04]  /*8110*/  BSSY.RECONVERGENT B4, `(.L_x_204) ;  /* 0x0000026000047945 */ /* 0x000fe80003800200 */
[----:B------:R-:W-:-:S13]  /*8120*/  ISETP.GT.AND P1, PT, R3, 0x4, PT ;  /* 0x000000040300780c */ /* 0x000fda0003f24270 */
[----:B------:R-:W-:Y:S05]  /*8130*/  @!P1 BRA `(.L_x_205) ;  /* 0x00000000008c9947 */ /* 0x000fea0003800000 */
[C---:B0-----:R-:W-:Y:S01]  /*8140*/  VIADD R5, R11.reuse, 0x4 ;  /* 0x000000040b057836 */ /* 0x041fe20000000000 */
[C---:B------:R-:W-:Y:S02]  /*8150*/  LEA R4, R11.reuse, UR8, 0x2 ;  /* 0x000000080b047c11 */ /* 0x040fe4000f8e10ff */
[----:B------:R-:W-:Y:S02]  /*8160*/  LEA R3, R11, UR24, 0x3 ;  /* 0x000000180b037c11 */ /* 0x000fe4000f8e18ff */
[C---:B-----5:R-:W-:Y:S01]  /*8170*/  LEA R38, R5.reuse, UR8, 0x2 ;  /* 0x0000000805267c11 */ /* 0x060fe2000f8e10ff */
[----:B------:R-:W2:Y:S01]  /*8180*/  LDL.64 R32, [R4] ;  /* 0x0000000004207983 */ /* 0x000ea20000100a00 */
[----:B------:R-:W-:-:S03]  /*8190*/  LEA R42, R5, UR24, 0x3 ;  /* 0x00000018052a7c11 */ /* 0x000fc6000f8e18ff */
[----:B------:R-:W2:Y:S04]  /*81a0*/  LDL.64 R22, [R4+0x8] ;  /* 0x0000080004167983 */ /* 0x000ea80000100a00 */
[----:B------:R-:W2:Y:S04]  /*81b0*/  LDL.64 R20, [R38] ;  /* 0x0000000026147983 */ /* 0x000ea80000100a00 */
[----:B------:R-:W2:Y:S04]  /*81c0*/  LDL.64 R24, [R3] ;  /* 0x0000000003187983 */ /* 0x000ea80000100a00 */
[----:B------:R-:W2:Y:S04]  /*81d0*/  LDL.64 R26, [R3+0x8] ;  /* 0x00000800031a7983 */ /* 0x000ea80000100a00 */
[----:B------:R0:W2:Y:S04]  /*81e0*/  LDL.64 R14, [R38+0x8] ;  /* 0x00000800260e7983 */ /* 0x0000a80000100a00 */
[----:B------:R-:W2:Y:S04]  /*81f0*/  LDL.64 R28, [R3+0x10] ;  /* 0x00001000031c7983 */ /* 0x000ea80000100a00 */
[----:B------:R-:W2:Y:S04]  /*8200*/  LDL.64 R18, [R3+0x18] ;  /* 0x0000180003127983 */ /* 0x000ea80000100a00 */
[----:B------:R-:W2:Y:S04]  /*8210*/  LDL.64 R16, [R42] ;  /* 0x000000002a107983 */ /* 0x000ea80000100a00 */
[----:B------:R-:W2:Y:S04]  /*8220*/  LDL.64 R12, [R42+0x8] ;  /* 0x000008002a0c7983 */ /* 0x000ea80000100a00 */
[----:B-1234-:R-:W2:Y:S04]  /*8230*/  LDL.64 R8, [R42+0x10] ;  /* 0x000010002a087983 */ /* 0x01eea80000100a00 */
[----:B------:R-:W3:Y:S01]  /*8240*/  LDL.64 R4, [R42+0x18] ;  /* 0x000018002a047983 */ /* 0x000ee20000100a00 */
[----:B------:R-:W-:Y:S01]  /*8250*/  PLOP3.LUT P0, PT, PT, PT, PT, 0x8, 0x80 ;  /* 0x000000000080781c */ /* 0x000fe20003f0e170 */
[----:B------:R-:W-:-:S02]  /*8260*/  VIADD R11, R11, 0x8 ;  /* 0x000000080b0b7836 */ /* 0x000fc40000000000 */
[----:B------:R-:W-:-:S04]  /*8270*/  IMAD.WIDE R34, R32, 0x8, R6 ;  /* 0x0000000820227825 */ /* 0x000fc800078e0206 */
[----:B------:R-:W-:-:S04]  /*8280*/  IMAD.WIDE R32, R33, 0x8, R6 ;  /* 0x0000000821207825 */ /* 0x000fc800078e0206 */
[----:B------:R-:W-:-:S04]  /*8290*/  IMAD.WIDE R36, R22, 0x8, R6 ;  /* 0x0000000816247825 */ /* 0x000fc800078e0206 */
[--C-:B------:R-:W-:Y:S01]  /*82a0*/  IMAD.WIDE R22, R23, 0x8, R6.reuse ;  /* 0x0000000817167825 */ /* 0x100fe200078e0206 */
[----:B------:R1:W-:Y:S03]  /*82b0*/  STG.E.64 desc[UR14][R34.64], R24 ;  /* 0x0000001822007986 */ /* 0x0003e6000c101b0e */
[--C-:B0-----:R-:W-:Y:S01]  /*82c0*/  IMAD.WIDE R38, R20, 0x8, R6.reuse ;  /* 0x0000000814267825 */ /* 0x101fe200078e0206 */
[----:B------:R1:W-:Y:S03]  /*82d0*/  STG.E.64 desc[UR14][R32.64], R26 ;  /* 0x0000001a20007986 */ /* 0x0003e6000c101b0e */
[----:B------:R-:W-:-:S04]  /*82e0*/  IMAD.WIDE R20, R21, 0x8, R6 ;  /* 0x0000000815147825 */ /* 0x000fc800078e0206 */
[--C-:B------:R-:W-:Y:S01]  /*82f0*/  IMAD.WIDE R40, R14, 0x8, R6.reuse ;  /* 0x000000080e287825 */ /* 0x100fe200078e0206 */
[----:B------:R1:W-:Y:S03]  /*8300*/  STG.E.64 desc[UR14][R36.64], R28 ;  /* 0x0000001c24007986 */ /* 0x0003e6000c101b0e */
[----:B------:R-:W-:Y:S01]  /*8310*/  IMAD.WIDE R14, R15, 0x8, R6 ;  /* 0x000000080f0e7825 */ /* 0x000fe200078e0206 */
[----:B------:R1:W-:Y:S04]  /*8320*/  STG.E.64 desc[UR14][R22.64], R18 ;  /* 0x0000001216007986 */ /* 0x0003e8000c101b0e */
[----:B------:R1:W-:Y:S04]  /*8330*/  STG.E.64 desc[UR14][R38.64], R16 ;  /* 0x0000001026007986 */ /* 0x0003e8000c101b0e */
[----:B------:R1:W-:Y:S04]  /*8340*/  STG.E.64 desc[UR14][R20.64], R12 ;  /* 0x0000000c14007986 */ /* 0x0003e8000c101b0e */
[----:B--2---:R1:W-:Y:S04]  /*8350*/  STG.E.64 desc[UR14][R40.64], R8 ;  /* 0x0000000828007986 */ /* 0x0043e8000c101b0e */
[----:B---3--:R1:W-:Y:S02]  /*8360*/  STG.E.64 desc[UR14][R14.64], R4 ;  /* 0x000000040e007986 */ /* 0x0083e4000c101b0e */
.L_x_205:
[----:B------:R-:W-:Y:S05]  /*8370*/  BSYNC.RECONVERGENT B4 ;  /* 0x0000000000047941 */ /* 0x000fea0003800200 */
.L_x_204:
[----:B------:R-:W-:-:S13]  /*8380*/  ISETP.EQ.AND P1, PT, R11, R0, PT ;  /* 0x000000000b00720c */ /* 0x000fda0003f22270 */
[----:B------:R-:W-:Y:S05]  /*8390*/  @!P0 BREAK.RELIABLE P1, B3 ;  /* 0x0000000000038942 */ /* 0x000fea0000800100 */
[----:B------:R-:W-:Y:S05]  /*83a0*/  @!P0 BRA P1, `(.L_x_198) ;  /* 0x0000000000508947 */ /* 0x000fea0000800000 */
.L_x_200:
[----:B------:R-:W-:Y:S05]  /*83b0*/  BSYNC.RELIABLE B3 ;  /* 0x0000000000037941 */ /* 0x000fea0003800100 */
.L_x_199:
[C---:B01----:R-:W-:Y:S02]  /*83c0*/  LEA R24, R11.reuse, UR8, 0x2 ;  /* 0x000000080b187c11 */ /* 0x043fe4000f8e10ff */
[----:B------:R-:W-:-:S03]  /*83d0*/  LEA R3, R11, UR24, 0x3 ;  /* 0x000000180b037c11 */ /* 0x000fc6000f8e18ff */
[----:B------:R-:W2:Y:S04]  /*83e0*/  LDL.64 R14, [R24] ;  /* 0x00000000180e7983 */ /* 0x000ea80000100a00 */
[----:B------:R-:W2:Y:S04]  /*83f0*/  LDL.64 R22, [R24+0x8] ;  /* 0x0000080018167983 */ /* 0x000ea80000100a00 */
[----:B------:R-:W2:Y:S04]  /*8400*/  LDL.64 R4, [R3] ;  /* 0x0000000003047983 */ /* 0x000ea80000100a00 */
[----:B------:R-:W2:Y:S04]  /*8410*/  LDL.64 R12, [R3+0x8] ;  /* 0x00000800030c7983 */ /* 0x000ea80000100a00 */
[----:B------:R-:W2:Y:S04]  /*8420*/  LDL.64 R16, [R3+0x10] ;  /* 0x0000100003107983 */ /* 0x000ea80000100a00 */
[----:B------:R-:W2:Y:S01]  /*8430*/  LDL.64 R20, [R3+0x18] ;  /* 0x0000180003147983 */ /* 0x000ea20000100a00 */
[----:B------:R-:W-:-:S04]  /*8440*/  IADD3 R11, PT, PT, R11, 0x4, RZ ;  /* 0x000000040b0b7810 */ /* 0x000fc80007ffe0ff */
[----:B------:R-:W-:Y:S01]  /*8450*/  ISETP.NE.AND P0, PT, R11, R0, PT ;  /* 0x000000000b00720c */ /* 0x000fe20003f05270 */
[----:B--234-:R-:W-:-:S04]  /*8460*/  IMAD.WIDE R8, R14, 0x8, R6 ;  /* 0x000000080e087825 */ /* 0x01cfc800078e0206 */
[----:B------:R-:W-:-:S04]  /*8470*/  IMAD.WIDE R14, R15, 0x8, R6 ;  /* 0x000000080f0e7825 */ /* 0x000fc800078e0206 */
[--C-:B------:R-:W-:Y:S01]  /*8480*/  IMAD.WIDE R18, R22, 0x8, R6.reuse ;  /* 0x0000000816127825 */ /* 0x100fe200078e0206 */
[----:B------:R0:W-:Y:S03]  /*8490*/  STG.E.64 desc[UR14][R8.64], R4 ;  /* 0x0000000408007986 */ /* 0x0001e6000c101b0e */
[----:B------:R-:W-:Y:S01]  /*84a0*/  IMAD.WIDE R22, R23, 0x8, R6 ;  /* 0x0000000817167825 */ /* 0x000fe200078e0206 */
[----:B------:R0:W-:Y:S04]  /*84b0*/  STG.E.64 desc[UR14][R14.64], R12 ;  /* 0x0000000c0e007986 */ /* 0x0001e8000c101b0e */
[----:B------:R0:W-:Y:S04]  /*84c0*/  STG.E.64 desc[UR14][R18.64], R16 ;  /* 0x0000001012007986 */ /* 0x0001e8000c101b0e */
[----:B------:R0:W-:Y:S01]  /*84d0*/  STG.E.64 desc[UR14][R22.64], R20 ;  /* 0x0000001416007986 */ /* 0x0001e2000c101b0e */
[----:B------:R-:W-:Y:S05]  /*84e0*/  @P0 BRA `(.L_x_199) ;  /* 0xfffffffc00b40947 */ /* 0x000fea000383ffff */
.L_x_198:
[----:B------:R-:W-:Y:S05]  /*84f0*/  BSYNC.RECONVERGENT B2 ;  /* 0x0000000000027941 */ /* 0x000fea0003800200 */
.L_x_197:
[----:B------:R-:W-:-:S13]  /*8500*/  ISETP.NE.AND P0, PT, R44, RZ, PT ;  /* 0x000000ff2c00720c */ /* 0x000fda0003f05270 */
[----:B------:R-:W-:Y:S05]  /*8510*/  @!P0 BRA `(.L_x_196) ;  /* 0x0000000000408947 */ /* 0x000fea0003800000 */
[C---:B------:R-:W-:Y:S02]  /*8520*/  LEA R3, R0.reuse, UR8, 0x2 ;  /* 0x0000000800037c11 */ /* 0x040fe4000f8e10ff */
[----:B------:R-:W-:-:S03]  /*8530*/  LEA R0, R0, UR24, 0x3 ;  /* 0x0000001800007c11 */ /* 0x000fc6000f8e18ff */
[----:B01----:R-:W2:Y:S04]  /*8540*/  LDL.64 R14, [R3] ;  /* 0x00000000030e7983 */ /* 0x003ea80000100a00 */
[----:B------:R-:W2:Y:S01]  /*8550*/  LDL.64 R4, [R0] ;  /* 0x0000000000047983 */ /* 0x000ea20000100a00 */
[----:B------:R-:W-:Y:S01]  /*8560*/  ISETP.NE.AND P0, PT, R44, 0x1, PT ;  /* 0x000000012c00780c */ /* 0x000fe20003f05270 */
[----:B--234-:R-:W-:-:S05]  /*8570*/  IMAD.WIDE R8, R14, 0x8, R6 ;  /* 0x000000080e087825 */ /* 0x01cfca00078e0206 */
[----:B------:R0:W-:Y:S07]  /*8580*/  STG.E.64 desc[UR14][R8.64], R4 ;  /* 0x0000000408007986 */ /* 0x0001ee000c101b0e */
[----:B------:R-:W-:Y:S05]  /*8590*/  @!P0 BRA `(.L_x_196) ;  /* 0x0000000000208947 */ /* 0x000fea0003800000 */
[----:B------:R-:W-:Y:S01]  /*85a0*/  ISETP.NE.AND P0, PT, R44, 0x2, PT ;  /* 0x000000022c00780c */ /* 0x000fe20003f05270 */
[----:B0-----:R-:W2:-:S12]  /*85b0*/  LDL.64 R4, [R0+0x8] ;  /* 0x0000080000047983 */ /* 0x001e980000100a00 */
[----:B------:R-:W3:Y:S04]  /*85c0*/  @P0 LDL R3, [R3+0x8] ;  /* 0x0000080003030983 */ /* 0x000ee80000100800 */
[----:B------:R-:W4:Y:S01]  /*85d0*/  @P0 LDL.64 R12, [R0+0x10] ;  /* 0x00001000000c0983 */ /* 0x000f220000100a00 */
[----:B------:R-:W-:-:S05]  /*85e0*/  IMAD.WIDE R8, R15, 0x8, R6 ;  /* 0x000000080f087825 */ /* 0x000fca00078e0206 */
[----:B--2---:R0:W-:Y:S01]  /*85f0*/  STG.E.64 desc[UR14][R8.64], R4 ;  /* 0x0000000408007986 */ /* 0x0041e2000c101b0e */
[----:B---3--:R-:W-:-:S05]  /*8600*/  @P0 IMAD.WIDE R14, R3, 0x8, R6 ;  /* 0x00000008030e0825 */ /* 0x008fca00078e0206 */
[----:B----4-:R0:W-:Y:S02]  /*8610*/  @P0 STG.E.64 desc[UR14][R14.64], R12 ;  /* 0x0000000c0e000986 */ /* 0x0101e4000c101b0e */
.L_x_196:
[----:B------:R-:W-:Y:S05]  /*8620*/  BSYNC.RECONVERGENT B0 ;  /* 0x0000000000007941 */ /* 0x000fea0003800200 */
.L_x_195:
[----:B------:R-:W2:Y:S01]  /*8630*/  LDCU UR4, c[0x0][0x398] ;  /* 0x00007300ff0477ac */ /* 0x000ea20008000800 */
[----:B01----:R-:W-:Y:S01]  /*8640*/  CS2R R4, SRZ ;  /* 0x0000000000047805 */ /* 0x003fe2000001ff00 */
[----:B--2---:R-:W-:-:S09]  /*8650*/  UISETP.GE.AND UP0, UPT, UR4, 0x1, UPT ;  /* 0x000000010400788c */ /* 0x004fd2000bf06270 */
[----:B------:R-:W-:Y:S05]  /*8660*/  BRA.U !UP0, `(.L_x_206) ;  /* 0x0000000d08887547 */ /* 0x000fea000b800000 */
[----:B------:R-:W-:Y:S01]  /*8670*/  IMAD.MOV.U32 R3, RZ, RZ, RZ ;  /* 0x000000ffff037224 */ /* 0x000fe200078e00ff */
[----:B------:R-:W-:-:S07]  /*8680*/  CS2R R4, SRZ ;  /* 0x0000000000047805 */ /* 0x000fce000001ff00 */
.L_x_215:
[----:B------:R-:W0:Y:S01]  /*8690*/  LDCU UR4, c[0x0][0x39c] ;  /* 0x00007380ff0477ac */ /* 0x000e220008000800 */
[----:B-----5:R-:W-:Y:S01]  /*86a0*/  CS2R R40, SRZ ;  /* 0x0000000000287805 */ /* 0x020fe2000001ff00 */
[----:B0-----:R-:W-:-:S09]  /*86b0*/  UISETP.GE.AND UP0, UPT, UR4, 0x1, UPT ;  /* 0x000000010400788c */ /* 0x001fd2000bf06270 */
[----:B------:R-:W-:Y:S05]  /*86c0*/  BRA.U !UP0, `(.L_x_207) ;  /* 0x0000000908f87547 */ /* 0x000fea000b800000 */
[----:B------:R-:W-:Y:S01]  /*86d0*/  UISETP.GE.U32.AND UP0, UPT, UR4, 0x10, UPT ;  /* 0x000000100400788c */ /* 0x000fe2000bf06070 */
[----:B------:R-:W-:Y:S01]  /*86e0*/  IMAD.MOV.U32 R0, RZ, RZ, RZ ;  /* 0x000000ffff007224 */ /* 0x000fe200078e00ff */
[----:B------:R-:W-:-:S07]  /*86f0*/  CS2R R40, SRZ ;  /* 0x0000000000287805 */ /* 0x000fce000001ff00 */
[----:B------:R-:W-:Y:S05]  /*8700*/  BRA.U !UP0, `(.L_x_208) ;  /* 0x0000000508607547 */ /* 0x000fea000b800000 */
[----:B------:R-:W-:Y:S01]  /*8710*/  IMAD.MOV.U32 R0, RZ, RZ, RZ ;  /* 0x000000ffff007224 */ /* 0x000fe200078e00ff */
[----:B------:R-:W-:-:S07]  /*8720*/  CS2R R40, SRZ ;  /* 0x0000000000287805 */ /* 0x000fce000001ff00 */
.L_x_209:
[C---:B------:R-:W-:Y:S01]  /*8730*/  IMAD.WIDE.U32 R14, R0.reuse, 0x8, R6 ;  /* 0x00000008000e7825 */ /* 0x040fe200078e0006 */
[----:B------:R-:W0:Y:S04]  /*8740*/  LDCU UR4, c[0x0][0x398] ;  /* 0x00007300ff0477ac */ /* 0x000e280008000800 */
[----:B------:R-:W2:Y:S04]  /*8750*/  LDG.E.64 R12, desc[UR14][R14.64] ;  /* 0x0000000e0e0c7981 */ /* 0x000ea8000c1e1b00 */
[----:B------:R-:W5:Y:S04]  /*8760*/  LDG.E.64 R38, desc[UR14][R14.64+0x8] ;  /* 0x0000080e0e267981 */ /* 0x000f68000c1e1b00 */
[----:B------:R-:W5:Y:S04]  /*8770*/  LDG.E.64 R18, desc[UR14][R14.64+0x10] ;  /* 0x0000100e0e127981 */ /* 0x000f68000c1e1b00 */
[----:B------:R-:W5:Y:S04]  /*8780*/  LDG.E.64 R28, desc[UR14][R14.64+0x18] ;  /* 0x0000180e0e1c7981 */ /* 0x000f68000c1e1b00 */
[----:B---34-:R-:W3:Y:S04]  /*8790*/  LDG.E.64 R8, desc[UR14][R14.64+0x20] ;  /* 0x0000200e0e087981 */ /* 0x018ee8000c1e1b00 */
[----:B------:R-:W4:Y:S01]  /*87a0*/  LDG.E.64 R26, desc[UR14][R14.64+0x28] ;  /* 0x0000280e0e1a7981 */ /* 0x000f22000c1e1b00 */
[----:B0-----:R-:W-:-:S03]  /*87b0*/  IMAD R11, R0, UR4, R3 ;  /* 0x00000004000b7c24 */ /* 0x001fc6000f8e0203 */
[----:B------:R-:W4:Y:S01]  /*87c0*/  LDG.E.64 R20, desc[UR14][R14.64+0x30] ;  /* 0x0000300e0e147981 */ /* 0x000f22000c1e1b00 */
[----:B------:R-:W-:-:S03]  /*87d0*/  IMAD.SHL.U32 R34, R11, 0x8, RZ ;  /* 0x000000080b227824 */ /* 0x000fc600078e00ff */
[----:B------:R-:W4:Y:S01]  /*87e0*/  LDG.E.64 R24, desc[UR14][R14.64+0x38] ;  /* 0x0000380e0e187981 */ /* 0x000f22000c1e1b00 */
[----:B------:R0:W2:Y:S01]  /*87f0*/  LDC.64 R32, c[0x3][R34] ;  /* 0x00c0000022207b82 */ /* 0x0000a20000000a00 */
[----:B------:R-:W-:Y:S02]  /*8800*/  IADD3 R11, PT, PT, R11, UR4, RZ ;  /* 0x000000040b0b7c10 */ /* 0x000fe4000fffe0ff */
[----:B------:R-:W4:Y:S03]  /*8810*/  LDG.E.64 R22, desc[UR14][R14.64+0x40] ;  /* 0x0000400e0e167981 */ /* 0x000f26000c1e1b00 */
[C---:B------:R-:W-:Y:S01]  /*8820*/  IMAD.SHL.U32 R42, R11.reuse, 0x8, RZ ;  /* 0x000000080b2a7824 */ /* 0x040fe200078e00ff */
[----:B------:R-:W4:Y:S03]  /*8830*/  LDG.E.64 R16, desc[UR14][R14.64+0x48] ;  /* 0x0000480e0e107981 */ /* 0x000f26000c1e1b00 */
[----:B------:R1:W5:Y:S01]  /*8840*/  LDC.64 R36, c[0x3][R42] ;  /* 0x00c000002a247b82 */ /* 0x0003620000000a00 */
[----:B------:R-:W-:-:S04]  /*8850*/  VIADD R11, R11, UR4 ;  /* 0x000000040b0b7c36 */ /* 0x000fc80008000000 */
[----:B------:R-:W-:-:S04]  /*8860*/  IMAD.SHL.U32 R44, R11, 0x8, RZ ;  /* 0x000000080b2c7824 */ /* 0x000fc800078e00ff */
[----:B0-----:R-:W0:Y:S01]  /*8870*/  LDC.64 R34, c[0x3][R44] ;  /* 0x00c000002c227b82 */ /* 0x001e220000000a00 */
[----:B------:R-:W-:-:S05]  /*8880*/  VIADD R11, R11, UR4 ;  /* 0x000000040b0b7c36 */ /* 0x000fca0008000000 */
[----:B------:R-:W-:-:S04]  /*8890*/  SHF.L.U32 R45, R11, 0x3, RZ ;  /* 0x000000030b2d7819 */ /* 0x000fc800000006ff */
[----:B-1----:R-:W1:Y:S01]  /*88a0*/  LDC.64 R42, c[0x3][R45] ;  /* 0x00c000002d2a7b82 */ /* 0x002e620000000a00 */
[----:B------:R-:W-:Y:S01]  /*88b0*/  VIADD R11, R11, UR4 ;  /* 0x000000040b0b7c36 */ /* 0x000fe20008000000 */
[----:B--2---:R-:W-:Y:S01]  /*88c0*/  DFMA R40, R32, R12, R40 ;  /* 0x0000000c2028722b */ /* 0x004fe20000000028 */
[----:B------:R-:W2:Y:S04]  /*88d0*/  LDG.E.64 R12, desc[UR14][R14.64+0x50] ;  /* 0x0000500e0e0c7981 */ /* 0x000ea8000c1e1b00 */
[----:B------:R-:W2:Y:S03]  /*88e0*/  LDG.E.64 R32, desc[UR14][R14.64+0x58] ;  /* 0x0000580e0e207981 */ /* 0x000ea6000c1e1b00 */
[----:B-----5:R-:W-:Y:S01]  /*88f0*/  DFMA R36, R36, R38, R40 ;  /* 0x000000262424722b */ /* 0x020fe20000000028 */
[----:B------:R-:W5:Y:S04]  /*8900*/  LDG.E.64 R38, desc[UR14][R14.64+0x60] ;  /* 0x0000600e0e267981 */ /* 0x000f68000c1e1b00 */
[----:B------:R-:W5:Y:S03]  /*8910*/  LDG.E.64 R40, desc[UR14][R14.64+0x68] ;  /* 0x0000680e0e287981 */ /* 0x000f66000c1e1b00 */
[----:B0-----:R-:W-:Y:S01]  /*8920*/  DFMA R34, R34, R18, R36 ;  /* 0x000000122222722b */ /* 0x001fe20000000024 */
[----:B------:R-:W5:Y:S04]  /*8930*/  LDG.E.64 R18, desc[UR14][R14.64+0x70] ;  /* 0x0000700e0e127981 */ /* 0x000f68000c1e1b00 */
[----:B------:R0:W5:Y:S01]  /*8940*/  LDG.E.64 R36, desc[UR14][R14.64+0x78] ;  /* 0x0000780e0e247981 */ /* 0x000162000c1e1b00 */
[----:B------:R-:W-:-:S02]  /*8950*/  IADD3 R0, PT, PT, R0, 0x10, RZ ;  /* 0x0000001000007810 */ /* 0x000fc40007ffe0ff */
[----:B-1----:R-:W-:Y:S01]  /*8960*/  DFMA R34, R42, R28, R34 ;  /* 0x0000001c2a22722b */ /* 0x002fe20000000022 */
[C---:B------:R-:W-:Y:S01]  /*8970*/  IMAD.SHL.U32 R42, R11.reuse, 0x8, RZ ;  /* 0x000000080b2a7824 */ /* 0x040fe200078e00ff */
[----:B------:R-:W-:Y:S01]  /*8980*/  ISETP.NE.AND P0, PT, R0, UR5, PT ;  /* 0x0000000500007c0c */ /* 0x000fe2000bf05270 */
[----:B------:R-:W-:-:S04]  /*8990*/  VIADD R11, R11, UR4 ;  /* 0x000000040b0b7c36 */ /* 0x000fc80008000000 */
[----:B------:R-:W3:Y:S01]  /*89a0*/  LDC.64 R42, c[0x3][R42] ;  /* 0x00c000002a2a7b82 */ /* 0x000ee20000000a00 */
[C---:B------:R-:W-:Y:S01]  /*89b0*/  IMAD.SHL.U32 R44, R11.reuse, 0x8, RZ ;  /* 0x000000080b2c7824 */ /* 0x040fe200078e00ff */
[----:B------:R-:W-:-:S06]  /*89c0*/  IADD3 R11, PT, PT, R11, UR4, RZ ;  /* 0x000000040b0b7c10 */ /* 0x000fcc000fffe0ff */
[----:B------:R-:W4:Y:S01]  /*89d0*/  LDC.64 R28, c[0x3][R44] ;  /* 0x00c000002c1c7b82 */ /* 0x000f220000000a00 */
[----:B---3--:R-:W-:Y:S01]  /*89e0*/  DFMA R34, R42, R8, R34 ;  /* 0x000000082a22722b */ /* 0x008fe20000000022 */
[C---:B------:R-:W-:Y:S02]  /*89f0*/  IMAD.SHL.U32 R8, R11.reuse, 0x8, RZ ;  /* 0x000000080b087824 */ /* 0x040fe400078e00ff */
[----:B------:R-:W-:-:S04]  /*8a00*/  VIADD R11, R11, UR4 ;  /* 0x000000040b0b7c36 */ /* 0x000fc80008000000 */
[----:B------:R-:W1:Y:S01]  /*8a10*/  LDC.64 R8, c[0x3][R8] ;  /* 0x00c0000008087b82 */ /* 0x000e620000000a00 */
[C---:B------:R-:W-:Y:S01]  /*8a20*/  IMAD.SHL.U32 R43, R11.reuse, 0x8, RZ ;  /* 0x000000080b2b7824 */ /* 0x040fe200078e00ff */
[----:B----4-:R-:W-:Y:S01]  /*8a30*/  DFMA R28, R28, R26, R34 ;  /* 0x0000001a1c1c722b */ /* 0x010fe20000000022 */
[----:B------:R-:W-:-:S05]  /*8a40*/  VIADD R11, R11, UR4 ;  /* 0x000000040b0b7c36 */ /* 0x000fca0008000000 */
[----:B------:R-:W3:Y:S01]  /*8a50*/  LDC.64 R26, c[0x3][R43] ;  /* 0x00c000002b1a7b82 */ /* 0x000ee20000000a00 */
[C---:B0-----:R-:W-:Y:S01]  /*8a60*/  SHF.L.U32 R14, R11.reuse, 0x3, RZ ;  /* 0x000000030b0e7819 */ /* 0x041fe200000006ff */
[----:B------:R-:W-:-:S04]  /*8a70*/  VIADD R11, R11, UR4 ;  /* 0x000000040b0b7c36 */ /* 0x000fc80008000000 */
[C---:B------:R-:W-:Y:S02]  /*8a80*/  IMAD.SHL.U32 R34, R11.reuse, 0x8, RZ ;  /* 0x000000080b227824 */ /* 0x040fe400078e00ff */
[----:B------:R-:W0:Y:S01]  /*8a90*/  LDC.64 R14, c[0x3][R14] ;  /* 0x00c000000e0e7b82 */ /* 0x000e220000000a00 */
[----:B------:R-:W-:Y:S01]  /*8aa0*/  VIADD R11, R11, UR4 ;  /* 0x000000040b0b7c36 */ /* 0x000fe20008000000 */
[----:B-1----:R-:W-:-:S06]  /*8ab0*/  DFMA R20, R8, R20, R28 ;  /* 0x000000140814722b */ /* 0x002fcc000000001c */
[----:B------:R-:W1:Y:S01]  /*8ac0*/  LDC.64 R8, c[0x3][R34] ;  /* 0x00c0000022087b82 */ /* 0x000e620000000a00 */
[C---:B------:R-:W-:Y:S01]  /*8ad0*/  IMAD.SHL.U32 R28, R11.reuse, 0x8, RZ ;  /* 0x000000080b1c7824 */ /* 0x040fe200078e00ff */
[----:B------:R-:W-:Y:S01]  /*8ae0*/  IADD3 R11, PT, PT, R11, UR4, RZ ;  /* 0x000000040b0b7c10 */ /* 0x000fe2000fffe0ff */
[----:B---3--:R-:W-:-:S05]  /*8af0*/  DFMA R24, R26, R24, R20 ;  /* 0x000000181a18722b */ /* 0x008fca0000000014 */
[----:B------:R-:W2:Y:S01]  /*8b00*/  LDC.64 R20, c[0x3][R28] ;  /* 0x00c000001c147b82 */ /* 0x000ea20000000a00 */
[C---:B------:R-:W-:Y:S02]  /*8b10*/  IMAD.SHL.U32 R26, R11.reuse, 0x8, RZ ;  /* 0x000000080b1a7824 */ /* 0x040fe400078e00ff */
[----:B------:R-:W-:Y:S01]  /*8b20*/  VIADD R11, R11, UR4 ;  /* 0x000000040b0b7c36 */ /* 0x000fe20008000000 */
[----:B0-----:R-:W-:-:S04]  /*8b30*/  DFMA R22, R14, R22, R24 ;  /* 0x000000160e16722b */ /* 0x001fc80000000018 */
[----:B------:R-:W0:Y:S01]  /*8b40*/  LDC.64 R14, c[0x3][R26] ;  /* 0x00c000001a0e7b82 */ /* 0x000e220000000a00 */
[C---:B------:R-:W-:Y:S02]  /*8b50*/  IMAD.SHL.U32 R24, R11.reuse, 0x8, RZ ;  /* 0x000000080b187824 */ /* 0x040fe400078e00ff */
[----:B------:R-:W-:Y:S01]  /*8b60*/  VIADD R11, R11, UR4 ;  /* 0x000000040b0b7c36 */ /* 0x000fe20008000000 */
[----:B-1----:R-:W-:-:S04]  /*8b70*/  DFMA R16, R8, R16, R22 ;  /* 0x000000100810722b */ /* 0x002fc80000000016 */
[----:B------:R-:W5:Y:S01]  /*8b80*/  LDC.64 R8, c[0x3][R24] ;  /* 0x00c0000018087b82 */ /* 0x000f620000000a00 */
[C---:B------:R-:W-:Y:S01]  /*8b90*/  SHF.L.U32 R22, R11.reuse, 0x3, RZ ;  /* 0x000000030b167819 */ /* 0x040fe200000006ff */
[----:B------:R-:W-:Y:S02]  /*8ba0*/  VIADD R11, R11, UR4 ;  /* 0x000000040b0b7c36 */ /* 0x000fe40008000000 */
[----:B--2---:R-:W-:-:S04]  /*8bb0*/  DFMA R16, R20, R12, R16 ;  /* 0x0000000c1410722b */ /* 0x004fc80000000010 */
[----:B------:R-:W1:Y:S01]  /*8bc0*/  LDC.64 R12, c[0x3][R22] ;  /* 0x00c00000160c7b82 */ /* 0x000e620000000a00 */
[C---:B------:R-:W-:Y:S02]  /*8bd0*/  IMAD.SHL.U32 R20, R11.reuse, 0x8, RZ ;  /* 0x000000080b147824 */ /* 0x040fe400078e00ff */
[----:B------:R-:W-:Y:S01]  /*8be0*/  VIADD R11, R11, UR4 ;  /* 0x000000040b0b7c36 */ /* 0x000fe20008000000 */
[----:B0-----:R-:W-:-:S03]  /*8bf0*/  DFMA R14, R14, R32, R16 ;  /* 0x000000200e0e722b */ /* 0x001fc60000000010 */
[----:B------:R-:W-:Y:S01]  /*8c00*/  IMAD.SHL.U32 R11, R11, 0x8, RZ ;  /* 0x000000080b0b7824 */ /* 0x000fe200078e00ff */
[----:B------:R-:W0:Y:S04]  /*8c10*/  LDC.64 R16, c[0x3][R20] ;  /* 0x00c0000014107b82 */ /* 0x000e280000000a00 */
[----:B-----5:R-:W-:-:S04]  /*8c20*/  DFMA R8, R8, R38, R14 ;  /* 0x000000260808722b */ /* 0x020fc8000000000e */
[----:B------:R-:W2:Y:S04]  /*8c30*/  LDC.64 R14, c[0x3][R11] ;  /* 0x00c000000b0e7b82 */ /* 0x000ea80000000a00 */
[----:B-1----:R-:W-:-:S08]  /*8c40*/  DFMA R8, R12, R40, R8 ;  /* 0x000000280c08722b */ /* 0x002fd00000000008 */
[----:B0-----:R-:W-:-:S08]  /*8c50*/  DFMA R8, R16, R18, R8 ;  /* 0x000000121008722b */ /* 0x001fd00000000008 */
[----:B--2---:R-:W-:Y:S01]  /*8c60*/  DFMA R40, R14, R36, R8 ;  /* 0x000000240e28722b */ /* 0x004fe20000000008 */
[----:B------:R-:W-:Y:S10]  /*8c70*/  @P0 BRA `(.L_x_209) ;  /* 0xfffffff800ac0947 */ /* 0x000ff4000383ffff */
[----:B------:R-:W-:-:S07]  /*8c80*/  IMAD.U32 R0, RZ, RZ, UR5 ;  /* 0x00000005ff007e24 */ /* 0x000fce000f8e00ff */
.L_x_208:
[----:B------:R-:W-:-:S09]  /*8c90*/  UISETP.NE.AND UP0, UPT, UR17, URZ, UPT ;  /* 0x000000ff1100728c */ /* 0x000fd2000bf05270 */
[----:B------:R-:W-:Y:S05]  /*8ca0*/  BRA.U !UP0, `(.L_x_207) ;  /* 0x0000000508807547 */ /* 0x000fea000b800000 */
[----:B------:R-:W-:Y:S02]  /*8cb0*/  UISETP.GE.U32.AND UP0, UPT, UR25, 0x7, UPT ;  /* 0x000000071900788c */ /* 0x000fe4000bf06070 */
[----:B------:R-:W-:-:S07]  /*8cc0*/  UISETP.NE.AND UP1, UPT, UR18, URZ, UPT ;  /* 0x000000ff1200728c */ /* 0x000fce000bf25270 */
[----:B------:R-:W-:Y:S05]  /*8cd0*/  BRA.U !UP0, `(.L_x_210) ;  /* 0x0000000108ac7547 */ /* 0x000fea000b800000 */
[C---:B------:R-:W-:Y:S01]  /*8ce0*/  IMAD.WIDE.U32 R22, R0.reuse, 0x8, R6 ;  /* 0x0000000800167825 */ /* 0x040fe200078e0006 */
[----:B------:R-:W0:Y:S04]  /*8cf0*/  LDCU UR4, c[0x0][0x398] ;  /* 0x00007300ff0477ac */ /* 0x000e280008000800 */
[----:B------:R-:W2:Y:S04]  /*8d00*/  LDG.E.64 R26, desc[UR14][R22.64] ;  /* 0x0000000e161a7981 */ /* 0x000ea8000c1e1b00 */
[----:B------:R-:W5:Y:S04]  /*8d10*/  LDG.E.64 R24, desc[UR14][R22.64+0x8] ;  /* 0x0000080e16187981 */ /* 0x000f68000c1e1b00 */
[----:B------:R-:W5:Y:S04]  /*8d20*/  LDG.E.64 R20, desc[UR14][R22.64+0x10] ;  /* 0x0000100e16147981 */ /* 0x000f68000c1e1b00 */
[----:B---34-:R-:W3:Y:S04]  /*8d30*/  LDG.E.64 R8, desc[UR14][R22.64+0x18] ;  /* 0x0000180e16087981 */ /* 0x018ee8000c1e1b00 */
[----:B------:R-:W4:Y:S04]  /*8d40*/  LDG.E.64 R12, desc[UR14][R22.64+0x20] ;  /* 0x0000200e160c7981 */ /* 0x000f28000c1e1b00 */
[----:B------:R-:W4:Y:S04]  /*8d50*/  LDG.E.64 R14, desc[UR14][R22.64+0x28] ;  /* 0x0000280e160e7981 */ /* 0x000f28000c1e1b00 */
[----:B------:R-:W4:Y:S04]  /*8d60*/  LDG.E.64 R16, desc[UR14][R22.64+0x30] ;  /* 0x0000300e16107981 */ /* 0x000f28000c1e1b00 */
[----:B------:R1:W4:Y:S01]  /*8d70*/  LDG.E.64 R18, desc[UR14][R22.64+0x38] ;  /* 0x0000380e16127981 */ /* 0x000322000c1e1b00 */
[----:B0-----:R-:W-:-:S02]  /*8d80*/  IMAD R11, R0, UR4, R3 ;  /* 0x00000004000b7c24 */ /* 0x001fc4000f8e0203 */
[----:B------:R-:W-:Y:S02]  /*8d90*/  VIADD R0, R0, 0x8 ;  /* 0x0000000800007836 */ /* 0x000fe40000000000 */
[C---:B------:R-:W-:Y:S02]  /*8da0*/  IMAD.SHL.U32 R34, R11.reuse, 0x8, RZ ;  /* 0x000000080b227824 */ /* 0x040fe400078e00ff */
[----:B------:R-:W-:Y:S02]  /*8db0*/  VIADD R11, R11, UR4 ;  /* 0x000000040b0b7c36 */ /* 0x000fe40008000000 */
[----:B------:R0:W2:Y:S02]  /*8dc0*/  LDC.64 R28, c[0x3][R34] ;  /* 0x00c00000221c7b82 */ /* 0x0000a40000000a00 */
[C---:B------:R-:W-:Y:S01]  /*8dd0*/  IMAD.SHL.U32 R32, R11.reuse, 0x8, RZ ;  /* 0x000000080b207824 */ /* 0x040fe200078e00ff */
[----:B------:R-:W-:-:S05]  /*8de0*/  IADD3 R11, PT, PT, R11, UR4, RZ ;  /* 0x000000040b0b7c10 */ /* 0x000fca000fffe0ff */
[----:B------:R-:W5:Y:S01]  /*8df0*/  LDC.64 R32, c[0x3][R32] ;  /* 0x00c0000020207b82 */ /* 0x000f620000000a00 */
[C---:B------:R-:W-:Y:S02]  /*8e00*/  IMAD.SHL.U32 R35, R11.reuse, 0x8, RZ ;  /* 0x000000080b237824 */ /* 0x040fe400078e00ff */
[----:B------:R-:W-:-:S04]  /*8e10*/  VIADD R11, R11, UR4 ;  /* 0x000000040b0b7c36 */ /* 0x000fc80008000000 */
[C---:B------:R-:W-:Y:S01]  /*8e20*/  IMAD.SHL.U32 R36, R11.reuse, 0x8, RZ ;  /* 0x000000080b247824 */ /* 0x040fe200078e00ff */
[----:B-1----:R-:W1:Y:S01]  /*8e30*/  LDC.64 R22, c[0x3][R35] ;  /* 0x00c0000023167b82 */ /* 0x002e620000000a00 */
[----:B------:R-:W-:-:S05]  /*8e40*/  VIADD R11, R11, UR4 ;  /* 0x000000040b0b7c36 */ /* 0x000fca0008000000 */
[C---:B0-----:R-:W-:Y:S01]  /*8e50*/  SHF.L.U32 R34, R11.reuse, 0x3, RZ ;  /* 0x000000030b227819 */ /* 0x041fe200000006ff */
[----:B------:R-:W-:Y:S01]  /*8e60*/  VIADD R11, R11, UR4 ;  /* 0x000000040b0b7c36 */ /* 0x000fe20008000000 */
[----:B--2---:R-:W-:Y:S01]  /*8e70*/  DFMA R28, R28, R26, R40 ;  /* 0x0000001a1c1c722b */ /* 0x004fe20000000028 */
[----:B------:R-:W3:Y:S07]  /*8e80*/  LDC.64 R26, c[0x3][R36] ;  /* 0x00c00000241a7b82 */ /* 0x000eee0000000a00 */
[----:B-----5:R-:W-:Y:S01]  /*8e90*/  DFMA R28, R32, R24, R28 ;  /* 0x00000018201c722b */ /* 0x020fe2000000001c */
[----:B------:R-:W4:Y:S01]  /*8ea0*/  LDC.64 R24, c[0x3][R34] ;  /* 0x00c0000022187b82 */ /* 0x000f220000000a00 */
[----:B------:R-:W-:-:S02]  /*8eb0*/  IMAD.SHL.U32 R32, R11, 0x8, RZ ;  /* 0x000000080b207824 */ /* 0x000fc400078e00ff */
[----:B------:R-:W-:-:S04]  /*8ec0*/  VIADD R11, R11, UR4 ;  /* 0x000000040b0b7c36 */ /* 0x000fc80008000000 */
[----:B-1----:R-:W-:Y:S01]  /*8ed0*/  DFMA R22, R22, R20, R28 ;  /* 0x000000141616722b */ /* 0x002fe2000000001c */
[----:B------:R-:W0:Y:S01]  /*8ee0*/  LDC.64 R20, c[0x3][R32] ;  /* 0x00c0000020147b82 */ /* 0x000e220000000a00 */
[C---:B------:R-:W-:Y:S01]  /*8ef0*/  IMAD.SHL.U32 R28, R11.reuse, 0x8, RZ ;  /* 0x000000080b1c7824 */ /* 0x040fe200078e00ff */
[----:B------:R-:W-:-:S05]  /*8f00*/  IADD3 R11, PT, PT, R11, UR4, RZ ;  /* 0x000000040b0b7c10 */ /* 0x000fca000fffe0ff */
[----:B------:R-:W-:Y:S01]  /*8f10*/  IMAD.SHL.U32 R11, R11, 0x8, RZ ;  /* 0x000000080b0b7824 */ /* 0x000fe200078e00ff */
[----:B---3--:R-:W-:Y:S01]  /*8f20*/  DFMA R8, R26, R8, R22 ;  /* 0x000000081a08722b */ /* 0x008fe20000000016 */
[----:B------:R-:W1:Y:S07]  /*8f30*/  LDC.64 R22, c[0x3][R28] ;  /* 0x00c000001c167b82 */ /* 0x000e6e0000000a00 */
[----:B----4-:R-:W-:Y:S01]  /*8f40*/  DFMA R8, R24, R12, R8 ;  /* 0x0000000c1808722b */ /* 0x010fe20000000008 */
[----:B------:R-:W2:Y:S07]  /*8f50*/  LDC.64 R40, c[0x3][R11] ;  /* 0x00c000000b287b82 */ /* 0x000eae0000000a00 */
[----:B0-----:R-:W-:-:S08]  /*8f60*/  DFMA R8, R20, R14, R8 ;  /* 0x0000000e1408722b */ /* 0x001fd00000000008 */
[----:B-1----:R-:W-:-:S08]  /*8f70*/  DFMA R8, R22, R16, R8 ;  /* 0x000000101608722b */ /* 0x002fd00000000008 */
[----:B--2---:R-:W-:-:S11]  /*8f80*/  DFMA R40, R40, R18, R8 ;  /* 0x000000122828722b */ /* 0x004fd60000000008 */
.L_x_210:
        /* <DEDUP_REMOVED lines=9> */
[----:B---34-:R1:W3:Y:S01]  /*9020*/  LDG.E.64 R8, desc[UR14][R20.64+0x18] ;  /* 0x0000180e14087981 */ /* 0x0182e2000c1e1b00 */
[C---:B0-----:R-:W-:Y:S01]  /*9030*/  IMAD R11, R0.reuse, UR4, R3 ;  /* 0x00000004000b7c24 */ /* 0x041fe2000f8e0203 */
[----:B------:R-:W-:-:S03]  /*9040*/  IADD3 R0, PT, PT, R0, 0x4, RZ ;  /* 0x0000000400007810 */ /* 0x000fc60007ffe0ff */
[C---:B------:R-:W-:Y:S02]  /*9050*/  IMAD.SHL.U32 R18, R11.reuse, 0x8, RZ ;  /* 0x000000080b127824 */ /* 0x040fe400078e00ff */
[----:B------:R-:W-:-:S04]  /*9060*/  VIADD R11, R11, UR4 ;  /* 0x000000040b0b7c36 */ /* 0x000fc80008000000 */
[----:B------:R-:W2:Y:S01]  /*9070*/  LDC.64 R18, c[0x3][R18] ;  /* 0x00c0000012127b82 */ /* 0x000ea20000000a00 */
[C---:B------:R-:W-:Y:S01]  /*9080*/  SHF.L.U32 R22, R11.reuse, 0x3, RZ ;  /* 0x000000030b167819 */ /* 0x040fe200000006ff */
[----:B------:R-:W-:-:S04]  /*9090*/  VIADD R11, R11, UR4 ;  /* 0x000000040b0b7c36 */ /* 0x000fc80008000000 */
[C---:B------:R-:W-:Y:S02]  /*90a0*/  IMAD.SHL.U32 R24, R11.reuse, 0x8, RZ ;  /* 0x000000080b187824 */ /* 0x040fe400078e00ff */
[----:B------:R-:W5:Y:S01]  /*90b0*/  LDC.64 R22, c[0x3][R22] ;  /* 0x00c0000016167b82 */ /* 0x000f620000000a00 */
[----:B------:R-:W-:-:S04]  /*90c0*/  VIADD R11, R11, UR4 ;  /* 0x000000040b0b7c36 */ /* 0x000fc80008000000 */
[----:B------:R-:W-:-:S03]  /*90d0*/  IMAD.SHL.U32 R11, R11, 0x8, RZ ;  /* 0x000000080b0b7824 */ /* 0x000fc600078e00ff */
[----:B-1----:R-:W0:Y:S01]  /*90e0*/  LDC.64 R20, c[0x3][R24] ;  /* 0x00c0000018147b82 */ /* 0x002e220000000a00 */
[----:B--2---:R-:W-:-:S07]  /*90f0*/  DFMA R16, R18, R16, R40 ;  /* 0x000000101210722b */ /* 0x004fce0000000028 */
[----:B------:R-:W3:Y:S01]  /*9100*/  LDC.64 R40, c[0x3][R11] ;  /* 0x00c000000b287b82 */ /* 0x000ee20000000a00 */
[----:B-----5:R-:W-:-:S08]  /*9110*/  DFMA R14, R22, R14, R16 ;  /* 0x0000000e160e722b */ /* 0x020fd00000000010 */
[----:B0-----:R-:W-:-:S08]  /*9120*/  DFMA R12, R20, R12, R14 ;  /* 0x0000000c140c722b */ /* 0x001fd0000000000e */
[----:B---3--:R-:W-:-:S11]  /*9130*/  DFMA R40, R40, R8, R12 ;  /* 0x000000082828722b */ /* 0x008fd6000000000c */
.L_x_211:
[----:B------:R-:W-:Y:S05]  /*9140*/  BRA.U !UP1, `(.L_x_207) ;  /* 0x0000000109587547 */ /* 0x000fea000b800000 */
[C---:B------:R-:W-:Y:S01]  /*9150*/  IMAD.WIDE.U32 R14, R0.reuse, 0x8, R6 ;  /* 0x00000008000e7825 */ /* 0x040fe200078e0006 */
[----:B------:R-:W0:Y:S04]  /*9160*/  LDCU UR12, c[0x0][0x398] ;  /* 0x00007300ff0c77ac */ /* 0x000e280008000800 */
[----:B---34-:R-:W2:Y:S01]  /*9170*/  LDG.E.64 R8, desc[UR14][R14.64] ;  /* 0x0000000e0e087981 */ /* 0x018ea2000c1e1b00 */
[----:B------:R-:W-:Y:S01]  /*9180*/  UISETP.NE.AND UP0, UPT, UR6, 0x1, UPT ;  /* 0x000000010600788c */ /* 0x000fe2000bf05270 */
[----:B0-----:R-:W-:-:S05]  /*9190*/  IMAD R0, R0, UR12, R3 ;  /* 0x0000000c00007c24 */ /* 0x001fca000f8e0203 */
[----:B------:R-:W-:-:S13]  /*91a0*/  R2UR UR4, R0 ;  /* 0x00000000000472ca */ /* 0x000fda00000e0000 */
[----:B------:R-:W-:-:S12]  /*91b0*/  USHF.L.U32 UR10, UR4, 0x3, URZ ;  /* 0x00000003040a7899 */ /* 0x000fd800080006ff */
[----:B------:R-:W2:Y:S02]  /*91c0*/  LDCU.64 UR10, c[0x3][UR10] ;  /* 0x00c000000a0a77ac */ /* 0x000ea40008000a00 */
[----:B--2---:R-:W-:Y:S01]  /*91d0*/  DFMA R40, R8, UR10, R40 ;  /* 0x0000000a08287c2b */ /* 0x004fe20008000028 */
[----:B------:R-:W-:Y:S10]  /*91e0*/  BRA.U !UP0, `(.L_x_207) ;  /* 0x0000000108307547 */ /* 0x000ff4000b800000 */
[----:B------:R-:W-:Y:S01]  /*91f0*/  UISETP.NE.AND UP0, UPT, UR6, 0x2, UPT ;  /* 0x000000020600788c */ /* 0x000fe2000bf05270 */
[----:B------:R-:W2:Y:S05]  /*9200*/  LDG.E.64 R8, desc[UR14][R14.64+0x8] ;  /* 0x0000080e0e087981 */ /* 0x000eaa000c1e1b00 */
[----:B------:R-:W-:-:S13]  /*9210*/  PLOP3.LUT P0, PT, PT, PT, UP0, 0x80, 0x8 ;  /* 0x000000000008781c */ /* 0x000fda0003f0f008 */
[----:B------:R-:W3:Y:S01]  /*9220*/  @P0 LDG.E.64 R12, desc[UR14][R14.64+0x10] ;  /* 0x0000100e0e0c0981 */ /* 0x000ee2000c1e1b00 */
[----:B------:R-:W-:-:S04]  /*9230*/  UIADD3 UR4, UPT, UPT, UR4, UR12, URZ ;  /* 0x0000000c04047290 */ /* 0x000fc8000fffe0ff */
[----:B------:R-:W-:Y:S02]  /*9240*/  USHF.L.U32 UR10, UR4, 0x3, URZ ;  /* 0x00000003040a7899 */ /* 0x000fe400080006ff */
[----:B------:R-:W-:-:S04]  /*9250*/  @UP0 UIADD3 UR4, UPT, UPT, UR4, UR12, URZ ;  /* 0x0000000c04040290 */ /* 0x000fc8000fffe0ff */
[----:B------:R-:W-:-:S06]  /*9260*/  @UP0 USHF.L.U32 UR4, UR4, 0x3, URZ ;  /* 0x0000000304040899 */ /* 0x000fcc00080006ff */
[----:B------:R-:W2:Y:S06]  /*9270*/  LDCU.64 UR10, c[0x3][UR10] ;  /* 0x00c000000a0a77ac */ /* 0x000eac0008000a00 */
[----:B------:R-:W3:Y:S01]  /*9280*/  @UP0 LDCU.64 UR12, c[0x3][UR4] ;  /* 0x00c00000040c07ac */ /* 0x000ee20008000a00 */
[----:B--2---:R-:W-:-:S08]  /*9290*/  DFMA R40, R8, UR10, R40 ;  /* 0x0000000a08287c2b */ /* 0x004fd00008000028 */
[----:B---3--:R-:W-:-:S11]  /*92a0*/  @P0 DFMA R40, R12, UR12, R40 ;  /* 0x0000000c0c280c2b */ /* 0x008fd60008000028 */
.L_x_207:
[----:B---34-:R-:W-:-:S06]  /*92b0*/  IMAD.WIDE.U32 R8, R3, 0x8, R30 ;  /* 0x0000000803087825 */ /* 0x018fcc00078e001e */
[----:B------:R-:W2:Y:S01]  /*92c0*/  LDG.E.64 R8, desc[UR14][R8.64] ;  /* 0x0000000e08087981 */ /* 0x000ea2000c1e1b00 */
[----:B------:R-:W-:Y:S01]  /*92d0*/  BSSY.RECONVERGENT B0, `(.L_x_212) ;  /* 0x0000004000007945 */ /* 0x000fe20003800200 */
[----:B------:R-:W-:Y:S01]  /*92e0*/  MOV R0, 0x9310 ;  /* 0x0000931000007802 */ /* 0x000fe20000000f00 */
[----:B--2---:R-:W-:-:S11]  /*92f0*/  DADD R40, R8, -R40 ;  /* 0x0000000008287229 */ /* 0x004fd60000000828 */
[----:B------:R-:W-:Y:S05]  /*9300*/  CALL.REL.NOINC `($_Z11e_fnnls_GPUPdS_S_iiiS_S_$__internal_accurate_pow) ;  /* 0x0000000400f47944 */ /* 0x000fea0003c00000 */
[----:B------:R-:W-:Y:S05]  /*9310*/  BSYNC.RECONVERGENT B0 ;  /* 0x0000000000007941 */ /* 0x000fea0003800200 */
.L_x_212:
[C---:B------:R-:W-:Y:S01]  /*9320*/  DADD R8, R40.reuse, 2 ;  /* 0x4000000028087429 */ /* 0x040fe20000000000 */
[----:B------:R-:W-:Y:S01]  /*9330*/  BSSY.RECONVERGENT B0, `(.L_x_213) ;  /* 0x000000d000007945 */ /* 0x000fe20003800200 */
[----:B------:R-:W-:-:S08]  /*9340*/  DSETP.NEU.AND P0, PT, R40, RZ, PT ;  /* 0x000000ff2800722a */ /* 0x000fd00003f0d000 */
[----:B------:R-:W-:Y:S02]  /*9350*/  LOP3.LUT R8, R9, 0x7ff00000, RZ, 0xc0, !PT ;  /* 0x7ff0000009087812 */ /* 0x000fe400078ec0ff */
[----:B------:R-:W-:Y:S02]  /*9360*/  FSEL R9, R12, RZ, P0 ;  /* 0x000000ff0c097208 */ /* 0x000fe40000000000 */
[----:B------:R-:W-:Y:S02]  /*9370*/  ISETP.NE.AND P1, PT, R8, 0x7ff00000, PT ;  /* 0x7ff000000800780c */ /* 0x000fe40003f25270 */
[----:B------:R-:W-:-:S11]  /*9380*/  FSEL R8, R11, RZ, P0 ;  /* 0x000000ff0b087208 */ /* 0x000fd60000000000 */
[----:B------:R-:W-:Y:S05]  /*9390*/  @P1 BRA `(.L_x_214) ;  /* 0x0000000000181947 */ /* 0x000fea0003800000 */
[----:B------:R-:W-:-:S14]  /*93a0*/  DSETP.NAN.AND P0, PT, R40, R40, PT ;  /* 0x000000282800722a */ /* 0x000fdc0003f08000 */
[----:B------:R-:W-:Y:S01]  /*93b0*/  @P0 DADD R8, R40, 2 ;  /* 0x4000000028080429 */ /* 0x000fe20000000000 */
[----:B------:R-:W-:Y:S10]  /*93c0*/  @P0 BRA `(.L_x_214) ;  /* 0x00000000000c0947 */ /* 0x000ff40003800000 */
[----:B------:R-:W-:-:S14]  /*93d0*/  DSETP.NEU.AND P0, PT, |R40|, +INF , PT ;  /* 0x7ff000002800742a */ /* 0x000fdc0003f0d200 */
[----:B------:R-:W-:Y:S02]  /*93e0*/  @!P0 IMAD.MOV.U32 R8, RZ, RZ, 0x0 ;  /* 0x00000000ff088424 */ /* 0x000fe400078e00ff */
[----:B------:R-:W-:-:S07]  /*93f0*/  @!P0 IMAD.MOV.U32 R9, RZ, RZ, 0x7ff00000 ;  /* 0x7ff00000ff098424 */ /* 0x000fce00078e00ff */
.L_x_214:
[----:B------:R-:W-:Y:S05]  /*9400*/  BSYNC.RECONVERGENT B0 ;  /* 0x0000000000007941 */ /* 0x000fea0003800200 */
.L_x_213:
[----:B------:R-:W0:Y:S01]  /*9410*/  LDCU UR4, c[0x0][0x398] ;  /* 0x00007300ff0477ac */ /* 0x000e220008000800 */
[----:B------:R-:W-:Y:S01]  /*9420*/  DSETP.NEU.AND P0, PT, R40, 1, PT ;  /* 0x3ff000002800742a */ /* 0x000fe20003f0d000 */
[----:B------:R-:W-:-:S05]  /*9430*/  VIADD R3, R3, 0x1 ;  /* 0x0000000103037836 */ /* 0x000fca0000000000 */
[----:B------:R-:W-:Y:S02]  /*9440*/  FSEL R8, R8, RZ, P0 ;  /* 0x000000ff08087208 */ /* 0x000fe40000000000 */
[----:B------:R-:W-:-:S06]  /*9450*/  FSEL R9, R9, 1.875, P0 ;  /* 0x3ff0000009097808 */ /* 0x000fcc0000000000 */
[----:B------:R-:W-:Y:S01]  /*9460*/  DADD R4, R4, R8 ;  /* 0x0000000004047229 */ /* 0x000fe20000000008 */
[----:B0-----:R-:W-:-:S13]  /*9470*/  ISETP.NE.AND P0, PT, R3, UR4, PT ;  /* 0x0000000403007c0c */ /* 0x001fda000bf05270 */
[----:B------:R-:W-:Y:S05]  /*9480*/  @P0 BRA `(.L_x_215) ;  /* 0xfffffff000800947 */ /* 0x000fea000383ffff */
.L_x_206:
[----:B------:R-:W0:Y:S01]  /*9490*/  LDC.64 R6, c[0x0][0x3b0] ;  /* 0x0000ec00ff067b82 */ /* 0x000e220000000a00 */
[----:B------:R-:W1:Y:S01]  /*94a0*/  LDCU UR4, c[0x0][0x3a0] ;  /* 0x00007400ff0477ac */ /* 0x000e620008000800 */
[----:B0-----:R-:W-:-:S04]  /*94b0*/  IMAD.WIDE R6, R2, 0x8, R6 ;  /* 0x0000000802067825 */ /* 0x001fc800078e0206 */
[----:B------:R-:W-:Y:S01]  /*94c0*/  VIADD R2, R2, UR9 ;  /* 0x0000000902027c36 */ /* 0x000fe20008000000 */
[----:B------:R0:W-:Y:S04]  /*94d0*/  STG.E.64 desc[UR14][R6.64], R4 ;  /* 0x0000000406007986 */ /* 0x0001e8000c101b0e */
[----:B-1----:R-:W-:-:S13]  /*94e0*/  ISETP.GE.AND P0, PT, R2, UR4, PT ;  /* 0x0000000402007c0c */ /* 0x002fda000bf06270 */
[----:B0-----:R-:W-:Y:S05]  /*94f0*/  @!P0 BRA `(.L_x_216) ;  /* 0xffffff6c00448947 */ /* 0x001fea000383ffff */
[----:B------:R-:W-:Y:S05]  /*9500*/  BSYNC.RECONVERGENT B1 ;  /* 0x0000000000017941 */ /* 0x000fea0003800200 */
.L_x_0:
[----:B------:R-:W-:Y:S05]  /*9510*/  WARPSYNC.ALL ;  /* 0x0000000000007948 */ /* 0x000fea0003800000 */
[----:B------:R-:W-:Y:S05]  /*9520*/  EXIT ;  /* 0x000000000000794d */ /* 0x000fea0003800000 */
        .weak           $__internal_0_$__cuda_sm20_div_rn_f64_full
        .type           $__internal_0_$__cuda_sm20_div_rn_f64_full,@function
        .size           $__internal_0_$__cuda_sm20_div_rn_f64_full,($_Z11e_fnnls_GPUPdS_S_iiiS_S_$__internal_accurate_pow - $__internal_0_$__cuda_sm20_div_rn_f64_full)
$__internal_0_$__cuda_sm20_div_rn_f64_full:
[C---:B------:R-:W-:Y:S01]  /*9530*/  FSETP.GEU.AND P2, PT, |R21|.reuse, 1.469367938527859385e-39, PT ;  /* 0x001000001500780b */ /* 0x040fe20003f4e200 */
[----:B------:R-:W-:Y:S01]  /*9540*/  IMAD.MOV.U32 R36, RZ, RZ, 0x1 ;  /* 0x00000001ff247424 */ /* 0x000fe200078e00ff */
[----:B------:R-:W-:Y:S01]  /*9550*/  LOP3.LUT R22, R21, 0x800fffff, RZ, 0xc0, !PT ;  /* 0x800fffff15167812 */ /* 0x000fe200078ec0ff */
[----:B------:R-:W-:Y:S01]  /*9560*/  IMAD.MOV.U32 R16, RZ, RZ, R18 ;  /* 0x000000ffff107224 */ /* 0x000fe200078e0012 */
[C---:B------:R-:W-:Y:S01]  /*9570*/  FSETP.GEU.AND P3, PT, |R19|.reuse, 1.469367938527859385e-39, PT ;  /* 0x001000001300780b */ /* 0x040fe20003f6e200 */
[----:B------:R-:W-:Y:S01]  /*9580*/  BSSY.RECONVERGENT B3, `(.L_x_217) ;  /* 0x0000052000037945 */ /* 0x000fe20003800200 */
[----:B------:R-:W-:Y:S02]  /*9590*/  LOP3.LUT R23, R22, 0x3ff00000, RZ, 0xfc, !PT ;  /* 0x3ff0000016177812 */ /* 0x000fe400078efcff */
[----:B------:R-:W-:Y:S02]  /*95a0*/  MOV R22, R20 ;  /* 0x0000001400167202 */ /* 0x000fe40000000f00 */
[----:B------:R-:W-:-:S02]  /*95b0*/  LOP3.LUT R12, R19, 0x7ff00000, RZ, 0xc0, !PT ;  /* 0x7ff00000130c7812 */ /* 0x000fc400078ec0ff */
[C---:B------:R-:W-:Y:S01]  /*95c0*/  LOP3.LUT R35, R21.reuse, 0x7ff00000, RZ, 0xc0, !PT ;  /* 0x7ff0000015237812 */ /* 0x040fe200078ec0ff */
[----:B------:R-:W-:Y:S01]  /*95d0*/  @!P2 DMUL R22, R20, 8.98846567431157953865e+307 ;  /* 0x7fe000001416a828 */ /* 0x000fe20000000000 */
[----:B------:R-:W-:Y:S02]  /*95e0*/  MOV R32, R12 ;  /* 0x0000000c00207202 */ /* 0x000fe40000000f00 */
[C---:B------:R-:W-:Y:S02]  /*95f0*/  ISETP.GE.U32.AND P5, PT, R12.reuse, R35, PT ;  /* 0x000000230c00720c */ /* 0x040fe40003fa6070 */
[----:B------:R-:W-:Y:S01]  /*9600*/  @!P3 LOP3.LUT R11, R21, 0x7ff00000, RZ, 0xc0, !PT ;  /* 0x7ff00000150bb812 */ /* 0x000fe200078ec0ff */
[----:B------:R-:W0:Y:S03]  /*9610*/  MUFU.RCP64H R37, R23 ;  /* 0x0000001700257308 */ /* 0x000e260000001800 */
[----:B------:R-:W-:Y:S01]  /*9620*/  @!P3 ISETP.GE.U32.AND P4, PT, R12, R11, PT ;  /* 0x0000000b0c00b20c */ /* 0x000fe20003f86070 */
[----:B------:R-:W-:Y:S01]  /*9630*/  IMAD.MOV.U32 R11, RZ, RZ, 0x1ca00000 ;  /* 0x1ca00000ff0b7424 */ /* 0x000fe200078e00ff */
[----:B------:R-:W-:-:S04]  /*9640*/  @!P2 LOP3.LUT R35, R23, 0x7ff00000, RZ, 0xc0, !PT ;  /* 0x7ff000001723a812 */ /* 0x000fc800078ec0ff */
[----:B------:R-:W-:-:S04]  /*9650*/  SEL R17, R11, 0x63400000, !P5 ;  /* 0x634000000b117807 */ /* 0x000fc80006800000 */
[----:B------:R-:W-:Y:S01]  /*9660*/  LOP3.LUT R17, R17, 0x800fffff, R19, 0xf8, !PT ;  /* 0x800fffff11117812 */ /* 0x000fe200078ef813 */
[----:B0-----:R-:W-:-:S08]  /*9670*/  DFMA R14, R36, -R22, 1 ;  /* 0x3ff00000240e742b */ /* 0x001fd00000000816 */
[----:B------:R-:W-:-:S08]  /*9680*/  DFMA R14, R14, R14, R14 ;  /* 0x0000000e0e0e722b */ /* 0x000fd0000000000e */
[----:B------:R-:W-:Y:S01]  /*9690*/  DFMA R36, R36, R14, R36 ;  /* 0x0000000e2424722b */ /* 0x000fe20000000024 */
[----:B------:R-:W-:-:S04]  /*96a0*/  @!P3 SEL R15, R11, 0x63400000, !P4 ;  /* 0x634000000b0fb807 */ /* 0x000fc80006000000 */
[----:B------:R-:W-:-:S03]  /*96b0*/  @!P3 LOP3.LUT R14, R15, 0x80000000, R19, 0xf8, !PT ;  /* 0x800000000f0eb812 */ /* 0x000fc600078ef813 */
[----:B------:R-:W-:Y:S01]  /*96c0*/  DFMA R44, R36, -R22, 1 ;  /* 0x3ff00000242c742b */ /* 0x000fe20000000816 */
[----:B------:R-:W-:Y:S01]  /*96d0*/  @!P3 LOP3.LUT R15, R14, 0x100000, RZ, 0xfc, !PT ;  /* 0x001000000e0fb812 */ /* 0x000fe200078efcff */
[----:B------:R-:W-:-:S06]  /*96e0*/  @!P3 IMAD.MOV.U32 R14, RZ, RZ, RZ ;  /* 0x000000ffff0eb224 */ /* 0x000fcc00078e00ff */
[----:B------:R-:W-:Y:S02]  /*96f0*/  DFMA R44, R36, R44, R36 ;  /* 0x0000002c242c722b */ /* 0x000fe40000000024 */
[----:B------:R-:W-:-:S08]  /*9700*/  @!P3 DFMA R16, R16, 2, -R14 ;  /* 0x400000001010b82b */ /* 0x000fd0000000080e */
[----:B------:R-:W-:Y:S02]  /*9710*/  DMUL R36, R44, R16 ;  /* 0x000000102c247228 */ /* 0x000fe40000000000 */
[----:B------:R-:W-:-:S05]  /*9720*/  @!P3 LOP3.LUT R32, R17, 0x7ff00000, RZ, 0xc0, !PT ;  /* 0x7ff000001120b812 */ /* 0x000fca00078ec0ff */
[----:B------:R-:W-:Y:S01]  /*9730*/  VIADD R34, R32, 0xffffffff ;  /* 0xffffffff20227836 */ /* 0x000fe20000000000 */
[----:B------:R-:W-:-:S04]  /*9740*/  DFMA R14, R36, -R22, R16 ;  /* 0x80000016240e722b */ /* 0x000fc80000000010 */
[----:B------:R-:W-:-:S04]  /*9750*/  ISETP.GT.U32.AND P2, PT, R34, 0x7feffffe, PT ;  /* 0x7feffffe2200780c */ /* 0x000fc80003f44070 */
[----:B------:R-:W-:Y:S01]  /*9760*/  DFMA R14, R44, R14, R36 ;  /* 0x0000000e2c0e722b */ /* 0x000fe20000000024 */
[----:B------:R-:W-:-:S05]  /*9770*/  VIADD R36, R35, 0xffffffff ;  /* 0xffffffff23247836 */ /* 0x000fca0000000000 */
[----:B------:R-:W-:-:S13]  /*9780*/  ISETP.GT.U32.OR P2, PT, R36, 0x7feffffe, P2 ;  /* 0x7feffffe2400780c */ /* 0x000fda0001744470 */
[----:B------:R-:W-:Y:S05]  /*9790*/  @P2 BRA `(.L_x_218) ;  /* 0x00000000006c2947 */ /* 0x000fea0003800000 */
[----:B------:R-:W-:-:S04]  /*97a0*/  LOP3.LUT R19, R21, 0x7ff00000, RZ, 0xc0, !PT ;  /* 0x7ff0000015137812 */ /* 0x000fc800078ec0ff */
[CC--:B------:R-:W-:Y:S02]  /*97b0*/  VIADDMNMX R18, R12.reuse, -R19.reuse, 0xb9600000, !PT ;  /* 0xb96000000c127446 */ /* 0x0c0fe40007800913 */
[----:B------:R-:W-:Y:S02]  /*97c0*/  ISETP.GE.U32.AND P2, PT, R12, R19, PT ;  /* 0x000000130c00720c */ /* 0x000fe40003f46070 */
[----:B------:R-:W-:Y:S02]  /*97d0*/  VIMNMX R18, PT, PT, R18, 0x46a00000, PT ;  /* 0x46a0000012127848 */ /* 0x000fe40003fe0100 */
[----:B------:R-:W-:-:S05]  /*97e0*/  SEL R11, R11, 0x63400000, !P2 ;  /* 0x634000000b0b7807 */ /* 0x000fca0005000000 */
[----:B------:R-:W-:Y:S01]  /*97f0*/  IMAD.IADD R11, R18, 0x1, -R11 ;  /* 0x00000001120b7824 */ /* 0x000fe200078e0a0b */
[----:B------:R-:W-:-:S03]  /*9800*/  MOV R18, RZ ;  /* 0x000000ff00127202 */ /* 0x000fc60000000f00 */
[----:B------:R-:W-:-:S06]  /*9810*/  VIADD R19, R11, 0x7fe00000 ;  /* 0x7fe000000b137836 */ /* 0x000fcc0000000000 */
[----:B------:R-:W-:-:S10]  /*9820*/  DMUL R36, R14, R18 ;  /* 0x000000120e247228 */ /* 0x000fd40000000000 */
[----:B------:R-:W-:-:S13]  /*9830*/  FSETP.GTU.AND P2, PT, |R37|, 1.469367938527859385e-39, PT ;  /* 0x001000002500780b */ /* 0x000fda0003f4c200 */
[----:B------:R-:W-:Y:S05]  /*9840*/  @P2 BRA `(.L_x_219) ;  /* 0x0000000000942947 */ /* 0x000fea0003800000 */
[----:B------:R-:W-:Y:S01]  /*9850*/  DFMA R16, R14, -R22, R16 ;  /* 0x800000160e10722b */ /* 0x000fe20000000010 */
[----:B------:R-:W-:-:S09]  /*9860*/  IMAD.MOV.U32 R18, RZ, RZ, RZ ;  /* 0x000000ffff127224 */ /* 0x000fd200078e00ff */
[C---:B------:R-:W-:Y:S02]  /*9870*/  FSETP.NEU.AND P2, PT, R17.reuse, RZ, PT ;  /* 0x000000ff1100720b */ /* 0x040fe40003f4d000 */
[----:B------:R-:W-:-:S04]  /*9880*/  LOP3.LUT R20, R17, 0x80000000, R21, 0x48, !PT ;  /* 0x8000000011147812 */ /* 0x000fc800078e4815 */
[----:B------:R-:W-:-:S07]  /*9890*/  LOP3.LUT R19, R20, R19, RZ, 0xfc, !PT ;  /* 0x0000001314137212 */ /* 0x000fce00078efcff */
[----:B------:R-:W-:Y:S05]  /*98a0*/  @!P2 BRA `(.L_x_219) ;  /* 0x00000000007ca947 */ /* 0x000fea0003800000 */
[----:B------:R-:W-:Y:S01]  /*98b0*/  IMAD.MOV R17, RZ, RZ, -R11 ;  /* 0x000000ffff117224 */ /* 0x000fe200078e0a0b */
[----:B------:R-:W-:Y:S01]  /*98c0*/  IADD3 R11, PT, PT, -R11, -0x43300000, RZ ;  /* 0xbcd000000b0b7810 */ /* 0x000fe20007ffe1ff */
[----:B------:R-:W-:-:S06]  /*98d0*/  IMAD.MOV.U32 R16, RZ, RZ, RZ ;  /* 0x000000ffff107224 */ /* 0x000fcc00078e00ff */
[----:B------:R-:W-:Y:S02]  /*98e0*/  DFMA R16, R36, -R16, R14 ;  /* 0x800000102410722b */ /* 0x000fe4000000000e */
[----:B------:R-:W-:-:S08]  /*98f0*/  DMUL.RP R14, R14, R18 ;  /* 0x000000120e0e7228 */ /* 0x000fd00000008000 */
[----:B------:R-:W-:Y:S02]  /*9900*/  FSETP.NEU.AND P2, PT, |R17|, R11, PT ;  /* 0x0000000b1100720b */ /* 0x000fe40003f4d200 */
[----:B------:R-:W-:Y:S02]  /*9910*/  LOP3.LUT R11, R15, R20, RZ, 0x3c, !PT ;  /* 0x000000140f0b7212 */ /* 0x000fe400078e3cff */
[----:B------:R-:W-:Y:S02]  /*9920*/  FSEL R36, R14, R36, !P2 ;  /* 0x000000240e247208 */ /* 0x000fe40005000000 */
[----:B------:R-:W-:Y:S01]  /*9930*/  FSEL R37, R11, R37, !P2 ;  /* 0x000000250b257208 */ /* 0x000fe20005000000 */
[----:B------:R-:W-:Y:S06]  /*9940*/  BRA `(.L_x_219) ;  /* 0x0000000000547947 */ /* 0x000fec0003800000 */
.L_x_218:
[----:B------:R-:W-:-:S14]  /*9950*/  DSETP.NAN.AND P2, PT, R18, R18, PT ;  /* 0x000000121200722a */ /* 0x000fdc0003f48000 */
[----:B------:R-:W-:Y:S05]  /*9960*/  @P2 BRA `(.L_x_220) ;  /* 0x0000000000442947 */ /* 0x000fea0003800000 */
[----:B------:R-:W-:-:S14]  /*9970*/  DSETP.NAN.AND P2, PT, R20, R20, PT ;  /* 0x000000141400722a */ /* 0x000fdc0003f48000 */
[----:B------:R-:W-:Y:S05]  /*9980*/  @P2 BRA `(.L_x_221) ;  /* 0x0000000000302947 */ /* 0x000fea0003800000 */
[----:B------:R-:W-:Y:S01]  /*9990*/  ISETP.NE.AND P2, PT, R32, R35, PT ;  /* 0x000000232000720c */ /* 0x000fe20003f45270 */
[----:B------:R-:W-:Y:S01]  /*99a0*/  IMAD.MOV.U32 R36, RZ, RZ, 0x0 ;  /* 0x00000000ff247424 */ /* 0x000fe200078e00ff */
[----:B------:R-:W-:-:S11]  /*99b0*/  MOV R37, 0xfff80000 ;  /* 0xfff8000000257802 */ /* 0x000fd60000000f00 */
[----:B------:R-:W-:Y:S05]  /*99c0*/  @!P2 BRA `(.L_x_219) ;  /* 0x000000000034a947 */ /* 0x000fea0003800000 */
[----:B------:R-:W-:Y:S02]  /*99d0*/  ISETP.NE.AND P2, PT, R32, 0x7ff00000, PT ;  /* 0x7ff000002000780c */ /* 0x000fe40003f45270 */
[----:B------:R-:W-:Y:S02]  /*99e0*/  LOP3.LUT R37, R19, 0x80000000, R21, 0x48, !PT ;  /* 0x8000000013257812 */ /* 0x000fe400078e4815 */
[----:B------:R-:W-:-:S13]  /*99f0*/  ISETP.EQ.OR P2, PT, R35, RZ, !P2 ;  /* 0x000000ff2300720c */ /* 0x000fda0005742670 */
[----:B------:R-:W-:Y:S01]  /*9a00*/  @P2 LOP3.LUT R11, R37, 0x7ff00000, RZ, 0xfc, !PT ;  /* 0x7ff00000250b2812 */ /* 0x000fe200078efcff */
[----:B------:R-:W-:Y:S02]  /*9a10*/  @!P2 IMAD.MOV.U32 R36, RZ, RZ, RZ ;  /* 0x000000ffff24a224 */ /* 0x000fe400078e00ff */
[----:B------:R-:W-:Y:S02]  /*9a20*/  @P2 IMAD.MOV.U32 R36, RZ, RZ, RZ ;  /* 0x000000ffff242224 */ /* 0x000fe400078e00ff */
[----:B------:R-:W-:Y:S01]  /*9a30*/  @P2 IMAD.MOV.U32 R37, RZ, RZ, R11 ;  /* 0x000000ffff252224 */ /* 0x000fe200078e000b */
[----:B------:R-:W-:Y:S06]  /*9a40*/  BRA `(.L_x_219) ;  /* 0x0000000000147947 */ /* 0x000fec0003800000 */
.L_x_221:
[----:B------:R-:W-:Y:S01]  /*9a50*/  LOP3.LUT R37, R21, 0x80000, RZ, 0xfc, !PT ;  /* 0x0008000015257812 */ /* 0x000fe200078efcff */
[----:B------:R-:W-:Y:S01]  /*9a60*/  IMAD.MOV.U32 R36, RZ, RZ, R20 ;  /* 0x000000ffff247224 */ /* 0x000fe200078e0014 */
[----:B------:R-:W-:Y:S06]  /*9a70*/  BRA `(.L_x_219) ;  /* 0x0000000000087947 */ /* 0x000fec0003800000 */
.L_x_220:
[----:B------:R-:W-:Y:S02]  /*9a80*/  LOP3.LUT R37, R19, 0x80000, RZ, 0xfc, !PT ;  /* 0x0008000013257812 */ /* 0x000fe400078efcff */
[----:B------:R-:W-:-:S07]  /*9a90*/  MOV R36, R18 ;  /* 0x0000001200247202 */ /* 0x000fce0000000f00 */
.L_x_219:
[----:B------:R-:W-:Y:S05]  /*9aa0*/  BSYNC.RECONVERGENT B3 ;  /* 0x0000000000037941 */ /* 0x000fea0003800200 */
.L_x_217:
[----:B------:R-:W-:Y:S02]  /*9ab0*/  IMAD.MOV.U32 R14, RZ, RZ, R0 ;  /* 0x000000ffff0e7224 */ /* 0x000fe400078e0000 */
[----:B------:R-:W-:-:S04]  /*9ac0*/  IMAD.MOV.U32 R15, RZ, RZ, 0x0 ;  /* 0x00000000ff0f7424 */ /* 0x000fc800078e00ff */
[----:B------:R-:W-:Y:S05]  /*9ad0*/  RET.REL.NODEC R14 `(_Z11e_fnnls_GPUPdS_S_iiiS_S_) ;  /* 0xffffff640e487950 */ /* 0x000fea0003c3ffff */
        .type           $_Z11e_fnnls_GPUPdS_S_iiiS_S_$__internal_accurate_pow,@function
        .size           $_Z11e_fnnls_GPUPdS_S_iiiS_S_$__internal_accurate_pow,(.L_x_835 - $_Z11e_fnnls_GPUPdS_S_iiiS_S_$__internal_accurate_pow)
$_Z11e_fnnls_GPUPdS_S_iiiS_S_$__internal_accurate_pow:
[----:B------:R-:W-:Y:S01]  /*9ae0*/  DADD R8, -RZ, |R40| ;  /* 0x00000000ff087229 */ /* 0x000fe20000000528 */
[----:B------:R-:W-:Y:S01]  /*9af0*/  IMAD.MOV.U32 R16, RZ, RZ, RZ ;  /* 0x000000ffff107224 */ /* 0x000fe200078e00ff */
[----:B------:R-:W-:Y:S01]  /*9b00*/  MOV R22, 0x41ad3b5a ;  /* 0x41ad3b5a00167802 */ /* 0x000fe20000000f00 */
[----:B------:R-:W-:Y:S01]  /*9b10*/  IMAD.MOV.U32 R23, RZ, RZ, 0x3ed0f5d2 ;  /* 0x3ed0f5d2ff177424 */ /* 0x000fe200078e00ff */
[----:B------:R-:W-:Y:S01]  /*9b20*/  UMOV UR10, 0x7d2cafe2 ;  /* 0x7d2cafe2000a7882 */ /* 0x000fe20000000000 */
[----:B------:R-:W-:Y:S01]  /*9b30*/  UMOV UR11, 0x3eb0f5ff ;  /* 0x3eb0f5ff000b7882 */ /* 0x000fe20000000000 */
[----:B------:R-:W-:Y:S01]  /*9b40*/  UMOV UR12, 0x3b39803f ;  /* 0x3b39803f000c7882 */ /* 0x000fe20000000000 */
[----:B------:R-:W-:-:S03]  /*9b50*/  UMOV UR13, 0x3c7abc9e ;  /* 0x3c7abc9e000d7882 */ /* 0x000fc60000000000 */
[----:B------:R-:W-:Y:S01]  /*9b60*/  ISETP.GT.U32.AND P0, PT, R9, 0xfffff, PT ;  /* 0x000fffff0900780c */ /* 0x000fe20003f04070 */
[----:B------:R-:W-:-:S12]  /*9b70*/  IMAD.MOV.U32 R11, RZ, RZ, R9 ;  /* 0x000000ffff0b7224 */ /* 0x000fd800078e0009 */
[----:B------:R-:W-:-:S10]  /*9b80*/  @!P0 DMUL R26, R8, 1.80143985094819840000e+16 ;  /* 0x43500000081a8828 */ /* 0x000fd40000000000 */
[----:B------:R-:W-:Y:S01]  /*9b90*/  @!P0 IMAD.MOV.U32 R11, RZ, RZ, R27 ;  /* 0x000000ffff0b8224 */ /* 0x000fe200078e001b */
[----:B------:R-:W-:-:S04]  /*9ba0*/  @!P0 MOV R8, R26 ;  /* 0x0000001a00088202 */ /* 0x000fc80000000f00 */
[----:B------:R-:W-:Y:S01]  /*9bb0*/  LOP3.LUT R11, R11, 0x800fffff, RZ, 0xc0, !PT ;  /* 0x800fffff0b0b7812 */ /* 0x000fe200078ec0ff */
[----:B------:R-:W-:Y:S01]  /*9bc0*/  IMAD.MOV.U32 R14, RZ, RZ, R8 ;  /* 0x000000ffff0e7224 */ /* 0x000fe200078e0008 */
[----:B------:R-:W-:Y:S02]  /*9bd0*/  SHF.R.U32.HI R8, RZ, 0x14, R9 ;  /* 0x00000014ff087819 */ /* 0x000fe40000011609 */
[----:B------:R-:W-:Y:S02]  /*9be0*/  LOP3.LUT R15, R11, 0x3ff00000, RZ, 0xfc, !PT ;  /* 0x3ff000000b0f7812 */ /* 0x000fe400078efcff */
[----:B------:R-:W-:Y:S02]  /*9bf0*/  @!P0 LEA.HI R8, R27, 0xffffffca, RZ, 0xc ;  /* 0xffffffca1b088811 */ /* 0x000fe400078f60ff */
[----:B------:R-:W-:-:S03]  /*9c00*/  ISETP.GE.U32.AND P1, PT, R15, 0x3ff6a09f, PT ;  /* 0x3ff6a09f0f00780c */ /* 0x000fc60003f26070 */
[----:B------:R-:W-:-:S10]  /*9c10*/  VIADD R9, R8, 0xfffffc01 ;  /* 0xfffffc0108097836 */ /* 0x000fd40000000000 */
[----:B------:R-:W-:Y:S01]  /*9c20*/  @P1 VIADD R11, R15, 0xfff00000 ;  /* 0xfff000000f0b1836 */ /* 0x000fe20000000000 */
[----:B------:R-:W-:-:S03]  /*9c30*/  @P1 IADD3 R9, PT, PT, R8, -0x3fe, RZ ;  /* 0xfffffc0208091810 */ /* 0x000fc60007ffe0ff */
[----:B------:R-:W-:Y:S01]  /*9c40*/  @P1 IMAD.MOV.U32 R15, RZ, RZ, R11 ;  /* 0x000000ffff0f1224 */ /* 0x000fe200078e000b */
[----:B------:R-:W-:Y:S01]  /*9c50*/  LOP3.LUT R8, R9, 0x80000000, RZ, 0x3c, !PT ;  /* 0x8000000009087812 */ /* 0x000fe200078e3cff */
[----:B------:R-:W-:-:S04]  /*9c60*/  IMAD.MOV.U32 R9, RZ, RZ, 0x43300000 ;  /* 0x43300000ff097424 */ /* 0x000fc800078e00ff */
[C---:B------:R-:W-:Y:S02]  /*9c70*/  DADD R20, R14.reuse, 1 ;  /* 0x3ff000000e147429 */ /* 0x040fe40000000000 */
[----:B------:R-:W-:-:S04]  /*9c80*/  DADD R14, R14, -1 ;  /* 0xbff000000e0e7429 */ /* 0x000fc80000000000 */
[----:B------:R-:W0:Y:S02]  /*9c90*/  MUFU.RCP64H R17, R21 ;  /* 0x0000001500117308 */ /* 0x000e240000001800 */
[----:B0-----:R-:W-:-:S08]  /*9ca0*/  DFMA R12, -R20, R16, 1 ;  /* 0x3ff00000140c742b */ /* 0x001fd00000000110 */
[----:B------:R-:W-:-:S08]  /*9cb0*/  DFMA R12, R12, R12, R12 ;  /* 0x0000000c0c0c722b */ /* 0x000fd0000000000c */
[----:B------:R-:W-:-:S08]  /*9cc0*/  DFMA R16, R16, R12, R16 ;  /* 0x0000000c1010722b */ /* 0x000fd00000000010 */
[----:B------:R-:W-:-:S08]  /*9cd0*/  DMUL R12, R14, R16 ;  /* 0x000000100e0c7228 */ /* 0x000fd00000000000 */
[----:B------:R-:W-:-:S08]  /*9ce0*/  DFMA R12, R14, R16, R12 ;  /* 0x000000100e0c722b */ /* 0x000fd0000000000c */
[----:B------:R-:W-:-:S08]  /*9cf0*/  DMUL R18, R12, R12 ;  /* 0x0000000c0c127228 */ /* 0x000fd00000000000 */
[----:B------:R-:W-:Y:S01]  /*9d00*/  DFMA R20, R18, UR10, R22 ;  /* 0x0000000a12147c2b */ /* 0x000fe20008000016 */
[----:B------:R-:W-:Y:S01]  /*9d10*/  UMOV UR10, 0x75488a3f ;  /* 0x75488a3f000a7882 */ /* 0x000fe20000000000 */
[----:B------:R-:W-:Y:S01]  /*9d20*/  UMOV UR11, 0x3ef3b20a ;  /* 0x3ef3b20a000b7882 */ /* 0x000fe20000000000 */
[----:B------:R-:W-:-:S05]  /*9d30*/  DADD R22, R14, -R12 ;  /* 0x000000000e167229 */ /* 0x000fca000000080c */
[----:B------:R-:W-:Y:S01]  /*9d40*/  DFMA R20, R18, R20, UR10 ;  /* 0x0000000a12147e2b */ /* 0x000fe20008000014 */
[----:B------:R-:W-:Y:S01]  /*9d50*/  UMOV UR10, 0xe4faecd5 ;  /* 0xe4faecd5000a7882 */ /* 0x000fe20000000000 */
[----:B------:R-:W-:Y:S01]  /*9d60*/  UMOV UR11, 0x3f1745cd ;  /* 0x3f1745cd000b7882 */ /* 0x000fe20000000000 */
[----:B------:R-:W-:Y:S02]  /*9d70*/  DADD R28, R22, R22 ;  /* 0x00000000161c7229 */ /* 0x000fe40000000016 */
[----:B------:R-:W-:-:S03]  /*9d80*/  DMUL R22, R12, R12 ;  /* 0x0000000c0c167228 */ /* 0x000fc60000000000 */
[----:B------:R-:W-:Y:S01]  /*9d90*/  DFMA R20, R18, R20, UR10 ;  /* 0x0000000a12147e2b */ /* 0x000fe20008000014 */
[----:B------:R-:W-:Y:S01]  /*9da0*/  UMOV UR10, 0x258a578b ;  /* 0x258a578b000a7882 */ /* 0x000fe20000000000 */
[----:B------:R-:W-:Y:S01]  /*9db0*/  UMOV UR11, 0x3f3c71c7 ;  /* 0x3f3c71c7000b7882 */ /* 0x000fe20000000000 */
[----:B------:R-:W-:Y:S02]  /*9dc0*/  DFMA R28, R14, -R12, R28 ;  /* 0x8000000c0e1c722b */ /* 0x000fe4000000001c */
[----:B------:R-:W-:-:S03]  /*9dd0*/  DMUL R14, R12, R22 ;  /* 0x000000160c0e7228 */ /* 0x000fc60000000000 */
[----:B------:R-:W-:Y:S01]  /*9de0*/  DFMA R20, R18, R20, UR10 ;  /* 0x0000000a12147e2b */ /* 0x000fe20008000014 */
[----:B------:R-:W-:Y:S01]  /*9df0*/  UMOV UR10, 0x9242b910 ;  /* 0x9242b910000a7882 */ /* 0x000fe20000000000 */
[----:B------:R-:W-:Y:S01]  /*9e00*/  UMOV UR11, 0x3f624924 ;  /* 0x3f624924000b7882 */ /* 0x000fe20000000000 */
[----:B------:R-:W-:Y:S02]  /*9e10*/  DMUL R16, R16, R28 ;  /* 0x0000001c10107228 */ /* 0x000fe40000000000 */
[C---:B------:R-:W-:Y:S02]  /*9e20*/  DFMA R34, R12.reuse, R22, -R14 ;  /* 0x000000160c22722b */ /* 0x040fe4000000080e */
[----:B------:R-:W-:Y:S02]  /*9e30*/  DFMA R28, R12, R12, -R22 ;  /* 0x0000000c0c1c722b */ /* 0x000fe40000000816 */
[----:B------:R-:W-:Y:S01]  /*9e40*/  DFMA R20, R18, R20, UR10 ;  /* 0x0000000a12147e2b */ /* 0x000fe20008000014 */
[----:B------:R-:W-:Y:S01]  /*9e50*/  UMOV UR10, 0x99999dfb ;  /* 0x99999dfb000a7882 */ /* 0x000fe20000000000 */
[----:B------:R-:W-:-:S02]  /*9e60*/  UMOV UR11, 0x3f899999 ;  /* 0x3f899999000b7882 */ /* 0x000fc40000000000 */
[----:B------:R-:W-:-:S04]  /*9e70*/  DFMA R34, R16, R22, R34 ;  /* 0x000000161022722b */ /* 0x000fc80000000022 */
[----:B------:R-:W-:Y:S01]  /*9e80*/  DFMA R24, R18, R20, UR10 ;  /* 0x0000000a12187e2b */ /* 0x000fe20008000014 */
[----:B------:R-:W-:Y:S01]  /*9e90*/  UMOV UR10, 0x55555555 ;  /* 0x55555555000a7882 */ /* 0x000fe20000000000 */
[----:B------:R-:W-:-:S06]  /*9ea0*/  UMOV UR11, 0x3fb55555 ;  /* 0x3fb55555000b7882 */ /* 0x000fcc0000000000 */
[----:B------:R-:W-:-:S08]  /*9eb0*/  DFMA R20, R18, R24, UR10 ;  /* 0x0000000a12147e2b */ /* 0x000fd00008000018 */
[----:B------:R-:W-:Y:S01]  /*9ec0*/  DADD R32, -R20, UR10 ;  /* 0x0000000a14207e29 */ /* 0x000fe20008000100 */
[----:B------:R-:W-:Y:S01]  /*9ed0*/  UMOV UR10, 0xb9e7b0 ;  /* 0x00b9e7b0000a7882 */ /* 0x000fe20000000000 */
[----:B------:R-:W-:-:S06]  /*9ee0*/  UMOV UR11, 0x3c46a4cb ;  /* 0x3c46a4cb000b7882 */ /* 0x000fcc0000000000 */
[----:B------:R-:W-:Y:S01]  /*9ef0*/  DFMA R24, R18, R24, R32 ;  /* 0x000000181218722b */ /* 0x000fe20000000020 */
[----:B------:R-:W-:Y:S02]  /*9f00*/  VIADD R33, R17, 0x100000 ;  /* 0x0010000011217836 */ /* 0x000fe40000000000 */
[----:B------:R-:W-:-:S05]  /*9f10*/  IMAD.MOV.U32 R32, RZ, RZ, R16 ;  /* 0x000000ffff207224 */ /* 0x000fca00078e0010 */
[----:B------:R-:W-:Y:S01]  /*9f20*/  DADD R24, R24, -UR10 ;  /* 0x8000000a18187e29 */ /* 0x000fe20008000000 */
[----:B------:R-:W-:Y:S01]  /*9f30*/  UMOV UR10, 0x80000000 ;  /* 0x80000000000a7882 */ /* 0x000fe20000000000 */
[----:B------:R-:W-:Y:S01]  /*9f40*/  DFMA R28, R12, R32, R28 ;  /* 0x000000200c1c722b */ /* 0x000fe2000000001c */
[----:B------:R-:W-:-:S05]  /*9f50*/  UMOV UR11, 0x43300000 ;  /* 0x43300000000b7882 */ /* 0x000fca0000000000 */
[----:B------:R-:W-:Y:S02]  /*9f60*/  DADD R18, R20, R24 ;  /* 0x0000000014127229 */ /* 0x000fe40000000018 */
[----:B------:R-:W-:-:S06]  /*9f70*/  DFMA R28, R12, R28, R34 ;  /* 0x0000001c0c1c722b */ /* 0x000fcc0000000022 */
[----:B------:R-:W-:Y:S02]  /*9f80*/  DMUL R22, R18, R14 ;  /* 0x0000000e12167228 */ /* 0x000fe40000000000 */
[----:B------:R-:W-:-:S06]  /*9f90*/  DADD R20, R20, -R18 ;  /* 0x0000000014147229 */ /* 0x000fcc0000000812 */
[----:B------:R-:W-:Y:S02]  /*9fa0*/  DFMA R32, R18, R14, -R22 ;  /* 0x0000000e1220722b */ /* 0x000fe40000000816 */
[----:B------:R-:W-:-:S06]  /*9fb0*/  DADD R20, R24, R20 ;  /* 0x0000000018147229 */ /* 0x000fcc0000000014 */
[----:B------:R-:W-:-:S08]  /*9fc0*/  DFMA R28, R18, R28, R32 ;  /* 0x0000001c121c722b */ /* 0x000fd00000000020 */
[----:B------:R-:W-:-:S08]  /*9fd0*/  DFMA R20, R20, R14, R28 ;  /* 0x0000000e1414722b */ /* 0x000fd0000000001c */
[----:B------:R-:W-:-:S08]  /*9fe0*/  DADD R18, R22, R20 ;  /* 0x0000000016127229 */ /* 0x000fd00000000014 */
[--C-:B------:R-:W-:Y:S02]  /*9ff0*/  DADD R14, R12, R18.reuse ;  /* 0x000000000c0e7229 */ /* 0x100fe40000000012 */
[----:B------:R-:W-:-:S06]  /*a000*/  DADD R22, R22, -R18 ;  /* 0x0000000016167229 */ /* 0x000fcc0000000812 */
[----:B------:R-:W-:Y:S02]  /*a010*/  DADD R12, R12, -R14 ;  /* 0x000000000c0c7229 */ /* 0x000fe4000000080e */
[----:B------:R-:W-:-:S06]  /*a020*/  DADD R22, R20, R22 ;  /* 0x0000000014167229 */ /* 0x000fcc0000000016 */
[----:B------:R-:W-:-:S08]  /*a030*/  DADD R12, R18, R12 ;  /* 0x00000000120c7229 */ /* 0x000fd0000000000c */
[----:B------:R-:W-:-:S08]  /*a040*/  DADD R12, R22, R12 ;  /* 0x00000000160c7229 */ /* 0x000fd0000000000c */
[----:B------:R-:W-:Y:S02]  /*a050*/  DADD R12, R16, R12 ;  /* 0x00000000100c7229 */ /* 0x000fe4000000000c */
[----:B------:R-:W-:Y:S01]  /*a060*/  DADD R16, R8, -UR10 ;  /* 0x8000000a08107e29 */ /* 0x000fe20008000000 */
[----:B------:R-:W-:Y:S01]  /*a070*/  UMOV UR10, 0xfefa39ef ;  /* 0xfefa39ef000a7882 */ /* 0x000fe20000000000 */
[----:B------:R-:W-:-:S04]  /*a080*/  UMOV UR11, 0x3fe62e42 ;  /* 0x3fe62e42000b7882 */ /* 0x000fc80000000000 */
[----:B------:R-:W-:-:S08]  /*a090*/  DADD R8, R14, R12 ;  /* 0x000000000e087229 */ /* 0x000fd0000000000c */
[--C-:B------:R-:W-:Y:S02]  /*a0a0*/  DFMA R18, R16, UR10, R8.reuse ;  /* 0x0000000a10127c2b */ /* 0x100fe40008000008 */
[----:B------:R-:W-:-:S06]  /*a0b0*/  DADD R14, R14, -R8 ;  /* 0x000000000e0e7229 */ /* 0x000fcc0000000808 */
[----:B------:R-:W-:Y:S02]  /*a0c0*/  DFMA R20, R16, -UR10, R18 ;  /* 0x8000000a10147c2b */ /* 0x000fe40008000012 */
[----:B------:R-:W-:-:S06]  /*a0d0*/  DADD R14, R12, R14 ;  /* 0x000000000c0e7229 */ /* 0x000fcc000000000e */
[----:B------:R-:W-:-:S08]  /*a0e0*/  DADD R20, -R8, R20 ;  /* 0x0000000008147229 */ /* 0x000fd00000000114 */
[----:B------:R-:W-:-:S08]  /*a0f0*/  DADD R14, R14, -R20 ;  /* 0x000000000e0e7229 */ /* 0x000fd00000000814 */
[----:B------:R-:W-:-:S08]  /*a100*/  DFMA R14, R16, UR12, R14 ;  /* 0x0000000c100e7c2b */ /* 0x000fd0000800000e */
[----:B------:R-:W-:-:S08]  /*a110*/  DADD R12, R18, R14 ;  /* 0x00000000120c7229 */ /* 0x000fd0000000000e */
[----:B------:R-:W-:Y:S02]  /*a120*/  DADD R18, R18, -R12 ;  /* 0x0000000012127229 */ /* 0x000fe4000000080c */
[----:B------:R-:W-:-:S06]  /*a130*/  DMUL R8, R12, 2 ;  /* 0x400000000c087828 */ /* 0x000fcc0000000000 */
[----:B------:R-:W-:Y:S02]  /*a140*/  DADD R16, R14, R18 ;  /* 0x000000000e107229 */ /* 0x000fe40000000012 */
[----:B------:R-:W-:Y:S01]  /*a150*/  DFMA R12, R12, 2, -R8 ;  /* 0x400000000c0c782b */ /* 0x000fe20000000808 */
[----:B------:R-:W-:Y:S02]  /*a160*/  IMAD.MOV.U32 R14, RZ, RZ, 0x652b82fe ;  /* 0x652b82feff0e7424 */ /* 0x000fe400078e00ff */
[----:B------:R-:W-:-:S05]  /*a170*/  IMAD.MOV.U32 R15, RZ, RZ, 0x3ff71547 ;  /* 0x3ff71547ff0f7424 */ /* 0x000fca00078e00ff */
[----:B------:R-:W-:-:S08]  /*a180*/  DFMA R16, R16, 2, R12 ;  /* 0x400000001010782b */ /* 0x000fd0000000000c */
[----:B------:R-:W-:-:S08]  /*a190*/  DADD R12, R8, R16 ;  /* 0x00000000080c7229 */ /* 0x000fd00000000010 */
[----:B------:R-:W-:Y:S02]  /*a1a0*/  DFMA R14, R12, R14, 6.75539944105574400000e+15 ;  /* 0x433800000c0e742b */ /* 0x000fe4000000000e */
[----:B------:R-:W-:Y:S01]  /*a1b0*/  FSETP.GEU.AND P0, PT, |R13|, 4.1917929649353027344, PT ;  /* 0x4086232b0d00780b */ /* 0x000fe20003f0e200 */
[----:B------:R-:W-:-:S05]  /*a1c0*/  DADD R8, R8, -R12 ;  /* 0x0000000008087229 */ /* 0x000fca000000080c */
[----:B------:R-:W-:-:S03]  /*a1d0*/  DADD R18, R14, -6.75539944105574400000e+15 ;  /* 0xc33800000e127429 */ /* 0x000fc60000000000 */
[----:B------:R-:W-:-:S05]  /*a1e0*/  DADD R16, R16, R8 ;  /* 0x0000000010107229 */ /* 0x000fca0000000008 */
[----:B------:R-:W-:Y:S01]  /*a1f0*/  DFMA R20, R18, -UR10, R12 ;  /* 0x8000000a12147c2b */ /* 0x000fe2000800000c */
[----:B------:R-:W-:Y:S01]  /*a200*/  UMOV UR10, 0x3b39803f ;  /* 0x3b39803f000a7882 */ /* 0x000fe20000000000 */
[----:B------:R-:W-:-:S06]  /*a210*/  UMOV UR11, 0x3c7abc9e ;  /* 0x3c7abc9e000b7882 */ /* 0x000fcc0000000000 */
[----:B------:R-:W-:Y:S01]  /*a220*/  DFMA R18, R18, -UR10, R20 ;  /* 0x8000000a12127c2b */ /* 0x000fe20008000014 */
[----:B------:R-:W-:Y:S01]  /*a230*/  UMOV UR10, 0x69ce2bdf ;  /* 0x69ce2bdf000a7882 */ /* 0x000fe20000000000 */
[----:B------:R-:W-:Y:S01]  /*a240*/  IMAD.MOV.U32 R20, RZ, RZ, -0x35dec16 ;  /* 0xfca213eaff147424 */ /* 0x000fe200078e00ff */
[----:B------:R-:W-:Y:S01]  /*a250*/  MOV R21, 0x3e928af3 ;  /* 0x3e928af300157802 */ /* 0x000fe20000000f00 */
[----:B------:R-:W-:-:S05]  /*a260*/  UMOV UR11, 0x3e5ade15 ;  /* 0x3e5ade15000b7882 */ /* 0x000fca0000000000 */
[----:B------:R-:W-:Y:S01]  /*a270*/  DFMA R20, R18, UR10, R20 ;  /* 0x0000000a12147c2b */ /* 0x000fe20008000014 */
[----:B------:R-:W-:Y:S01]  /*a280*/  UMOV UR10, 0x62401315 ;  /* 0x62401315000a7882 */ /* 0x000fe20000000000 */
[----:B------:R-:W-:-:S06]  /*a290*/  UMOV UR11, 0x3ec71dee ;  /* 0x3ec71dee000b7882 */ /* 0x000fcc0000000000 */
[----:B------:R-:W-:Y:S01]  /*a2a0*/  DFMA R20, R18, R20, UR10 ;  /* 0x0000000a12147e2b */ /* 0x000fe20008000014 */
        /* <DEDUP_REMOVED lines=20> */
[----:B------:R-:W-:-:S08]  /*a3f0*/  DFMA R20, R18, R20, UR10 ;  /* 0x0000000a12147e2b */ /* 0x000fd00008000014 */
[----:B------:R-:W-:-:S08]  /*a400*/  DFMA R20, R18, R20, 1 ;  /* 0x3ff000001214742b */ /* 0x000fd00000000014 */
[----:B------:R-:W-:-:S10]  /*a410*/  DFMA R20, R18, R20, 1 ;  /* 0x3ff000001214742b */ /* 0x000fd40000000014 */
[----:B------:R-:W-:Y:S02]  /*a420*/  IMAD R9, R14, 0x100000, R21 ;  /* 0x001000000e097824 */ /* 0x000fe400078e0215 */
[----:B------:R-:W-:Y:S01]  /*a430*/  IMAD.MOV.U32 R8, RZ, RZ, R20 ;  /* 0x000000ffff087224 */ /* 0x000fe200078e0014 */
[----:B------:R-:W-:Y:S06]  /*a440*/  @!P0 BRA `(.L_x_222) ;  /* 0x0000000000348947 */ /* 0x000fec0003800000 */
[----:B------:R-:W-:Y:S01]  /*a450*/  FSETP.GEU.AND P1, PT, |R13|, 4.2275390625, PT ;  /* 0x408748000d00780b */ /* 0x000fe20003f2e200 */
[C---:B------:R-:W-:Y:S02]  /*a460*/  DADD R18, R12.reuse, +INF ;  /* 0x7ff000000c127429 */ /* 0x040fe40000000000 */
[----:B------:R-:W-:-:S08]  /*a470*/  DSETP.GEU.AND P0, PT, R12, RZ, PT ;  /* 0x000000ff0c00722a */ /* 0x000fd00003f0e000 */
[----:B------:R-:W-:Y:S02]  /*a480*/  FSEL R9, R19, RZ, P0 ;  /* 0x000000ff13097208 */ /* 0x000fe40000000000 */
[----:B------:R-:W-:Y:S02]  /*a490*/  @!P1 LEA.HI R8, R14, R14, RZ, 0x1 ;  /* 0x0000000e0e089211 */ /* 0x000fe400078f08ff */
[----:B------:R-:W-:Y:S02]  /*a4a0*/  @!P1 MOV R12, R20 ;  /* 0x00000014000c9202 */ /* 0x000fe40000000f00 */
[----:B------:R-:W-:Y:S02]  /*a4b0*/  @!P1 SHF.R.S32.HI R13, RZ, 0x1, R8 ;  /* 0x00000001ff0d9819 */ /* 0x000fe40000011408 */
[----:B------:R-:W-:-:S03]  /*a4c0*/  FSEL R8, R18, RZ, P0 ;  /* 0x000000ff12087208 */ /* 0x000fc60000000000 */
[----:B------:R-:W-:Y:S02]  /*a4d0*/  @!P1 IMAD.IADD R14, R14, 0x1, -R13 ;  /* 0x000000010e0e9824 */ /* 0x000fe400078e0a0d */
[----:B------:R-:W-:-:S03]  /*a4e0*/  @!P1 IMAD R13, R13, 0x100000, R21 ;  /* 0x001000000d0d9824 */ /* 0x000fc600078e0215 */
[----:B------:R-:W-:Y:S01]  /*a4f0*/  @!P1 LEA R15, R14, 0x3ff00000, 0x14 ;  /* 0x3ff000000e0f9811 */ /* 0x000fe200078ea0ff */
[----:B------:R-:W-:-:S06]  /*a500*/  @!P1 IMAD.MOV.U32 R14, RZ, RZ, RZ ;  /* 0x000000ffff0e9224 */ /* 0x000fcc00078e00ff */
[----:B------:R-:W-:-:S11]  /*a510*/  @!P1 DMUL R8, R12, R14 ;  /* 0x0000000e0c089228 */ /* 0x000fd60000000000 */
.L_x_222:
[----:B------:R-:W-:Y:S02]  /*a520*/  DFMA R12, R16, R8, R8 ;  /* 0x00000008100c722b */ /* 0x000fe40000000008 */
[----:B------:R-:W-:-:S08]  /*a530*/  DSETP.NEU.AND P0, PT, |R8|, +INF , PT ;  /* 0x7ff000000800742a */ /* 0x000fd00003f0d200 */
[----:B------:R-:W-:Y:S01]  /*a540*/  FSEL R11, R8, R12, !P0 ;  /* 0x0000000c080b7208 */ /* 0x000fe20004000000 */
[----:B------:R-:W-:Y:S01]  /*a550*/  IMAD.MOV.U32 R8, RZ, RZ, R0 ;  /* 0x000000ffff087224 */ /* 0x000fe200078e0000 */
[----:B------:R-:W-:Y:S01]  /*a560*/  FSEL R12, R9, R13, !P0 ;  /* 0x0000000d090c7208 */ /* 0x000fe20004000000 */
[----:B------:R-:W-:-:S04]  /*a570*/  IMAD.MOV.U32 R9, RZ, RZ, 0x0 ;  /* 0x00000000ff097424 */ /* 0x000fc800078e00ff */
[----:B------:R-:W-:Y:S05]  /*a580*/  RET.REL.NODEC R8 `(_Z11e_fnnls_GPUPdS_S_iiiS_S_) ;  /* 0xffffff58089c7950 */ /* 0x000fea0003c3ffff */
.L_x_223:
[----:B------:R-:W-:-:S00]  /*a590*/  BRA `(.L_x_223) ;  /* 0xfffffffc00fc7947 */ /* 0x000fc0000383ffff */
[----:B------:R-:W-:-:S00]  /*a5a0*/  NOP ;  /* 0x0000000000007918 */ /* 0x000fc00000000000 */
        /* <DEDUP_REMOVED lines=13> */
.L_x_835:


//--------------------- .text._Z8FCLS_GPUPdS_S_iiiS_S_ --------------------------
	.section	.text._Z8FCLS_GPUPdS_S_iiiS_S_,"ax",@progbits
	.align	128
        .global         _Z8FCLS_GPUPdS_S_iiiS_S_
        .type           _Z8FCLS_GPUPdS_S_iiiS_S_,@function
        .size           _Z8FCLS_GPUPdS_S_iiiS_S_,(.L_x_837 - _Z8FCLS_GPUPdS_S_iiiS_S_)
        .other          _Z8FCLS_GPUPdS_S_iiiS_S_,@"STO_CUDA_ENTRY STV_DEFAULT"
_Z8FCLS_GPUPdS_S_iiiS_S_:
.text._Z8FCLS_GPUPdS_S_iiiS_S_:
        /* <DEDUP_REMOVED lines=33> */
.L_x_472:
        /* <DEDUP_REMOVED lines=9> */
.L_x_227:
        /* <DEDUP_REMOVED lines=28> */
.L_x_226:
        /* <DEDUP_REMOVED lines=18> */
.L_x_228:
        /* <DEDUP_REMOVED lines=12> */
.L_x_229:
        /* <DEDUP_REMOVED lines=11> */
.L_x_225:
        /* <DEDUP_REMOVED lines=13> */
.L_x_446:
[----:B------:R-:W-:Y:S01]  /*07c0*/  ISETP.GE.AND P1, PT, R4, 0x1, PT ;  /* 0x000000010400780c */ /* 0x000fe20003f26270 */
[----:B------:R-:W-:Y:S01]  /*07d0*/  BSSY.RECONVERGENT B2, `(.L_x_231) ;  /* 0x00001fc000027945 */ /* 0x000fe20003800200 */
[----:B------:R-:W-:Y:S01]  /*07e0*/  IMAD.MOV.U32 R5, RZ, RZ, R4 ;  /* 0x000000ffff057224 */ /* 0x000fe200078e0004 */
[----:B-----5:R-:W-:Y:S01]  /*07f0*/  CS2R R36, SRZ ;  /* 0x0000000000247805 */ /* 0x020fe2000001ff00 */
[----:B0-----:R-:W-:Y:S02]  /*0800*/  IMAD.MOV.U32 R38, RZ, RZ, 0x0 ;  /* 0x00000000ff267424 */ /* 0x001fe400078e00ff */
[----:B---3--:R-:W-:-:S07]  /*0810*/  IMAD.MOV.U32 R39, RZ, RZ, -0x40100000 ;  /* 0xbff00000ff277424 */ /* 0x008fce00078e00ff */
[----:B-12-4-:R-:W-:Y:S05]  /*0820*/  @!P1 BRA `(.L_x_232) ;  /* 0x0000001c00d89947 */ /* 0x016fea0003800000 */
[----:B------:R-:W0:Y:S01]  /*0830*/  LDCU UR4, c[0x0][0x398] ;  /* 0x00007300ff0477ac */ /* 0x000e220008000800 */
[----:B------:R-:W-:Y:S01]  /*0840*/  BSSY.RECONVERGENT B3, `(.L_x_233) ;  /* 0x00000de000037945 */ /* 0x000fe20003800200 */
[----:B0-----:R-:W-:-:S09]  /*0850*/  UISETP.GE.AND UP0, UPT, UR4, 0x1, UPT ;  /* 0x000000010400788c */ /* 0x001fd2000bf06270 */
[----:B------:R-:W-:Y:S05]  /*0860*/  BRA.U !UP0, `(.L_x_234) ;  /* 0x0000000908687547 */ /* 0x000fea000b800000 */
[----:B------:R-:W-:Y:S01]  /*0870*/  HFMA2 R0, -RZ, RZ, 0, 0 ;  /* 0x00000000ff007431 */ /* 0x000fe200000001ff */
[----:B------:R-:W-:Y:S06]  /*0880*/  BSSY.RECONVERGENT B4, `(.L_x_235) ;  /* 0x0000097000047945 */ /* 0x000fec0003800200 */
.L_x_241:
[----:B------:R-:W0:Y:S01]  /*0890*/  LDCU UR4, c[0x0][0x398] ;  /* 0x00007300ff0477ac */ /* 0x000e220008000800 */
[----:B------:R-:W-:Y:S01]  /*08a0*/  IMAD.MOV.U32 R11, RZ, RZ, RZ ;  /* 0x000000ffff0b7224 */ /* 0x000fe200078e00ff */
[----:B------:R-:W-:Y:S01]  /*08b0*/  CS2R R38, SRZ ;  /* 0x0000000000267805 */ /* 0x000fe2000001ff00 */
[----:B------:R-:W-:Y:S01]  /*08c0*/  UISETP.GE.U32.AND UP0, UPT, UR19, 0xf, UPT ;  /* 0x0000000f1300788c */ /* 0x000fe2000bf06070 */
[----:B0-----:R-:W-:-:S08]  /*08d0*/  IMAD R44, R0, UR4, RZ ;  /* 0x00000004002c7c24 */ /* 0x001fd0000f8e02ff */
[----:B------:R-:W-:Y:S05]  /*08e0*/  BRA.U !UP0, `(.L_x_236) ;  /* 0x0000000108e47547 */ /* 0x000fea000b800000 */
[----:B------:R-:W-:Y:S01]  /*08f0*/  IMAD.MOV.U32 R11, RZ, RZ, RZ ;  /* 0x000000ffff0b7224 */ /* 0x000fe200078e00ff */
[----:B------:R-:W-:-:S07]  /*0900*/  CS2R R38, SRZ ;  /* 0x0000000000267805 */ /* 0x000fce000001ff00 */
.L_x_237:
        /* <DEDUP_REMOVED lines=55> */
.L_x_236:
[----:B------:R-:W-:-:S09]  /*0c80*/  UISETP.NE.AND UP0, UPT, UR22, URZ, UPT ;  /* 0x000000ff1600728c */ /* 0x000fd2000bf05270 */
[----:B------:R-:W-:Y:S05]  /*0c90*/  BRA.U !UP0, `(.L_x_238) ;  /* 0x0000000508407547 */ /* 0x000fea000b800000 */
[----:B------:R-:W-:Y:S02]  /*0ca0*/  UISETP.GE.U32.AND UP0, UPT, UR28, 0x7, UPT ;  /* 0x000000071c00788c */ /* 0x000fe4000bf06070 */
[----:B------:R-:W-:-:S07]  /*0cb0*/  UISETP.NE.AND UP1, UPT, UR20, URZ, UPT ;  /* 0x000000ff1400728c */ /* 0x000fce000bf25270 */
[----:B------:R-:W-:Y:S05]  /*0cc0*/  BRA.U !UP0, `(.L_x_239) ;  /* 0x0000000108807547 */ /* 0x000fea000b800000 */
[CC--:B------:R-:W-:Y:S01]  /*0cd0*/  IADD3 R23, PT, PT, R44.reuse, R11.reuse, RZ ;  /* 0x0000000b2c177210 */ /* 0x0c0fe20007ffe0ff */
[----:B------:R-:W-:Y:S01]  /*0ce0*/  IMAD.WIDE.U32 R40, R11, 0x8, R30 ;  /* 0x000000080b287825 */ /* 0x000fe200078e001e */
[----:B------:R-:W-:-:S03]  /*0cf0*/  IADD3 R7, P0, PT, R44, R11, RZ ;  /* 0x0000000b2c077210 */ /* 0x000fc60007f1e0ff */
        /* <DEDUP_REMOVED lines=25> */
[----:B------:R-:W-:-:S07]  /*0e90*/  VIADD R11, R11, 0x8 ;  /* 0x000000080b0b7836 */ /* 0x000fce0000000000 */
[----:B--2---:R-:W-:-:S08]  /*0ea0*/  DFMA R8, R24, R22, R8 ;  /* 0x000000161808722b */ /* 0x004fd00000000008 */
[----:B---3--:R-:W-:-:S08]  /*0eb0*/  DFMA R8, R36, R34, R8 ;  /* 0x000000222408722b */ /* 0x008fd00000000008 */
[----:B------:R-:W-:-:S11]  /*0ec0*/  DFMA R38, R42, R38, R8 ;  /* 0x000000262a26722b */ /* 0x000fd60000000008 */
.L_x_239:
        /* <DEDUP_REMOVED lines=24> */
.L_x_240:
[----:B------:R-:W-:Y:S05]  /*1050*/  BRA.U !UP1, `(.L_x_238) ;  /* 0x0000000109507547 */ /* 0x000fea000b800000 */
[----:B------:R-:W-:Y:S01]  /*1060*/  IADD3 R7, PT, PT, R44, R11, RZ ;  /* 0x0000000b2c077210 */ /* 0x000fe20007ffe0ff */
        /* <DEDUP_REMOVED lines=19> */
.L_x_238:
[C---:B------:R-:W-:Y:S01]  /*11a0*/  LEA R7, R0.reuse, UR16, 0x3 ;  /* 0x0000001000077c11 */ /* 0x040fe2000f8e18ff */
[----:B------:R-:W-:-:S04]  /*11b0*/  VIADD R0, R0, 0x1 ;  /* 0x0000000100007836 */ /* 0x000fc80000000000 */
[----:B------:R0:W-:Y:S01]  /*11c0*/  STL.64 [R7], R38 ;  /* 0x0000002607007387 */ /* 0x0001e20000100a00 */
[----:B------:R-:W-:-:S13]  /*11d0*/  ISETP.NE.AND P0, PT, R0, R4, PT ;  /* 0x000000040000720c */ /* 0x000fda0003f05270 */
[----:B0-----:R-:W-:Y:S05]  /*11e0*/  @P0 BRA `(.L_x_241) ;  /* 0xfffffff400a80947 */ /* 0x001fea000383ffff */
[----:B------:R-:W-:Y:S05]  /*11f0*/  BSYNC.RECONVERGENT B4 ;  /* 0x0000000000047941 */ /* 0x000fea0003800200 */
.L_x_235:
[----:B------:R-:W-:Y:S05]  /*1200*/  BRA `(.L_x_242) ;  /* 0x0000000400047947 */ /* 0x000fea0003800000 */
.L_x_234:
        /* <DEDUP_REMOVED lines=9> */
.L_x_245:
[C---:B0-----:R-:W-:Y:S02]  /*12a0*/  LEA R6, R7.reuse, UR16, 0x3 ;  /* 0x0000001007067c11 */ /* 0x041fe4000f8e18ff */
[----:B------:R-:W-:-:S03]  /*12b0*/  IADD3 R7, PT, PT, R7, 0x10, RZ ;  /* 0x0000001007077810 */ /* 0x000fc60007ffe0ff */
        /* <DEDUP_REMOVED lines=18> */
.L_x_244:
[----:B------:R-:W-:Y:S05]  /*13e0*/  BSYNC.RECONVERGENT B4 ;  /* 0x0000000000047941 */ /* 0x000fea0003800200 */
.L_x_243:
        /* <DEDUP_REMOVED lines=16> */
.L_x_247:
[----:B------:R-:W-:Y:S05]  /*14f0*/  BSYNC.RECONVERGENT B4 ;  /* 0x0000000000047941 */ /* 0x000fea0003800200 */
.L_x_246:
[----:B------:R-:W-:Y:S05]  /*1500*/  @!P2 BRA `(.L_x_242) ;  /* 0x000000000044a947 */ /* 0x000fea0003800000 */
[----:B------:R-:W-:Y:S02]  /*1510*/  ISETP.GE.U32.AND P0, PT, R7, 0x4, PT ;  /* 0x000000040700780c */ /* 0x000fe40003f06070 */
[----:B01----:R-:W-:-:S04]  /*1520*/  LOP3.LUT R6, R4, 0x3, RZ, 0xc0, !PT ;  /* 0x0000000304067812 */ /* 0x003fc800078ec0ff */
[----:B------:R-:W-:-:S07]  /*1530*/  ISETP.NE.AND P2, PT, R6, RZ, PT ;  /* 0x000000ff0600720c */ /* 0x000fce0003f45270 */
[C---:B------:R-:W-:Y:S01]  /*1540*/  @P0 LEA R7, R0.reuse, UR16, 0x3 ;  /* 0x0000001000070c11 */ /* 0x040fe2000f8e18ff */
[----:B------:R-:W-:-:S04]  /*1550*/  @P0 VIADD R0, R0, 0x4 ;  /* 0x0000000400000836 */ /* 0x000fc80000000000 */
        /* <DEDUP_REMOVED lines=12> */
.L_x_242:
[----:B------:R-:W-:Y:S05]  /*1620*/  BSYNC.RECONVERGENT B3 ;  /* 0x0000000000037941 */ /* 0x000fea0003800200 */
.L_x_233:
[C---:B------:R-:W-:Y:S01]  /*1630*/  LOP3.LUT R42, R4.reuse, 0xf, RZ, 0xc0, !PT ;  /* 0x0000000f042a7812 */ /* 0x040fe200078ec0ff */
[----:B------:R-:W-:Y:S01]  /*1640*/  BSSY.RECONVERGENT B3, `(.L_x_248) ;  /* 0x000009d000037945 */ /* 0x000fe20003800200 */
[C---:B---3--:R-:W-:Y:S01]  /*1650*/  LOP3.LUT R0, R4.reuse, 0x7, RZ, 0xc0, !PT ;  /* 0x0000000704007812 */ /* 0x048fe200078ec0ff */
[C---:B------:R-:W-:Y:S01]  /*1660*/  VIADD R41, R4.reuse, 0xffffffff ;  /* 0xffffffff04297836 */ /* 0x040fe20000000000 */
[C---:B01----:R-:W-:Y:S01]  /*1670*/  LOP3.LUT R6, R4.reuse, 0x7ffffff0, RZ, 0xc0, !PT ;  /* 0x7ffffff004067812 */ /* 0x043fe200078ec0ff */
[----:B------:R-:W-:Y:S01]  /*1680*/  IMAD.MOV.U32 R43, RZ, RZ, RZ ;  /* 0x000000ffff2b7224 */ /* 0x000fe200078e00ff */
[----:B--2---:R-:W-:Y:S01]  /*1690*/  LOP3.LUT R7, R4, 0x3, RZ, 0xc0, !PT ;  /* 0x0000000304077812 */ /* 0x004fe200078ec0ff */
[----:B------:R-:W-:Y:S01]  /*16a0*/  VIADD R11, R42, 0xffffffff ;  /* 0xffffffff2a0b7836 */ /* 0x000fe20000000000 */
[----:B------:R-:W-:-:S07]  /*16b0*/  IADD3 R40, PT, PT, R0, -0x1, RZ ;  /* 0xffffffff00287810 */ /* 0x000fce0007ffe0ff */
.L_x_259:
[----:B------:R-:W-:Y:S01]  /*16c0*/  ISETP.GE.U32.AND P0, PT, R41, 0xf, PT ;  /* 0x0000000f2900780c */ /* 0x000fe20003f06070 */
[----:B------:R-:W-:Y:S01]  /*16d0*/  BSSY.RECONVERGENT B4, `(.L_x_249) ;  /* 0x0000040000047945 */ /* 0x000fe20003800200 */
[----:B------:R-:W-:Y:S01]  /*16e0*/  IMAD.MOV.U32 R44, RZ, RZ, RZ ;  /* 0x000000ffff2c7224 */ /* 0x000fe200078e00ff */
[----:B------:R-:W-:-:S10]  /*16f0*/  CS2R R34, SRZ ;  /* 0x0000000000227805 */ /* 0x000fd4000001ff00 */
[----:B------:R-:W-:Y:S05]  /*1700*/  @!P0 BRA `(.L_x_250) ;  /* 0x0000000000f08947 */ /* 0x000fea0003800000 */
[----:B------:R-:W-:Y:S01]  /*1710*/  BSSY.RECONVERGENT B5, `(.L_x_251) ;  /* 0x000003a000057945 */ /* 0x000fe20003800200 */
[----:B------:R-:W-:Y:S01]  /*1720*/  IMAD.MOV.U32 R38, RZ, RZ, RZ ;  /* 0x000000ffff267224 */ /* 0x000fe200078e00ff */
[----:B------:R-:W-:-:S07]  /*1730*/  CS2R R34, SRZ ;  /* 0x0000000000227805 */ /* 0x000fce000001ff00 */
.L_x_252:
        /* <DEDUP_REMOVED lines=37> */
[----:B------:R-:W5:Y:S01]  /*1990*/  LDG.E.64 R22, desc[UR14][R44.64+0x60] ;  /* 0x0000600e2c167981 */ /* 0x000f62000c1e1b00 */
[----:B--2---:R-:W-:-:S03]  /*19a0*/  DFMA R12, R18, R12, R20 ;  /* 0x0000000c120c722b */ /* 0x004fc60000000014 */
[----:B------:R-:W2:Y:S04]  /*19b0*/  LDL.64 R20, [R39+0x60] ;  /* 0x0000600027147983 */ /* 0x000ea80000100a00 */
[----:B------:R-:W2:Y:S01]  /*19c0*/  LDL.64 R18, [R39+0x78] ;  /* 0x0000780027127983 */ /* 0x000ea20000100a00 */
        /* <DEDUP_REMOVED lines=15> */
.L_x_251:
[----:B------:R-:W-:-:S07]  /*1ac0*/  IMAD.MOV.U32 R44, RZ, RZ, R6 ;  /* 0x000000ffff2c7224 */ /* 0x000fce00078e0006 */
.L_x_250:
[----:B------:R-:W-:Y:S05]  /*1ad0*/  BSYNC.RECONVERGENT B4 ;  /* 0x0000000000047941 */ /* 0x000fea0003800200 */
.L_x_249:
[----:B------:R-:W-:Y:S01]  /*1ae0*/  ISETP.NE.AND P2, PT, R42, RZ, PT ;  /* 0x000000ff2a00720c */ /* 0x000fe20003f45270 */
[----:B------:R-:W-:-:S12]  /*1af0*/  BSSY.RECONVERGENT B4, `(.L_x_253) ;  /* 0x000004c000047945 */ /* 0x000fd80003800200 */
[----:B------:R-:W-:Y:S05]  /*1b00*/  @!P2 BRA `(.L_x_254) ;  /* 0x000000040028a947 */ /* 0x000fea0003800000 */
[----:B------:R-:W-:Y:S01]  /*1b10*/  ISETP.GE.U32.AND P3, PT, R11, 0x7, PT ;  /* 0x000000070b00780c */ /* 0x000fe20003f66070 */
[----:B------:R-:W-:Y:S01]  /*1b20*/  BSSY.RECONVERGENT B5, `(.L_x_255) ;  /* 0x0000020000057945 */ /* 0x000fe20003800200 */
[----:B------:R-:W-:-:S11]  /*1b30*/  ISETP.NE.AND P4, PT, R0, RZ, PT ;  /* 0x000000ff0000720c */ /* 0x000fd60003f85270 */
[----:B------:R-:W-:Y:S05]  /*1b40*/  @!P3 BRA `(.L_x_256) ;  /* 0x000000000074b947 */ /* 0x000fea0003800000 */
        /* <DEDUP_REMOVED lines=29> */
.L_x_256:
[----:B------:R-:W-:Y:S05]  /*1d20*/  BSYNC.RECONVERGENT B5 ;  /* 0x0000000000057941 */ /* 0x000fea0003800200 */
.L_x_255:
        /* <DEDUP_REMOVED lines=17> */
[----:B------:R-:W-:Y:S01]  /*1e40*/  IADD3 R44, PT, PT, R44, 0x4, RZ ;  /* 0x000000042c2c7810 */ /* 0x000fe20007ffe0ff */
[----:B--2---:R-:W-:-:S08]  /*1e50*/  DFMA R22, R24, R22, R34 ;  /* 0x000000161816722b */ /* 0x004fd00000000022 */
[----:B---3--:R-:W-:-:S08]  /*1e60*/  DFMA R18, R20, R18, R22 ;  /* 0x000000121412722b */ /* 0x008fd00000000016 */
[----:B----4-:R-:W-:-:S08]  /*1e70*/  DFMA R8, R12, R8, R18 ;  /* 0x000000080c08722b */ /* 0x010fd00000000012 */
[----:B-----5:R-:W-:-:S11]  /*1e80*/  DFMA R34, R16, R14, R8 ;  /* 0x0000000e1022722b */ /* 0x020fd60000000008 */
.L_x_258:
[----:B------:R-:W-:Y:S05]  /*1e90*/  BSYNC.RECONVERGENT B5 ;  /* 0x0000000000057941 */ /* 0x000fea0003800200 */
.L_x_257:
        /* <DEDUP_REMOVED lines=17> */
.L_x_254:
[----:B------:R-:W-:Y:S05]  /*1fb0*/  BSYNC.RECONVERGENT B4 ;  /* 0x0000000000047941 */ /* 0x000fea0003800200 */
.L_x_253:
[C---:B------:R-:W-:Y:S01]  /*1fc0*/  LEA R9, R43.reuse, UR24, 0x3 ;  /* 0x000000182b097c11 */ /* 0x040fe2000f8e18ff */
[----:B------:R-:W-:-:S04]  /*1fd0*/  VIADD R43, R43, 0x1 ;  /* 0x000000012b2b7836 */ /* 0x000fc80000000000 */
[----:B------:R0:W-:Y:S01]  /*1fe0*/  STL.64 [R9], R34 ;  /* 0x0000002209007387 */ /* 0x0001e20000100a00 */
[----:B------:R-:W-:-:S13]  /*1ff0*/  ISETP.NE.AND P3, PT, R43, R4, PT ;  /* 0x000000042b00720c */ /* 0x000fda0003f65270 */
[----:B0-----:R-:W-:Y:S05]  /*2000*/  @P3 BRA `(.L_x_259) ;  /* 0xfffffff400ac3947 */ /* 0x001fea000383ffff */
[----:B------:R-:W-:Y:S05]  /*2010*/  BSYNC.RECONVERGENT B3 ;  /* 0x0000000000037941 */ /* 0x000fea0003800200 */
.L_x_248:
[----:B------:R-:W-:Y:S01]  /*2020*/  IMAD.MOV.U32 R41, RZ, RZ, RZ ;  /* 0x000000ffff297224 */ /* 0x000fe200078e00ff */
[----:B------:R-:W-:Y:S01]  /*2030*/  CS2R R36, SRZ ;  /* 0x0000000000247805 */ /* 0x000fe2000001ff00 */
[----:B------:R-:W-:Y:S02]  /*2040*/  IMAD.MOV.U32 R38, RZ, RZ, 0x0 ;  /* 0x00000000ff267424 */ /* 0x000fe400078e00ff */
[----:B------:R-:W-:-:S07]  /*2050*/  IMAD.MOV.U32 R39, RZ, RZ, -0x40100000 ;  /* 0xbff00000ff277424 */ /* 0x000fce00078e00ff */
.L_x_270:
[----:B------:R-:W-:Y:S01]  /*2060*/  BSSY.RECONVERGENT B3, `(.L_x_260) ;  /* 0x000002f000037945 */ /* 0x000fe20003800200 */
[----:B------:R-:W-:Y:S01]  /*2070*/  IMAD.MOV.U32 R42, RZ, RZ, RZ ;  /* 0x000000ffff2a7224 */ /* 0x000fe200078e00ff */
[----:B------:R-:W-:Y:S02]  /*2080*/  CS2R R22, SRZ ;  /* 0x0000000000167805 */ /* 0x000fe4000001ff00 */
[----:B------:R-:W-:Y:S05]  /*2090*/  @!P0 BRA `(.L_x_261) ;  /* 0x0000000000ac8947 */ /* 0x000fea0003800000 */
[----:B------:R-:W-:Y:S01]  /*20a0*/  BSSY.RECONVERGENT B4, `(.L_x_262) ;  /* 0x0000029000047945 */ /* 0x000fe20003800200 */
[----:B------:R-:W-:Y:S02]  /*20b0*/  MOV R44, RZ ;  /* 0x000000ff002c7202 */ /* 0x000fe40000000f00 */
[----:B------:R-:W-:-:S07]  /*20c0*/  CS2R R22, SRZ ;  /* 0x0000000000167805 */ /* 0x000fce000001ff00 */
.L_x_263:
[----:B------:R-:W0:Y:S02]  /*20d0*/  LDCU UR4, c[0x0][0x39c] ;  /* 0x00007380ff0477ac */ /* 0x000e240008000800 */
[----:B0-----:R-:W-:-:S04]  /*20e0*/  IMAD R43, R41, UR4, R44 ;  /* 0x00000004292b7c24 */ /* 0x001fc8000f8e022c */
[----:B------:R-:W-:-:S05]  /*20f0*/  IMAD.WIDE R42, R43, 0x8, R26 ;  /* 0x000000082b2a7825 */ /* 0x000fca00078e021a */
[----:B------:R-:W2:Y:S04]  /*2100*/  LDG.E.64 R8, desc[UR14][R42.64] ;  /* 0x0000000e2a087981 */ /* 0x000ea8000c1e1b00 */
[----:B------:R-:W3:Y:S04]  /*2110*/  LDG.E.64 R12, desc[UR14][R42.64+0x8] ;  /* 0x0000080e2a0c7981 */ /* 0x000ee8000c1e1b00 */
[----:B------:R-:W4:Y:S04]  /*2120*/  LDG.E.64 R14, desc[UR14][R42.64+0x10] ;  /* 0x0000100e2a0e7981 */ /* 0x000f28000c1e1b00 */
[----:B------:R-:W5:Y:S04]  /*2130*/  LDG.E.64 R16, desc[UR14][R42.64+0x18] ;  /* 0x0000180e2a107981 */ /* 0x000f68000c1e1b00 */
[----:B------:R-:W5:Y:S04]  /*2140*/  LDG.E.64 R18, desc[UR14][R42.64+0x20] ;  /* 0x0000200e2a127981 */ /* 0x000f68000c1e1b00 */
[----:B------:R-:W5:Y:S04]  /*2150*/  LDG.E.64 R20, desc[UR14][R42.64+0x28] ;  /* 0x0000280e2a147981 */ /* 0x000f68000c1e1b00 */
[----:B------:R-:W5:Y:S04]  /*2160*/  LDG.E.64 R34, desc[UR14][R42.64+0x30] ;  /* 0x0000300e2a227981 */ /* 0x000f68000c1e1b00 */
[----:B------:R-:W5:Y:S04]  /*2170*/  LDG.E.64 R32, desc[UR14][R42.64+0x38] ;  /* 0x0000380e2a207981 */ /* 0x000f68000c1e1b00 */
[----:B------:R-:W5:Y:S01]  /*2180*/  LDG.E.64 R24, desc[UR14][R42.64+0x40] ;  /* 0x0000400e2a187981 */ /* 0x000f62000c1e1b00 */
[----:B--2---:R-:W-:-:S03]  /*2190*/  DADD R8, R8, R22 ;  /* 0x0000000008087229 */ /* 0x004fc60000000016 */
[----:B------:R-:W2:Y:S05]  /*21a0*/  LDG.E.64 R22, desc[UR14][R42.64+0x78] ;  /* 0x0000780e2a167981 */ /* 0x000eaa000c1e1b00 */
[----:B---3--:R-:W-:Y:S02]  /*21b0*/  DADD R12, R8, R12 ;  /* 0x00000000080c7229 */ /* 0x008fe4000000000c */
[----:B------:R-:W3:Y:S06]  /*21c0*/  LDG.E.64 R8, desc[UR14][R42.64+0x48] ;  /* 0x0000480e2a087981 */ /* 0x000eec000c1e1b00 */
[----:B----4-:R-:W-:-:S02]  /*21d0*/  DADD R14, R12, R14 ;  /* 0x000000000c0e7229 */ /* 0x010fc4000000000e */
[----:B------:R-:W4:Y:S06]  /*21e0*/  LDG.E.64 R12, desc[UR14][R42.64+0x50] ;  /* 0x0000500e2a0c7981 */ /* 0x000f2c000c1e1b00 */
[----:B-----5:R-:W-:Y:S02]  /*21f0*/  DADD R16, R14, R16 ;  /* 0x000000000e107229 */ /* 0x020fe40000000010 */
[----:B------:R-:W5:Y:S06]  /*2200*/  LDG.E.64 R14, desc[UR14][R42.64+0x58] ;  /* 0x0000580e2a0e7981 */ /* 0x000f6c000c1e1b00 */
[----:B------:R-:W-:-:S02]  /*2210*/  DADD R18, R16, R18 ;  /* 0x0000000010127229 */ /* 0x000fc40000000012 */
[----:B------:R-:W2:Y:S06]  /*2220*/  LDG.E.64 R16, desc[UR14][R42.64+0x60] ;  /* 0x0000600e2a107981 */ /* 0x000eac000c1e1b00 */
[----:B------:R-:W-:Y:S02]  /*2230*/  DADD R20, R18, R20 ;  /* 0x0000000012147229 */ /* 0x000fe40000000014 */
[----:B------:R-:W2:Y:S06]  /*2240*/  LDG.E.64 R18, desc[UR14][R42.64+0x68] ;  /* 0x0000680e2a127981 */ /* 0x000eac000c1e1b00 */
[----:B------:R-:W-:-:S02]  /*2250*/  DADD R34, R20, R34 ;  /* 0x0000000014227229 */ /* 0x000fc40000000022 */
[----:B------:R-:W2:Y:S06]  /*2260*/  LDG.E.64 R20, desc[UR14][R42.64+0x70] ;  /* 0x0000700e2a147981 */ /* 0x000eac000c1e1b00 */
[----:B------:R-:W-:-:S08]  /*2270*/  DADD R32, R34, R32 ;  /* 0x0000000022207229 */ /* 0x000fd00000000020 */
[----:B------:R-:W-:Y:S01]  /*2280*/  DADD R24, R32, R24 ;  /* 0x0000000020187229 */ /* 0x000fe20000000018 */
[----:B------:R-:W-:-:S05]  /*2290*/  VIADD R44, R44, 0x10 ;  /* 0x000000102c2c7836 */ /* 0x000fca0000000000 */
[----:B------:R-:W-:Y:S02]  /*22a0*/  ISETP.NE.AND P3, PT, R44, R6, PT ;  /* 0x000000062c00720c */ /* 0x000fe40003f65270 */
[----:B---3--:R-:W-:-:S08]  /*22b0*/  DADD R8, R24, R8 ;  /* 0x0000000018087229 */ /* 0x008fd00000000008 */
[----:B----4-:R-:W-:-:S08]  /*22c0*/  DADD R8, R8, R12 ;  /* 0x0000000008087229 */ /* 0x010fd0000000000c */
[----:B-----5:R-:W-:-:S08]  /*22d0*/  DADD R8, R8, R14 ;  /* 0x0000000008087229 */ /* 0x020fd0000000000e */
[----:B--2---:R-:W-:-:S08]  /*22e0*/  DADD R8, R8, R16 ;  /* 0x0000000008087229 */ /* 0x004fd00000000010 */
[----:B------:R-:W-:-:S08]  /*22f0*/  DADD R8, R8, R18 ;  /* 0x0000000008087229 */ /* 0x000fd00000000012 */
[----:B------:R-:W-:-:S08]  /*2300*/  DADD R8, R8, R20 ;  /* 0x0000000008087229 */ /* 0x000fd00000000014 */
[----:B------:R-:W-:Y:S01]  /*2310*/  DADD R22, R8, R22 ;  /* 0x0000000008167229 */ /* 0x000fe20000000016 */
[----:B------:R-:W-:Y:S10]  /*2320*/  @P3 BRA `(.L_x_263) ;  /* 0xfffffffc00683947 */ /* 0x000ff4000383ffff */
[----:B------:R-:W-:Y:S05]  /*2330*/  BSYNC.RECONVERGENT B4 ;  /* 0x0000000000047941 */ /* 0x000fea0003800200 */
.L_x_262:
[----:B------:R-:W-:-:S07]  /*2340*/  IMAD.MOV.U32 R42, RZ, RZ, R6 ;  /* 0x000000ffff2a7224 */ /* 0x000fce00078e0006 */
.L_x_261:
[----:B------:R-:W-:Y:S05]  /*2350*/  BSYNC.RECONVERGENT B3 ;  /* 0x0000000000037941 */ /* 0x000fea0003800200 */
.L_x_260:
[----:B------:R-:W-:Y:S04]  /*2360*/  BSSY.RECONVERGENT B3, `(.L_x_264) ;  /* 0x000003a000037945 */ /* 0x000fe80003800200 */
[----:B------:R-:W-:Y:S05]  /*2370*/  @!P2 BRA `(.L_x_265) ;  /* 0x0000000000e0a947 */ /* 0x000fea0003800000 */
[----:B------:R-:W-:Y:S01]  /*2380*/  ISETP.GE.U32.AND P3, PT, R11, 0x7, PT ;  /* 0x000000070b00780c */ /* 0x000fe20003f66070 */
[----:B------:R-:W-:Y:S01]  /*2390*/  BSSY.RECONVERGENT B4, `(.L_x_266) ;  /* 0x0000017000047945 */ /* 0x000fe20003800200 */
[----:B------:R-:W-:-:S11]  /*23a0*/  ISETP.NE.AND P4, PT, R0, RZ, PT ;  /* 0x000000ff0000720c */ /* 0x000fd60003f85270 */
[----:B------:R-:W-:Y:S05]  /*23b0*/  @!P3 BRA `(.L_x_267) ;  /* 0x000000000050b947 */ /* 0x000fea0003800000 */
        /* <DEDUP_REMOVED lines=10> */
[----:B------:R-:W5:Y:S01]  /*2460*/  LDG.E.64 R18, desc[UR14][R34.64+0x38] ;  /* 0x0000380e22127981 */ /* 0x000f62000c1e1b00 */
[----:B------:R-:W-:Y:S01]  /*2470*/  VIADD R42, R42, 0x8 ;  /* 0x000000082a2a7836 */ /* 0x000fe20000000000 */
[----:B--2---:R-:W-:-:S08]  /*2480*/  DADD R32, R22, R32 ;  /* 0x0000000016207229 */ /* 0x004fd00000000020 */
[----:B---3--:R-:W-:-:S08]  /*2490*/  DADD R24, R32, R24 ;  /* 0x0000000020187229 */ /* 0x008fd00000000018 */
[----:B----4-:R-:W-:-:S08]  /*24a0*/  DADD R20, R24, R20 ;  /* 0x0000000018147229 */ /* 0x010fd00000000014 */
[----:B-----5:R-:W-:-:S08]  /*24b0*/  DADD R8, R20, R8 ;  /* 0x0000000014087229 */ /* 0x020fd00000000008 */
[----:B------:R-:W-:-:S08]  /*24c0*/  DADD R8, R8, R12 ;  /* 0x0000000008087229 */ /* 0x000fd0000000000c */
[----:B------:R-:W-:-:S08]  /*24d0*/  DADD R8, R8, R14 ;  /* 0x0000000008087229 */ /* 0x000fd0000000000e */
[----:B------:R-:W-:-:S08]  /*24e0*/  DADD R8, R8, R16 ;  /* 0x0000000008087229 */ /* 0x000fd00000000010 */
[----:B------:R-:W-:-:S11]  /*24f0*/  DADD R22, R8, R18 ;  /* 0x0000000008167229 */ /* 0x000fd60000000012 */
.L_x_267:
[----:B------:R-:W-:Y:S05]  /*2500*/  BSYNC.RECONVERGENT B4 ;  /* 0x0000000000047941 */ /* 0x000fea0003800200 */
.L_x_266:
        /* <DEDUP_REMOVED lines=11> */
[----:B------:R-:W5:Y:S01]  /*25c0*/  LDG.E.64 R16, desc[UR14][R18.64+0x18] ;  /* 0x0000180e12107981 */ /* 0x000f62000c1e1b00 */
[----:B------:R-:W-:Y:S01]  /*25d0*/  VIADD R42, R42, 0x4 ;  /* 0x000000042a2a7836 */ /* 0x000fe20000000000 */
[----:B--2---:R-:W-:-:S08]  /*25e0*/  DADD R8, R22, R8 ;  /* 0x0000000016087229 */ /* 0x004fd00000000008 */
[----:B---3--:R-:W-:-:S08]  /*25f0*/  DADD R8, R8, R12 ;  /* 0x0000000008087229 */ /* 0x008fd0000000000c */
[----:B----4-:R-:W-:-:S08]  /*2600*/  DADD R8, R8, R14 ;  /* 0x0000000008087229 */ /* 0x010fd0000000000e */
[----:B-----5:R-:W-:-:S11]  /*2610*/  DADD R22, R8, R16 ;  /* 0x0000000008167229 */ /* 0x020fd60000000010 */
.L_x_269:
[----:B------:R-:W-:Y:S05]  /*2620*/  BSYNC.RECONVERGENT B4 ;  /* 0x0000000000047941 */ /* 0x000fea0003800200 */
.L_x_268:
[----:B------:R-:W-:Y:S05]  /*2630*/  @!P4 BRA `(.L_x_265) ;  /* 0x000000000030c947 */ /* 0x000fea0003800000 */
[----:B------:R-:W0:Y:S02]  /*2640*/  LDCU UR4, c[0x0][0x39c] ;  /* 0x00007380ff0477ac */ /* 0x000e240008000800 */
[----:B0-----:R-:W-:-:S04]  /*2650*/  IMAD R15, R41, UR4, R42 ;  /* 0x00000004290f7c24 */ /* 0x001fc8000f8e022a */
[----:B------:R-:W-:-:S05]  /*2660*/  IMAD.WIDE R14, R15, 0x8, R26 ;  /* 0x000000080f0e7825 */ /* 0x000fca00078e021a */
[----:B------:R-:W2:Y:S01]  /*2670*/  LDG.E.64 R8, desc[UR14][R14.64] ;  /* 0x0000000e0e087981 */ /* 0x000ea2000c1e1b00 */
[----:B------:R-:W-:Y:S01]  /*2680*/  ISETP.NE.AND P3, PT, R7, 0x1, PT ;  /* 0x000000010700780c */ /* 0x000fe20003f65270 */
[----:B--2---:R-:W-:-:S12]  /*2690*/  DADD R22, R22, R8 ;  /* 0x0000000016167229 */ /* 0x004fd80000000008 */
[----:B------:R-:W-:Y:S05]  /*26a0*/  @!P3 BRA `(.L_x_265) ;  /* 0x000000000014b947 */ /* 0x000fea0003800000 */
[----:B------:R-:W-:Y:S01]  /*26b0*/  ISETP.NE.AND P3, PT, R7, 0x2, PT ;  /* 0x000000020700780c */ /* 0x000fe20003f65270 */
[----:B------:R-:W2:-:S12]  /*26c0*/  LDG.E.64 R8, desc[UR14][R14.64+0x8] ;  /* 0x0000080e0e087981 */ /* 0x000e98000c1e1b00 */
[----:B------:R-:W3:Y:S01]  /*26d0*/  @P3 LDG.E.64 R12, desc[UR14][R14.64+0x10] ;  /* 0x0000100e0e0c3981 */ /* 0x000ee2000c1e1b00 */
[----:B--2---:R-:W-:-:S08]  /*26e0*/  DADD R22, R22, R8 ;  /* 0x0000000016167229 */ /* 0x004fd00000000008 */
[----:B---3--:R-:W-:-:S11]  /*26f0*/  @P3 DADD R22, R22, R12 ;  /* 0x0000000016163229 */ /* 0x008fd6000000000c */
.L_x_265:
[----:B------:R-:W-:Y:S05]  /*2700*/  BSYNC.RECONVERGENT B3 ;  /* 0x0000000000037941 */ /* 0x000fea0003800200 */
.L_x_264:
[----:B------:R-:W-:-:S05]  /*2710*/  LEA R13, R41, UR16, 0x3 ;  /* 0x00000010290d7c11 */ /* 0x000fca000f8e18ff */
[----:B------:R-:W2:Y:S01]  /*2720*/  LDL.64 R8, [R13+0x18] ;  /* 0x000018000d087983 */ /* 0x000ea20000100a00 */
[----:B------:R-:W-:Y:S01]  /*2730*/  VIADD R41, R41, 0x1 ;  /* 0x0000000129297836 */ /* 0x000fe20000000000 */
[----:B------:R-:W-:Y:S02]  /*2740*/  DADD R36, R22, R36 ;  /* 0x0000000016247229 */ /* 0x000fe40000000024 */
[----:B------:R0:W-:Y:S02]  /*2750*/  STL.64 [R13], R22 ;  /* 0x000000160d007387 */ /* 0x0001e40000100a00 */
[----:B------:R-:W-:Y:S01]  /*2760*/  ISETP.NE.AND P3, PT, R41, R4, PT ;  /* 0x000000042900720c */ /* 0x000fe20003f65270 */
[----:B--2---:R-:W-:-:S12]  /*2770*/  DADD R38, R8, R38 ;  /* 0x0000000008267229 */ /* 0x004fd80000000026 */
[----:B0-----:R-:W-:Y:S05]  /*2780*/  @P3 BRA `(.L_x_270) ;  /* 0xfffffff800343947 */ /* 0x001fea000383ffff */
.L_x_232:
[----:B------:R-:W-:Y:S05]  /*2790*/  BSYNC.RECONVERGENT B2 ;  /* 0x0000000000027941 */ /* 0x000fea0003800200 */
.L_x_231:
[----:B------:R-:W-:Y:S01]  /*27a0*/  BSSY.RECONVERGENT B3, `(.L_x_271) ;  /* 0x00002bb000037945 */ /* 0x000fe20003800200 */
[----:B------:R-:W-:-:S03]  /*27b0*/  PLOP3.LUT P0, PT, PT, PT, PT, 0x80, 0x8 ;  /* 0x000000000008781c */ /* 0x000fc60003f0f070 */
[----:B------:R-:W-:Y:S10]  /*27c0*/  @!P1 BRA `(.L_x_272) ;  /* 0x0000002800e09947 */ /* 0x000ff40003800000 */
[C---:B------:R-:W-:Y:S01]  /*27d0*/  IADD3 R13, PT, PT, R4.reuse, -0x1, RZ ;  /* 0xffffffff040d7810 */ /* 0x040fe20007ffe0ff */
[----:B------:R-:W-:Y:S01]  /*27e0*/  BSSY.RECONVERGENT B4, `(.L_x_273) ;  /* 0x0000071000047945 */ /* 0x000fe20003800200 */
[----:B------:R-:W-:Y:S01]  /*27f0*/  LOP3.LUT R6, R4, 0x3, RZ, 0xc0, !PT ;  /* 0x0000000304067812 */ /* 0x000fe200078ec0ff */
[----:B------:R-:W-:Y:S01]  /*2800*/  IMAD.MOV.U32 R9, RZ, RZ, RZ ;  /* 0x000000ffff097224 */ /* 0x000fe200078e00ff */
[----:B------:R-:W-:-:S13]  /*2810*/  ISETP.GE.U32.AND P0, PT, R13, 0x3, PT ;  /* 0x000000030d00780c */ /* 0x000fda0003f06070 */
[----:B------:R-:W-:Y:S05]  /*2820*/  @!P0 BRA `(.L_x_274) ;  /* 0x0000000400b08947 */ /* 0x000fea0003800000 */
[----:B------:R-:W-:Y:S01]  /*2830*/  LOP3.LUT R9, R4, 0x7ffffffc, RZ, 0xc0, !PT ;  /* 0x7ffffffc04097812 */ /* 0x000fe200078ec0ff */
[----:B------:R-:W-:-:S07]  /*2840*/  IMAD.MOV.U32 R8, RZ, RZ, RZ ;  /* 0x000000ffff087224 */ /* 0x000fce00078e00ff */
.L_x_283:
[----:B------:R-:W-:-:S05]  /*2850*/  LEA R7, R8, UR16, 0x3 ;  /* 0x0000001008077c11 */ /* 0x000fca000f8e18ff */
[----:B------:R-:W2:Y:S01]  /*2860*/  LDL.64 R18, [R7] ;  /* 0x0000000007127983 */ /* 0x000ea20000100a00 */
[----:B0-----:R-:W0:Y:S01]  /*2870*/  MUFU.RCP64H R15, R37 ;  /* 0x00000025000f7308 */ /* 0x001e220000001800 */
[----:B------:R-:W-:Y:S01]  /*2880*/  IMAD.MOV.U32 R14, RZ, RZ, 0x1 ;  /* 0x00000001ff0e7424 */ /* 0x000fe200078e00ff */
[----:B------:R-:W-:Y:S01]  /*2890*/  BSSY.RECONVERGENT B5, `(.L_x_275) ;  /* 0x0000015000057945 */ /* 0x000fe20003800200 */
[----:B------:R-:W-:Y:S02]  /*28a0*/  IMAD.MOV.U32 R24, RZ, RZ, R8 ;  /* 0x000000ffff187224 */ /* 0x000fe400078e0008 */
[----:B------:R-:W-:-:S05]  /*28b0*/  VIADD R8, R8, 0x4 ;  /* 0x0000000408087836 */ /* 0x000fca0000000000 */
[----:B------:R-:W-:Y:S01]  /*28c0*/  ISETP.NE.AND P0, PT, R8, R9, PT ;  /* 0x000000090800720c */ /* 0x000fe20003f05270 */
[----:B0-----:R-:W-:-:S08]  /*28d0*/  DFMA R16, R14, -R36, 1 ;  /* 0x3ff000000e10742b */ /* 0x001fd00000000824 */
[----:B------:R-:W-:-:S08]  /*28e0*/  DFMA R16, R16, R16, R16 ;  /* 0x000000101010722b */ /* 0x000fd00000000010 */
[----:B------:R-:W-:-:S08]  /*28f0*/  DFMA R16, R14, R16, R14 ;  /* 0x000000100e10722b */ /* 0x000fd0000000000e */
[----:B------:R-:W-:-:S08]  /*2900*/  DFMA R14, R16, -R36, 1 ;  /* 0x3ff00000100e742b */ /* 0x000fd00000000824 */
[----:B------:R-:W-:Y:S02]  /*2910*/  DFMA R14, R16, R14, R16 ;  /* 0x0000000e100e722b */ /* 0x000fe40000000010 */
[----:B--2---:R-:W-:-:S08]  /*2920*/  DMUL R18, R18, R38 ;  /* 0x0000002612127228 */ /* 0x004fd00000000000 */
[----:B------:R-:W-:Y:S02]  /*2930*/  DMUL R34, R18, R14 ;  /* 0x0000000e12227228 */ /* 0x000fe40000000000 */
[----:B------:R-:W-:-:S06]  /*2940*/  FSETP.GEU.AND P2, PT, |R19|, 6.5827683646048100446e-37, PT ;  /* 0x036000001300780b */ /* 0x000fcc0003f4e200 */
[----:B------:R-:W-:-:S08]  /*2950*/  DFMA R16, R34, -R36, R18 ;  /* 0x800000242210722b */ /* 0x000fd00000000012 */
[----:B------:R-:W-:-:S10]  /*2960*/  DFMA R34, R14, R16, R34 ;  /* 0x000000100e22722b */ /* 0x000fd40000000022 */
[----:B------:R-:W-:-:S05]  /*2970*/  FFMA R0, RZ, R37, R35 ;  /* 0x00000025ff007223 */ /* 0x000fca0000000023 */
[----:B------:R-:W-:-:S13]  /*2980*/  FSETP.GT.AND P1, PT, |R0|, 1.469367938527859385e-39, PT ;  /* 0x001000000000780b */ /* 0x000fda0003f24200 */
[----:B------:R-:W-:Y:S05]  /*2990*/  @P1 BRA P2, `(.L_x_276) ;  /* 0x0000000000101947 */ /* 0x000fea0001000000 */
[----:B------:R-:W-:Y:S01]  /*29a0*/  MOV R20, R36 ;  /* 0x0000002400147202 */ /* 0x000fe20000000f00 */
[----:B------:R-:W-:Y:S01]  /*29b0*/  IMAD.MOV.U32 R21, RZ, RZ, R37 ;  /* 0x000000ffff157224 */ /* 0x000fe200078e0025 */
[----:B------:R-:W-:-:S07]  /*29c0*/  MOV R0, 0x29e0 ;  /* 0x000029e000007802 */ /* 0x000fce0000000f00 */
[----:B------:R-:W-:Y:S05]  /*29d0*/  CALL.REL.NOINC `($__internal_1_$__cuda_sm20_div_rn_f64_full) ;  /* 0x0000007c00e87944 */ /* 0x000fea0003c00000 */
.L_x_276:
[----:B------:R-:W-:Y:S05]  /*29e0*/  BSYNC.RECONVERGENT B5 ;  /* 0x0000000000057941 */ /* 0x000fea0003800200 */
.L_x_275:
[----:B------:R-:W-:-:S05]  /*29f0*/  LEA R24, R24, UR16, 0x3 ;  /* 0x0000001018187c11 */ /* 0x000fca000f8e18ff */
[----:B------:R-:W2:Y:S01]  /*2a00*/  LDL.64 R14, [R24+0x18] ;  /* 0x00001800180e7983 */ /* 0x000ea20000100a00 */
[----:B------:R-:W0:Y:S01]  /*2a10*/  MUFU.RCP64H R17, R37 ;  /* 0x0000002500117308 */ /* 0x000e220000001800 */
[----:B------:R-:W-:-:S06]  /*2a20*/  IMAD.MOV.U32 R16, RZ, RZ, 0x1 ;  /* 0x00000001ff107424 */ /* 0x000fcc00078e00ff */
[----:B0-----:R-:W-:Y:S02]  /*2a30*/  DFMA R20, R16, -R36, 1 ;  /* 0x3ff000001014742b */ /* 0x001fe40000000824 */
[----:B--2---:R-:W-:-:S07]  /*2a40*/  DADD R14, R14, -R34 ;  /* 0x000000000e0e7229 */ /* 0x004fce0000000822 */
[----:B------:R0:W-:Y:S04]  /*2a50*/  STL.64 [R24+0x18], R14 ;  /* 0x0000180e18007387 */ /* 0x0001e80000100a00 */
[----:B------:R-:W2:Y:S01]  /*2a60*/  LDL.64 R18, [R7+0x8] ;  /* 0x0000080007127983 */ /* 0x000ea20000100a00 */
[----:B------:R-:W-:Y:S01]  /*2a70*/  DFMA R20, R20, R20, R20 ;  /* 0x000000141414722b */ /* 0x000fe20000000014 */
[----:B------:R-:W-:Y:S07]  /*2a80*/  BSSY.RECONVERGENT B5, `(.L_x_277) ;  /* 0x0000010000057945 */ /* 0x000fee0003800200 */
[----:B------:R-:W-:-:S08]  /*2a90*/  DFMA R20, R16, R20, R16 ;  /* 0x000000141014722b */ /* 0x000fd00000000010 */
[----:B------:R-:W-:-:S08]  /*2aa0*/  DFMA R16, R20, -R36, 1 ;  /* 0x3ff000001410742b */ /* 0x000fd00000000824 */
[----:B------:R-:W-:Y:S02]  /*2ab0*/  DFMA R16, R20, R16, R20 ;  /* 0x000000101410722b */ /* 0x000fe40000000014 */
[----:B--2---:R-:W-:-:S08]  /*2ac0*/  DMUL R18, R18, R38 ;  /* 0x0000002612127228 */ /* 0x004fd00000000000 */
[----:B------:R-:W-:Y:S02]  /*2ad0*/  DMUL R34, R16, R18 ;  /* 0x0000001210227228 */ /* 0x000fe40000000000 */
[----:B------:R-:W-:-:S06]  /*2ae0*/  FSETP.GEU.AND P2, PT, |R19|, 6.5827683646048100446e-37, PT ;  /* 0x036000001300780b */ /* 0x000fcc0003f4e200 */
[----:B0-----:R-:W-:-:S08]  /*2af0*/  DFMA R14, R34, -R36, R18 ;  /* 0x80000024220e722b */ /* 0x001fd00000000012 */
[----:B------:R-:W-:-:S10]  /*2b00*/  DFMA R34, R16, R14, R34 ;  /* 0x0000000e1022722b */ /* 0x000fd40000000022 */
[----:B------:R-:W-:-:S05]  /*2b10*/  FFMA R0, RZ, R37, R35 ;  /* 0x00000025ff007223 */ /* 0x000fca0000000023 */
[----:B------:R-:W-:-:S13]  /*2b20*/  FSETP.GT.AND P1, PT, |R0|, 1.469367938527859385e-39, PT ;  /* 0x001000000000780b */ /* 0x000fda0003f24200 */
[----:B------:R-:W-:Y:S05]  /*2b30*/  @P1 BRA P2, `(.L_x_278) ;  /* 0x0000000000101947 */ /* 0x000fea0001000000 */
[----:B------:R-:W-:Y:S01]  /*2b40*/  IMAD.MOV.U32 R20, RZ, RZ, R36 ;  /* 0x000000ffff147224 */ /* 0x000fe200078e0024 */
[----:B------:R-:W-:Y:S01]  /*2b50*/  MOV R0, 0x2b80 ;  /* 0x00002b8000007802 */ /* 0x000fe20000000f00 */
[----:B------:R-:W-:-:S07]  /*2b60*/  IMAD.MOV.U32 R21, RZ, RZ, R37 ;  /* 0x000000ffff157224 */ /* 0x000fce00078e0025 */
[----:B------:R-:W-:Y:S05]  /*2b70*/  CALL.REL.NOINC `($__internal_1_$__cuda_sm20_div_rn_f64_full) ;  /* 0x0000007c00807944 */ /* 0x000fea0003c00000 */
.L_x_278:
[----:B------:R-:W-:Y:S05]  /*2b80*/  BSYNC.RECONVERGENT B5 ;  /* 0x0000000000057941 */ /* 0x000fea0003800200 */
.L_x_277:
        /* <DEDUP_REMOVED lines=24> */
.L_x_280:
[----:B------:R-:W-:Y:S05]  /*2d10*/  BSYNC.RECONVERGENT B5 ;  /* 0x0000000000057941 */ /* 0x000fea0003800200 */
.L_x_279:
        /* <DEDUP_REMOVED lines=24> */
.L_x_282:
[----:B------:R-:W-:Y:S05]  /*2ea0*/  BSYNC.RECONVERGENT B5 ;  /* 0x0000000000057941 */ /* 0x000fea0003800200 */
.L_x_281:
[----:B------:R-:W2:Y:S02]  /*2eb0*/  LDL.64 R14, [R24+0x30] ;  /* 0x00003000180e7983 */ /* 0x000ea40000100a00 */
[----:B--2---:R-:W-:-:S07]  /*2ec0*/  DADD R14, R14, -R34 ;  /* 0x000000000e0e7229 */ /* 0x004fce0000000822 */
[----:B------:R0:W-:Y:S01]  /*2ed0*/  STL.64 [R24+0x30], R14 ;  /* 0x0000300e18007387 */ /* 0x0001e20000100a00 */
[----:B------:R-:W-:Y:S05]  /*2ee0*/  @P0 BRA `(.L_x_283) ;  /* 0xfffffff800580947 */ /* 0x000fea000383ffff */
.L_x_274:
[----:B------:R-:W-:Y:S05]  /*2ef0*/  BSYNC.RECONVERGENT B4 ;  /* 0x0000000000047941 */ /* 0x000fea0003800200 */
.L_x_273:
[----:B------:R-:W-:Y:S01]  /*2f00*/  ISETP.NE.AND P0, PT, R6, RZ, PT ;  /* 0x000000ff0600720c */ /* 0x000fe20003f05270 */
[----:B------:R-:W-:-:S12]  /*2f10*/  BSSY.RECONVERGENT B4, `(.L_x_284) ;  /* 0x0000053000047945 */ /* 0x000fd80003800200 */
[----:B------:R-:W-:Y:S05]  /*2f20*/  @!P0 BRA `(.L_x_285) ;  /* 0x0000000400448947 */ /* 0x000fea0003800000 */
[----:B------:R-:W-:-:S05]  /*2f30*/  LEA R7, R9, UR16, 0x3 ;  /* 0x0000001009077c11 */ /* 0x000fca000f8e18ff */
[----:B------:R-:W2:Y:S01]  /*2f40*/  LDL.64 R18, [R7] ;  /* 0x0000000007127983 */ /* 0x000ea20000100a00 */
[----:B0-----:R-:W0:Y:S01]  /*2f50*/  MUFU.RCP64H R15, R37 ;  /* 0x00000025000f7308 */ /* 0x001e220000001800 */
[----:B------:R-:W-:Y:S01]  /*2f60*/  IMAD.MOV.U32 R14, RZ, RZ, 0x1 ;  /* 0x00000001ff0e7424 */ /* 0x000fe200078e00ff */
[----:B------:R-:W-:Y:S05]  /*2f70*/  BSSY.RECONVERGENT B5, `(.L_x_286) ;  /* 0x0000012000057945 */ /* 0x000fea0003800200 */
        /* <DEDUP_REMOVED lines=17> */
.L_x_287:
[----:B------:R-:W-:Y:S05]  /*3090*/  BSYNC.RECONVERGENT B5 ;  /* 0x0000000000057941 */ /* 0x000fea0003800200 */
.L_x_286:
[----:B------:R-:W-:-:S05]  /*30a0*/  LEA R9, R9, UR16, 0x3 ;  /* 0x0000001009097c11 */ /* 0x000fca000f8e18ff */
[----:B------:R-:W2:Y:S01]  /*30b0*/  LDL.64 R14, [R9+0x18] ;  /* 0x00001800090e7983 */ /* 0x000ea20000100a00 */
[----:B------:R-:W-:Y:S01]  /*30c0*/  ISETP.NE.AND P1, PT, R6, 0x1, PT ;  /* 0x000000010600780c */ /* 0x000fe20003f25270 */
[----:B--2---:R-:W-:-:S07]  /*30d0*/  DADD R14, R14, -R34 ;  /* 0x000000000e0e7229 */ /* 0x004fce0000000822 */
[----:B------:R1:W-:Y:S05]  /*30e0*/  STL.64 [R9+0x18], R14 ;  /* 0x0000180e09007387 */ /* 0x0003ea0000100a00 */
[----:B------:R-:W-:Y:S05]  /*30f0*/  @!P1 BRA `(.L_x_285) ;  /* 0x0000000000d09947 */ /* 0x000fea0003800000 */
[----:B------:R-:W2:Y:S01]  /*3100*/  LDL.64 R18, [R7+0x8] ;  /* 0x0000080007127983 */ /* 0x000ea20000100a00 */
[----:B-1----:R-:W0:Y:S01]  /*3110*/  MUFU.RCP64H R15, R37 ;  /* 0x00000025000f7308 */ /* 0x002e220000001800 */
        /* <DEDUP_REMOVED lines=19> */
.L_x_289:
[----:B------:R-:W-:Y:S05]  /*3250*/  BSYNC.RECONVERGENT B5 ;  /* 0x0000000000057941 */ /* 0x000fea0003800200 */
.L_x_288:
[----:B------:R-:W2:Y:S01]  /*3260*/  LDL.64 R14, [R9+0x20] ;  /* 0x00002000090e7983 */ /* 0x000ea20000100a00 */
[----:B------:R-:W-:Y:S01]  /*3270*/  ISETP.NE.AND P1, PT, R6, 0x2, PT ;  /* 0x000000020600780c */ /* 0x000fe20003f25270 */
[----:B--2---:R-:W-:-:S07]  /*3280*/  DADD R14, R14, -R34 ;  /* 0x000000000e0e7229 */ /* 0x004fce0000000822 */
[----:B------:R2:W-:Y:S05]  /*3290*/  STL.64 [R9+0x20], R14 ;  /* 0x0000200e09007387 */ /* 0x0005ea0000100a00 */
[----:B------:R-:W-:Y:S05]  /*32a0*/  @!P1 BRA `(.L_x_285) ;  /* 0x0000000000649947 */ /* 0x000fea0003800000 */
[----:B--2---:R-:W2:Y:S01]  /*32b0*/  LDL.64 R14, [R7+0x10] ;  /* 0x00001000070e7983 */ /* 0x004ea20000100a00 */
[----:B------:R-:W0:Y:S01]  /*32c0*/  MUFU.RCP64H R17, R37 ;  /* 0x0000002500117308 */ /* 0x000e220000001800 */
        /* <DEDUP_REMOVED lines=19> */
.L_x_291:
[----:B------:R-:W-:Y:S05]  /*3400*/  BSYNC.RECONVERGENT B5 ;  /* 0x0000000000057941 */ /* 0x000fea0003800200 */
.L_x_290:
[----:B------:R-:W2:Y:S02]  /*3410*/  LDL.64 R14, [R9+0x28] ;  /* 0x00002800090e7983 */ /* 0x000ea40000100a00 */
[----:B--2---:R-:W-:-:S07]  /*3420*/  DADD R14, R14, -R34 ;  /* 0x000000000e0e7229 */ /* 0x004fce0000000822 */
[----:B------:R3:W-:Y:S04]  /*3430*/  STL.64 [R9+0x28], R14 ;  /* 0x0000280e09007387 */ /* 0x0007e80000100a00 */
.L_x_285:
[----:B------:R-:W-:Y:S05]  /*3440*/  BSYNC.RECONVERGENT B4 ;  /* 0x0000000000047941 */ /* 0x000fea0003800200 */
.L_x_284:
[----:B------:R-:W-:Y:S01]  /*3450*/  ISETP.GE.U32.AND P1, PT, R13, 0x7, PT ;  /* 0x000000070d00780c */ /* 0x000fe20003f26070 */
[----:B------:R-:W-:Y:S01]  /*3460*/  BSSY.RECONVERGENT B4, `(.L_x_292) ;  /* 0x0000105000047945 */ /* 0x000fe20003800200 */
[----:B------:R-:W-:Y:S01]  /*3470*/  LOP3.LUT R7, R4, 0x7, RZ, 0xc0, !PT ;  /* 0x0000000704077812 */ /* 0x000fe200078ec0ff */
[----:B------:R-:W-:Y:S01]  /*3480*/  IMAD.MOV.U32 R8, RZ, RZ, RZ ;  /* 0x000000ffff087224 */ /* 0x000fe200078e00ff */
[----:B------:R-:W-:Y:S02]  /*3490*/  PRMT R0, RZ, 0x7610, R0 ;  /* 0x00007610ff007816 */ /* 0x000fe40000000000 */
[----:B0-----:R-:W-:-:S07]  /*34a0*/  CS2R R24, SRZ ;  /* 0x0000000000187805 */ /* 0x001fce000001ff00 */
[----:B------:R-:W-:Y:S05]  /*34b0*/  @!P1 BRA `(.L_x_293) ;  /* 0x0000000c00fc9947 */ /* 0x000fea0003800000 */
[----:B------:R-:W-:Y:S01]  /*34c0*/  LOP3.LUT R8, R4, 0x7ffffff8, RZ, 0xc0, !PT ;  /* 0x7ffffff804087812 */ /* 0x000fe200078ec0ff */
[----:B-123--:R-:W-:Y:S01]  /*34d0*/  IMAD.MOV.U32 R9, RZ, RZ, RZ ;  /* 0x000000ffff097224 */ /* 0x00efe200078e00ff */
[----:B------:R-:W-:Y:S02]  /*34e0*/  PRMT R0, RZ, 0x7610, R0 ;  /* 0x00007610ff007816 */ /* 0x000fe40000000000 */
[----:B------:R-:W-:-:S07]  /*34f0*/  CS2R R24, SRZ ;  /* 0x0000000000187805 */ /* 0x000fce000001ff00 */
.L_x_326:
        /* <DEDUP_REMOVED lines=22> */
[----:B------:R-:W-:Y:S05]  /*3660*/  CALL.REL.NOINC `($__internal_1_$__cuda_sm20_div_rn_f64_full) ;  /* 0x0000007000c47944 */ /* 0x000fea0003c00000 */
.L_x_297:
[----:B------:R-:W-:Y:S05]  /*3670*/  BSYNC.RECONVERGENT B6 ;  /* 0x0000000000067941 */ /* 0x000fea0003800200 */
.L_x_296:
[--C-:B------:R-:W-:Y:S01]  /*3680*/  DADD R14, -RZ, |R34|.reuse ;  /* 0x00000000ff0e7229 */ /* 0x100fe20000000522 */
[----:B------:R-:W-:Y:S01]  /*3690*/  IMAD.MOV.U32 R0, RZ, RZ, 0x1 ;  /* 0x00000001ff007424 */ /* 0x000fe200078e00ff */
[----:B------:R-:W-:-:S06]  /*36a0*/  DSETP.GEU.AND P1, PT, R24, |R34|, PT ;  /* 0x400000221800722a */ /* 0x000fcc0003f2e000 */
[----:B------:R-:W-:Y:S02]  /*36b0*/  SEL R10, R9, R10, !P1 ;  /* 0x0000000a090a7207 */ /* 0x000fe40004800000 */
[----:B------:R-:W-:Y:S02]  /*36c0*/  FSEL R24, R14, R24, !P1 ;  /* 0x000000180e187208 */ /* 0x000fe40004800000 */
[----:B------:R-:W-:-:S07]  /*36d0*/  FSEL R25, R15, R25, !P1 ;  /* 0x000000190f197208 */ /* 0x000fce0004800000 */
.L_x_295:
[----:B------:R-:W-:Y:S05]  /*36e0*/  BSYNC.RECONVERGENT B5 ;  /* 0x0000000000057941 */ /* 0x000fea0003800200 */
.L_x_294:
[----:B------:R-:W2:Y:S01]  /*36f0*/  LDL.64 R18, [R13+0x20] ;  /* 0x000020000d127983 */ /* 0x000ea20000100a00 */
[----:B------:R-:W-:Y:S01]  /*3700*/  BSSY.RECONVERGENT B5, `(.L_x_298) ;  /* 0x000001d000057945 */ /* 0x000fe20003800200 */
[----:B--2---:R-:W-:-:S14]  /*3710*/  DSETP.GEU.AND P1, PT, R18, RZ, PT ;  /* 0x000000ff1200722a */ /* 0x004fdc0003f2e000 */
[----:B------:R-:W-:Y:S05]  /*3720*/  @P1 BRA `(.L_x_299) ;  /* 0x0000000000681947 */ /* 0x000fea0003800000 */
[----:B------:R-:W2:Y:S01]  /*3730*/  LDL.64 R20, [R13+0x8] ;  /* 0x000008000d147983 */ /* 0x000ea20000100a00 */
[----:B------:R-:W-:Y:S01]  /*3740*/  MOV R14, 0x1 ;  /* 0x00000001000e7802 */ /* 0x000fe20000000f00 */
[----:B------:R-:W-:Y:S01]  /*3750*/  BSSY.RECONVERGENT B6, `(.L_x_300) ;  /* 0x0000011000067945 */ /* 0x000fe20003800200 */
[----:B------:R-:W-:Y:S01]  /*3760*/  FSETP.GEU.AND P2, PT, |R19|, 6.5827683646048100446e-37, PT ;  /* 0x036000001300780b */ /* 0x000fe20003f4e200 */
        /* <DEDUP_REMOVED lines=15> */
.L_x_301:
[----:B------:R-:W-:Y:S05]  /*3860*/  BSYNC.RECONVERGENT B6 ;  /* 0x0000000000067941 */ /* 0x000fea0003800200 */
.L_x_300:
[--C-:B------:R-:W-:Y:S01]  /*3870*/  DADD R14, -RZ, |R34|.reuse ;  /* 0x00000000ff0e7229 */ /* 0x100fe20000000522 */
[----:B------:R-:W-:Y:S01]  /*3880*/  IMAD.MOV.U32 R0, RZ, RZ, 0x1 ;  /* 0x00000001ff007424 */ /* 0x000fe200078e00ff */
[----:B------:R-:W-:-:S06]  /*3890*/  DSETP.GEU.AND P1, PT, R24, |R34|, PT ;  /* 0x400000221800722a */ /* 0x000fcc0003f2e000 */
[----:B------:R-:W-:Y:S02]  /*38a0*/  SEL R10, R37, R10, !P1 ;  /* 0x0000000a250a7207 */ /* 0x000fe40004800000 */
[----:B------:R-:W-:Y:S02]  /*38b0*/  FSEL R24, R14, R24, !P1 ;  /* 0x000000180e187208 */ /* 0x000fe40004800000 */
[----:B------:R-:W-:-:S07]  /*38c0*/  FSEL R25, R15, R25, !P1 ;  /* 0x000000190f197208 */ /* 0x000fce0004800000 */
.L_x_299:
[----:B------:R-:W-:Y:S05]  /*38d0*/  BSYNC.RECONVERGENT B5 ;  /* 0x0000000000057941 */ /* 0x000fea0003800200 */
.L_x_298:
        /* <DEDUP_REMOVED lines=23> */
.L_x_305:
[----:B------:R-:W-:Y:S05]  /*3a50*/  BSYNC.RECONVERGENT B6 ;  /* 0x0000000000067941 */ /* 0x000fea0003800200 */
.L_x_304:
[--C-:B------:R-:W-:Y:S01]  /*3a60*/  DADD R14, -RZ, |R34|.reuse ;  /* 0x00000000ff0e7229 */ /* 0x100fe20000000522 */
[----:B------:R-:W-:Y:S01]  /*3a70*/  IMAD.MOV.U32 R0, RZ, RZ, 0x1 ;  /* 0x00000001ff007424 */ /* 0x000fe200078e00ff */
[----:B------:R-:W-:-:S06]  /*3a80*/  DSETP.GEU.AND P1, PT, R24, |R34|, PT ;  /* 0x400000221800722a */ /* 0x000fcc0003f2e000 */
[----:B------:R-:W-:Y:S02]  /*3a90*/  SEL R10, R37, R10, !P1 ;  /* 0x0000000a250a7207 */ /* 0x000fe40004800000 */
[----:B------:R-:W-:Y:S02]  /*3aa0*/  FSEL R24, R14, R24, !P1 ;  /* 0x000000180e187208 */ /* 0x000fe40004800000 */
[----:B------:R-:W-:-:S07]  /*3ab0*/  FSEL R25, R15, R25, !P1 ;  /* 0x000000190f197208 */ /* 0x000fce0004800000 */
.L_x_303:
[----:B------:R-:W-:Y:S05]  /*3ac0*/  BSYNC.RECONVERGENT B5 ;  /* 0x0000000000057941 */ /* 0x000fea0003800200 */
.L_x_302:
        /* <DEDUP_REMOVED lines=23> */
.L_x_309:
[----:B------:R-:W-:Y:S05]  /*3c40*/  BSYNC.RECONVERGENT B6 ;  /* 0x0000000000067941 */ /* 0x000fea0003800200 */
.L_x_308:
[--C-:B------:R-:W-:Y:S01]  /*3c50*/  DADD R14, -RZ, |R34|.reuse ;  /* 0x00000000ff0e7229 */ /* 0x100fe20000000522 */
[----:B------:R-:W-:Y:S01]  /*3c60*/  IMAD.MOV.U32 R0, RZ, RZ, 0x1 ;  /* 0x00000001ff007424 */ /* 0x000fe200078e00ff */
[----:B------:R-:W-:-:S06]  /*3c70*/  DSETP.GEU.AND P1, PT, R24, |R34|, PT ;  /* 0x400000221800722a */ /* 0x000fcc0003f2e000 */
[----:B------:R-:W-:Y:S02]  /*3c80*/  SEL R10, R37, R10, !P1 ;  /* 0x0000000a250a7207 */ /* 0x000fe40004800000 */
[----:B------:R-:W-:Y:S02]  /*3c90*/  FSEL R24, R14, R24, !P1 ;  /* 0x000000180e187208 */ /* 0x000fe40004800000 */
[----:B------:R-:W-:-:S07]  /*3ca0*/  FSEL R25, R15, R25, !P1 ;  /* 0x000000190f197208 */ /* 0x000fce0004800000 */
.L_x_307:
[----:B------:R-:W-:Y:S05]  /*3cb0*/  BSYNC.RECONVERGENT B5 ;  /* 0x0000000000057941 */ /* 0x000fea0003800200 */
.L_x_306:
        /* <DEDUP_REMOVED lines=23> */
.L_x_313:
[----:B------:R-:W-:Y:S05]  /*3e30*/  BSYNC.RECONVERGENT B6 ;  /* 0x0000000000067941 */ /* 0x000fea0003800200 */
.L_x_312:
[--C-:B------:R-:W-:Y:S01]  /*3e40*/  DADD R14, -RZ, |R34|.reuse ;  /* 0x00000000ff0e7229 */ /* 0x100fe20000000522 */
[----:B------:R-:W-:Y:S01]  /*3e50*/  IMAD.MOV.U32 R0, RZ, RZ, 0x1 ;  /* 0x00000001ff007424 */ /* 0x000fe200078e00ff */
[----:B------:R-:W-:-:S06]  /*3e60*/  DSETP.GEU.AND P1, PT, R24, |R34|, PT ;  /* 0x400000221800722a */ /* 0x000fcc0003f2e000 */
[----:B------:R-:W-:Y:S02]  /*3e70*/  SEL R10, R37, R10, !P1 ;  /* 0x0000000a250a7207 */ /* 0x000fe40004800000 */
[----:B------:R-:W-:Y:S02]  /*3e80*/  FSEL R24, R14, R24, !P1 ;  /* 0x000000180e187208 */ /* 0x000fe40004800000 */
[----:B------:R-:W-:-:S07]  /*3e90*/  FSEL R25, R15, R25, !P1 ;  /* 0x000000190f197208 */ /* 0x000fce0004800000 */
.L_x_311:
[----:B------:R-:W-:Y:S05]  /*3ea0*/  BSYNC.RECONVERGENT B5 ;  /* 0x0000000000057941 */ /* 0x000fea0003800200 */
.L_x_310:
        /* <DEDUP_REMOVED lines=23> */
.L_x_317:
[----:B------:R-:W-:Y:S05]  /*4020*/  BSYNC.RECONVERGENT B6 ;  /* 0x0000000000067941 */ /* 0x000fea0003800200 */
.L_x_316:
[--C-:B------:R-:W-:Y:S01]  /*4030*/  DADD R14, -RZ, |R34|.reuse ;  /* 0x00000000ff0e7229 */ /* 0x100fe20000000522 */
[----:B------:R-:W-:Y:S01]  /*4040*/  IMAD.MOV.U32 R0, RZ, RZ, 0x1 ;  /* 0x00000001ff007424 */ /* 0x000fe200078e00ff */
[----:B------:R-:W-:-:S06]  /*4050*/  DSETP.GEU.AND P1, PT, R24, |R34|, PT ;  /* 0x400000221800722a */ /* 0x000fcc0003f2e000 */
[----:B------:R-:W-:Y:S02]  /*4060*/  SEL R10, R37, R10, !P1 ;  /* 0x0000000a250a7207 */ /* 0x000fe40004800000 */
[----:B------:R-:W-:Y:S02]  /*4070*/  FSEL R24, R14, R24, !P1 ;  /* 0x000000180e187208 */ /* 0x000fe40004800000 */
[----:B------:R-:W-:-:S07]  /*4080*/  FSEL R25, R15, R25, !P1 ;  /* 0x000000190f197208 */ /* 0x000fce0004800000 */
.L_x_315:
[----:B------:R-:W-:Y:S05]  /*4090*/  BSYNC.RECONVERGENT B5 ;  /* 0x0000000000057941 */ /* 0x000fea0003800200 */
.L_x_314:
        /* <DEDUP_REMOVED lines=23> */
.L_x_321:
[----:B------:R-:W-:Y:S05]  /*4210*/  BSYNC.RECONVERGENT B6 ;  /* 0x0000000000067941 */ /* 0x000fea0003800200 */
.L_x_320:
[--C-:B------:R-:W-:Y:S01]  /*4220*/  DADD R14, -RZ, |R34|.reuse ;  /* 0x00000000ff0e7229 */ /* 0x100fe20000000522 */
[----:B------:R-:W-:Y:S01]  /*4230*/  IMAD.MOV.U32 R0, RZ, RZ, 0x1 ;  /* 0x00000001ff007424 */ /* 0x000fe200078e00ff */
[----:B------:R-:W-:-:S06]  /*4240*/  DSETP.GEU.AND P1, PT, R24, |R34|, PT ;  /* 0x400000221800722a */ /* 0x000fcc0003f2e000 */
[----:B------:R-:W-:Y:S02]  /*4250*/  SEL R10, R37, R10, !P1 ;  /* 0x0000000a250a7207 */ /* 0x000fe40004800000 */
[----:B------:R-:W-:Y:S02]  /*4260*/  FSEL R24, R14, R24, !P1 ;  /* 0x000000180e187208 */ /* 0x000fe40004800000 */
[----:B------:R-:W-:-:S07]  /*4270*/  FSEL R25, R15, R25, !P1 ;  /* 0x000000190f197208 */ /* 0x000fce0004800000 */
.L_x_319:
[----:B------:R-:W-:Y:S05]  /*4280*/  BSYNC.RECONVERGENT B5 ;  /* 0x0000000000057941 */ /* 0x000fea0003800200 */
.L_x_318:
[----:B------:R-:W2:Y:S01]  /*4290*/  LDL.64 R18, [R13+0x50] ;  /* 0x000050000d127983 */ /* 0x000ea20000100a00 */
[----:B------:R-:W-:Y:S01]  /*42a0*/  BSSY.RECONVERGENT B5, `(.L_x_322) ;  /* 0x000001d000057945 */ /* 0x000fe20003800200 */
[----:B--2---:R-:W-:-:S14]  /*42b0*/  DSETP.GEU.AND P1, PT, R18, RZ, PT ;  /* 0x000000ff1200722a */ /* 0x004fdc0003f2e000 */
[----:B------:R-:W-:Y:S05]  /*42c0*/  @P1 BRA `(.L_x_323) ;  /* 0x0000000000681947 */ /* 0x000fea0003800000 */
[----:B------:R0:W2:Y:S01]  /*42d0*/  LDL.64 R20, [R13+0x38] ;  /* 0x000038000d147983 */ /* 0x0000a20000100a00 */
[----:B------:R-:W-:Y:S01]  /*42e0*/  MOV R14, 0x1 ;  /* 0x00000001000e7802 */ /* 0x000fe20000000f00 */
[----:B------:R-:W-:Y:S01]  /*42f0*/  BSSY.RECONVERGENT B6, `(.L_x_324) ;  /* 0x0000011000067945 */ /* 0x000fe20003800200 */
[----:B------:R-:W-:Y:S01]  /*4300*/  FSETP.GEU.AND P2, PT, |R19|, 6.5827683646048100446e-37, PT ;  /* 0x036000001300780b */ /* 0x000fe20003f4e200 */
        /* <DEDUP_REMOVED lines=15> */
.L_x_325:
[----:B------:R-:W-:Y:S05]  /*4400*/  BSYNC.RECONVERGENT B6 ;  /* 0x0000000000067941 */ /* 0x000fea0003800200 */
.L_x_324:
[--C-:B------:R-:W-:Y:S01]  /*4410*/  DADD R14, -RZ, |R34|.reuse ;  /* 0x00000000ff0e7229 */ /* 0x100fe20000000522 */
[----:B------:R-:W-:Y:S01]  /*4420*/  IMAD.MOV.U32 R0, RZ, RZ, 0x1 ;  /* 0x00000001ff007424 */ /* 0x000fe200078e00ff */
[----:B------:R-:W-:-:S06]  /*4430*/  DSETP.GEU.AND P1, PT, R24, |R34|, PT ;  /* 0x400000221800722a */ /* 0x000fcc0003f2e000 */
[----:B------:R-:W-:Y:S02]  /*4440*/  SEL R10, R13, R10, !P1 ;  /* 0x0000000a0d0a7207 */ /* 0x000fe40004800000 */
[----:B------:R-:W-:Y:S02]  /*4450*/  FSEL R24, R14, R24, !P1 ;  /* 0x000000180e187208 */ /* 0x000fe40004800000 */
[----:B------:R-:W-:-:S07]  /*4460*/  FSEL R25, R15, R25, !P1 ;  /* 0x000000190f197208 */ /* 0x000fce0004800000 */
.L_x_323:
[----:B------:R-:W-:Y:S05]  /*4470*/  BSYNC.RECONVERGENT B5 ;  /* 0x0000000000057941 */ /* 0x000fea0003800200 */
.L_x_322:
[----:B------:R-:W-:-:S05]  /*4480*/  VIADD R9, R9, 0x8 ;  /* 0x0000000809097836 */ /* 0x000fca0000000000 */
[----:B------:R-:W-:-:S13]  /*4490*/  ISETP.NE.AND P1, PT, R9, R8, PT ;  /* 0x000000080900720c */ /* 0x000fda0003f25270 */
[----:B------:R-:W-:Y:S05]  /*44a0*/  @P1 BRA `(.L_x_326) ;  /* 0xfffffff000141947 */ /* 0x000fea000383ffff */
.L_x_293:
[----:B------:R-:W-:Y:S05]  /*44b0*/  BSYNC.RECONVERGENT B4 ;  /* 0x0000000000047941 */ /* 0x000fea0003800200 */
.L_x_292:
[----:B------:R-:W-:Y:S01]  /*44c0*/  ISETP.NE.AND P1, PT, R7, RZ, PT ;  /* 0x000000ff0700720c */ /* 0x000fe20003f25270 */
[----:B------:R-:W-:-:S12]  /*44d0*/  BSSY.RECONVERGENT B5, `(.L_x_327) ;  /* 0x00000e5000057945 */ /* 0x000fd80003800200 */
[----:B------:R-:W-:Y:S05]  /*44e0*/  @!P1 BRA `(.L_x_328) ;  /* 0x0000000c008c9947 */ /* 0x000fea0003800000 */
[----:B------:R-:W-:Y:S01]  /*44f0*/  ISETP.GE.U32.AND P1, PT, R7, 0x4, PT ;  /* 0x000000040700780c */ /* 0x000fe20003f26070 */
[----:B------:R-:W-:-:S12]  /*4500*/  BSSY.RECONVERGENT B4, `(.L_x_329) ;  /* 0x000007f000047945 */ /* 0x000fd80003800200 */
[----:B------:R-:W-:Y:S05]  /*4510*/  @!P1 BRA `(.L_x_330) ;  /* 0x0000000400f49947 */ /* 0x000fea0003800000 */
[----:B------:R-:W-:-:S05]  /*4520*/  LEA R7, R8, UR16, 0x3 ;  /* 0x0000001008077c11 */ /* 0x000fca000f8e18ff */
[----:B------:R-:W4:Y:S01]  /*4530*/  LDL.64 R18, [R7+0x18] ;  /* 0x0000180007127983 */ /* 0x000f220000100a00 */
[----:B------:R-:W-:Y:S01]  /*4540*/  BSSY.RECONVERGENT B6, `(.L_x_331) ;  /* 0x000001c000067945 */ /* 0x000fe20003800200 */
[----:B----4-:R-:W-:-:S14]  /*4550*/  DSETP.GEU.AND P1, PT, R18, RZ, PT ;  /* 0x000000ff1200722a */ /* 0x010fdc0003f2e000 */
[----:B------:R-:W-:Y:S05]  /*4560*/  @P1 BRA `(.L_x_332) ;  /* 0x0000000000641947 */ /* 0x000fea0003800000 */
[----:B------:R-:W4:Y:S01]  /*4570*/  LDL.64 R20, [R7] ;  /* 0x0000000007147983 */ /* 0x000f220000100a00 */
[----:B------:R-:W-:Y:S01]  /*4580*/  IMAD.MOV.U32 R12, RZ, RZ, 0x1 ;  /* 0x00000001ff0c7424 */ /* 0x000fe200078e00ff */
[----:B------:R-:W-:Y:S01]  /*4590*/  FSETP.GEU.AND P2, PT, |R19|, 6.5827683646048100446e-37, PT ;  /* 0x036000001300780b */ /* 0x000fe20003f4e200 */
[----:B------:R-:W-:Y:S01]  /*45a0*/  BSSY.RECONVERGENT B7, `(.L_x_333) ;  /* 0x000000f000077945 */ /* 0x000fe20003800200 */
[----:B----4-:R-:W1:Y:S03]  /*45b0*/  MUFU.RCP64H R13, R21 ;  /* 0x00000015000d7308 */ /* 0x010e660000001800 */
[----:B-123--:R-:W-:-:S08]  /*45c0*/  DFMA R14, -R20, R12, 1 ;  /* 0x3ff00000140e742b */ /* 0x00efd0000000010c */
        /* <DEDUP_REMOVED lines=12> */
.L_x_334:
[----:B------:R-:W-:Y:S05]  /*4690*/  BSYNC.RECONVERGENT B7 ;  /* 0x0000000000077941 */ /* 0x000fea0003800200 */
.L_x_333:
[--C-:B------:R-:W-:Y:S01]  /*46a0*/  DADD R12, -RZ, |R34|.reuse ;  /* 0x00000000ff0c7229 */ /* 0x100fe20000000522 */
[----:B------:R-:W-:Y:S01]  /*46b0*/  IMAD.MOV.U32 R0, RZ, RZ, 0x1 ;  /* 0x00000001ff007424 */ /* 0x000fe200078e00ff */
[----:B------:R-:W-:-:S06]  /*46c0*/  DSETP.GEU.AND P1, PT, R24, |R34|, PT ;  /* 0x400000221800722a */ /* 0x000fcc0003f2e000 */
[----:B------:R-:W-:Y:S02]  /*46d0*/  SEL R10, R8, R10, !P1 ;  /* 0x0000000a080a7207 */ /* 0x000fe40004800000 */
[----:B------:R-:W-:Y:S02]  /*46e0*/  FSEL R24, R12, R24, !P1 ;  /* 0x000000180c187208 */ /* 0x000fe40004800000 */
[----:B------:R-:W-:-:S07]  /*46f0*/  FSEL R25, R13, R25, !P1 ;  /* 0x000000190d197208 */ /* 0x000fce0004800000 */
.L_x_332:
[----:B------:R-:W-:Y:S05]  /*4700*/  BSYNC.RECONVERGENT B6 ;  /* 0x0000000000067941 */ /* 0x000fea0003800200 */
.L_x_331:
[----:B------:R-:W4:Y:S01]  /*4710*/  LDL.64 R18, [R7+0x20] ;  /* 0x0000200007127983 */ /* 0x000f220000100a00 */
[----:B------:R-:W-:Y:S01]  /*4720*/  BSSY.RECONVERGENT B6, `(.L_x_335) ;  /* 0x000001d000067945 */ /* 0x000fe20003800200 */
[----:B----4-:R-:W-:-:S14]  /*4730*/  DSETP.GEU.AND P1, PT, R18, RZ, PT ;  /* 0x000000ff1200722a */ /* 0x010fdc0003f2e000 */
[----:B------:R-:W-:Y:S05]  /*4740*/  @P1 BRA `(.L_x_336) ;  /* 0x0000000000681947 */ /* 0x000fea0003800000 */
[----:B------:R-:W4:Y:S01]  /*4750*/  LDL.64 R20, [R7+0x8] ;  /* 0x0000080007147983 */ /* 0x000f220000100a00 */
[----:B------:R-:W-:Y:S01]  /*4760*/  MOV R12, 0x1 ;  /* 0x00000001000c7802 */ /* 0x000fe20000000f00 */
[----:B------:R-:W-:Y:S01]  /*4770*/  BSSY.RECONVERGENT B7, `(.L_x_337) ;  /* 0x0000011000077945 */ /* 0x000fe20003800200 */
[----:B------:R-:W-:Y:S01]  /*4780*/  FSETP.GEU.AND P2, PT, |R19|, 6.5827683646048100446e-37, PT ;  /* 0x036000001300780b */ /* 0x000fe20003f4e200 */
[----:B-123--:R-:W-:Y:S01]  /*4790*/  VIADD R9, R8, 0x1 ;  /* 0x0000000108097836 */ /* 0x00efe20000000000 */
[----:B----4-:R-:W0:Y:S02]  /*47a0*/  MUFU.RCP64H R13, R21 ;  /* 0x00000015000d7308 */ /* 0x010e240000001800 */
        /* <DEDUP_REMOVED lines=13> */
.L_x_338:
[----:B------:R-:W-:Y:S05]  /*4880*/  BSYNC.RECONVERGENT B7 ;  /* 0x0000000000077941 */ /* 0x000fea0003800200 */
.L_x_337:
[--C-:B------:R-:W-:Y:S01]  /*4890*/  DADD R12, -RZ, |R34|.reuse ;  /* 0x00000000ff0c7229 */ /* 0x100fe20000000522 */
[----:B------:R-:W-:Y:S01]  /*48a0*/  IMAD.MOV.U32 R0, RZ, RZ, 0x1 ;  /* 0x00000001ff007424 */ /* 0x000fe200078e00ff */
[----:B------:R-:W-:-:S06]  /*48b0*/  DSETP.GEU.AND P1, PT, R24, |R34|, PT ;  /* 0x400000221800722a */ /* 0x000fcc0003f2e000 */
[----:B------:R-:W-:Y:S02]  /*48c0*/  SEL R10, R9, R10, !P1 ;  /* 0x0000000a090a7207 */ /* 0x000fe40004800000 */
[----:B------:R-:W-:Y:S02]  /*48d0*/  FSEL R24, R12, R24, !P1 ;  /* 0x000000180c187208 */ /* 0x000fe40004800000 */
[----:B------:R-:W-:-:S07]  /*48e0*/  FSEL R25, R13, R25, !P1 ;  /* 0x000000190d197208 */ /* 0x000fce0004800000 */
.L_x_336:
[----:B------:R-:W-:Y:S05]  /*48f0*/  BSYNC.RECONVERGENT B6 ;  /* 0x0000000000067941 */ /* 0x000fea0003800200 */
.L_x_335:
[----:B------:R-:W4:Y:S01]  /*4900*/  LDL.64 R18, [R7+0x28] ;  /* 0x0000280007127983 */ /* 0x000f220000100a00 */
[----:B------:R-:W-:Y:S01]  /*4910*/  BSSY.RECONVERGENT B6, `(.L_x_339) ;  /* 0x000001d000067945 */ /* 0x000fe20003800200 */
[----:B----4-:R-:W-:-:S14]  /*4920*/  DSETP.GEU.AND P1, PT, R18, RZ, PT ;  /* 0x000000ff1200722a */ /* 0x010fdc0003f2e000 */
[----:B------:R-:W-:Y:S05]  /*4930*/  @P1 BRA `(.L_x_340) ;  /* 0x0000000000681947 */ /* 0x000fea0003800000 */
[----:B------:R-:W4:Y:S01]  /*4940*/  LDL.64 R20, [R7+0x10] ;  /* 0x0000100007147983 */ /* 0x000f220000100a00 */
[----:B------:R-:W-:Y:S01]  /*4950*/  IMAD.MOV.U32 R12, RZ, RZ, 0x1 ;  /* 0x00000001ff0c7424 */ /* 0x000fe200078e00ff */
[----:B------:R-:W-:Y:S01]  /*4960*/  FSETP.GEU.AND P2, PT, |R19|, 6.5827683646048100446e-37, PT ;  /* 0x036000001300780b */ /* 0x000fe20003f4e200 */
[----:B------:R-:W-:Y:S01]  /*4970*/  BSSY.RECONVERGENT B7, `(.L_x_341) ;  /* 0x0000010000077945 */ /* 0x000fe20003800200 */
        /* <DEDUP_REMOVED lines=15> */
.L_x_342:
[----:B------:R-:W-:Y:S05]  /*4a70*/  BSYNC.RECONVERGENT B7 ;  /* 0x0000000000077941 */ /* 0x000fea0003800200 */
.L_x_341:
[--C-:B------:R-:W-:Y:S01]  /*4a80*/  DADD R12, -RZ, |R34|.reuse ;  /* 0x00000000ff0c7229 */ /* 0x100fe20000000522 */
[----:B------:R-:W-:Y:S01]  /*4a90*/  IMAD.MOV.U32 R0, RZ, RZ, 0x1 ;  /* 0x00000001ff007424 */ /* 0x000fe200078e00ff */
[----:B------:R-:W-:-:S06]  /*4aa0*/  DSETP.GEU.AND P1, PT, R24, |R34|, PT ;  /* 0x400000221800722a */ /* 0x000fcc0003f2e000 */
[----:B------:R-:W-:Y:S02]  /*4ab0*/  SEL R10, R9, R10, !P1 ;  /* 0x0000000a090a7207 */ /* 0x000fe40004800000 */
[----:B------:R-:W-:Y:S02]  /*4ac0*/  FSEL R24, R12, R24, !P1 ;  /* 0x000000180c187208 */ /* 0x000fe40004800000 */
[----:B------:R-:W-:-:S07]  /*4ad0*/  FSEL R25, R13, R25, !P1 ;  /* 0x000000190d197208 */ /* 0x000fce0004800000 */
.L_x_340:
[----:B------:R-:W-:Y:S05]  /*4ae0*/  BSYNC.RECONVERGENT B6 ;  /* 0x0000000000067941 */ /* 0x000fea0003800200 */
.L_x_339:
[----:B------:R-:W4:Y:S01]  /*4af0*/  LDL.64 R18, [R7+0x30] ;  /* 0x0000300007127983 */ /* 0x000f220000100a00 */
[----:B------:R-:W-:Y:S01]  /*4b00*/  BSSY.RECONVERGENT B6, `(.L_x_343) ;  /* 0x000001d000067945 */ /* 0x000fe20003800200 */
[----:B----4-:R-:W-:-:S14]  /*4b10*/  DSETP.GEU.AND P1, PT, R18, RZ, PT ;  /* 0x000000ff1200722a */ /* 0x010fdc0003f2e000 */
[----:B------:R-:W-:Y:S05]  /*4b20*/  @P1 BRA `(.L_x_344) ;  /* 0x0000000000681947 */ /* 0x000fea0003800000 */
[----:B------:R0:W4:Y:S01]  /*4b30*/  LDL.64 R20, [R7+0x18] ;  /* 0x0000180007147983 */ /* 0x0001220000100a00 */
[----:B------:R-:W-:Y:S01]  /*4b40*/  MOV R12, 0x1 ;  /* 0x00000001000c7802 */ /* 0x000fe20000000f00 */
[----:B------:R-:W-:Y:S01]  /*4b50*/  BSSY.RECONVERGENT B7, `(.L_x_345) ;  /* 0x0000011000077945 */ /* 0x000fe20003800200 */
[----:B------:R-:W-:Y:S01]  /*4b60*/  FSETP.GEU.AND P2, PT, |R19|, 6.5827683646048100446e-37, PT ;  /* 0x036000001300780b */ /* 0x000fe20003f4e200 */
[----:B0-----:R-:W-:Y:S01]  /*4b70*/  VIADD R7, R8, 0x3 ;  /* 0x0000000308077836 */ /* 0x001fe20000000000 */
[----:B----4-:R-:W1:Y:S02]  /*4b80*/  MUFU.RCP64H R13, R21 ;  /* 0x00000015000d7308 */ /* 0x010e640000001800 */
        /* <DEDUP_REMOVED lines=13> */
.L_x_346:
[----:B------:R-:W-:Y:S05]  /*4c60*/  BSYNC.RECONVERGENT B7 ;  /* 0x0000000000077941 */ /* 0x000fea0003800200 */
.L_x_345:
[--C-:B------:R-:W-:Y:S01]  /*4c70*/  DADD R12, -RZ, |R34|.reuse ;  /* 0x00000000ff0c7229 */ /* 0x100fe20000000522 */
[----:B------:R-:W-:Y:S01]  /*4c80*/  IMAD.MOV.U32 R0, RZ, RZ, 0x1 ;  /* 0x00000001ff007424 */ /* 0x000fe200078e00ff */
[----:B------:R-:W-:-:S06]  /*4c90*/  DSETP.GEU.AND P1, PT, R24, |R34|, PT ;  /* 0x400000221800722a */ /* 0x000fcc0003f2e000 */
[----:B------:R-:W-:Y:S02]  /*4ca0*/  SEL R10, R7, R10, !P1 ;  /* 0x0000000a070a7207 */ /* 0x000fe40004800000 */
[----:B------:R-:W-:Y:S02]  /*4cb0*/  FSEL R24, R12, R24, !P1 ;  /* 0x000000180c187208 */ /* 0x000fe40004800000 */
[----:B------:R-:W-:-:S07]  /*4cc0*/  FSEL R25, R13, R25, !P1 ;  /* 0x000000190d197208 */ /* 0x000fce0004800000 */
.L_x_344:
[----:B------:R-:W-:Y:S05]  /*4cd0*/  BSYNC.RECONVERGENT B6 ;  /* 0x0000000000067941 */ /* 0x000fea0003800200 */
.L_x_343:
[----:B------:R-:W-:-:S07]  /*4ce0*/  VIADD R8, R8, 0x4 ;  /* 0x0000000408087836 */ /* 0x000fce0000000000 */
.L_x_330:
[----:B------:R-:W-:Y:S05]  /*4cf0*/  BSYNC.RECONVERGENT B4 ;  /* 0x0000000000047941 */ /* 0x000fea0003800200 */
.L_x_329:
[----:B------:R-:W-:Y:S05]  /*4d00*/  @!P0 BRA `(.L_x_328) ;  /* 0x0000000400848947 */ /* 0x000fea0003800000 */
[----:B------:R-:W-:Y:S01]  /*4d10*/  ISETP.NE.AND P0, PT, R6, 0x1, PT ;  /* 0x000000010600780c */ /* 0x000fe20003f05270 */
        /* <DEDUP_REMOVED lines=25> */
.L_x_352:
[----:B------:R-:W-:Y:S05]  /*4eb0*/  BSYNC.RECONVERGENT B7 ;  /* 0x0000000000077941 */ /* 0x000fea0003800200 */
.L_x_351:
[--C-:B------:R-:W-:Y:S01]  /*4ec0*/  DADD R12, -RZ, |R34|.reuse ;  /* 0x00000000ff0c7229 */ /* 0x100fe20000000522 */
[----:B------:R-:W-:Y:S01]  /*4ed0*/  IMAD.MOV.U32 R0, RZ, RZ, 0x1 ;  /* 0x00000001ff007424 */ /* 0x000fe200078e00ff */
[----:B------:R-:W-:-:S06]  /*4ee0*/  DSETP.GEU.AND P0, PT, R24, |R34|, PT ;  /* 0x400000221800722a */ /* 0x000fcc0003f0e000 */
[----:B------:R-:W-:Y:S02]  /*4ef0*/  SEL R10, R8, R10, !P0 ;  /* 0x0000000a080a7207 */ /* 0x000fe40004000000 */
[----:B------:R-:W-:Y:S02]  /*4f00*/  FSEL R24, R12, R24, !P0 ;  /* 0x000000180c187208 */ /* 0x000fe40004000000 */
[----:B------:R-:W-:-:S07]  /*4f10*/  FSEL R25, R13, R25, !P0 ;  /* 0x000000190d197208 */ /* 0x000fce0004000000 */
.L_x_350:
[----:B------:R-:W-:Y:S05]  /*4f20*/  BSYNC.RECONVERGENT B6 ;  /* 0x0000000000067941 */ /* 0x000fea0003800200 */
.L_x_349:
        /* <DEDUP_REMOVED lines=8> */
[----:B------:R-:W-:Y:S01]  /*4fb0*/  VIADD R7, R8, 0x1 ;  /* 0x0000000108077836 */ /* 0x000fe20000000000 */
        /* <DEDUP_REMOVED lines=14> */
.L_x_356:
[----:B------:R-:W-:Y:S05]  /*50a0*/  BSYNC.RECONVERGENT B7 ;  /* 0x0000000000077941 */ /* 0x000fea0003800200 */
.L_x_355:
[--C-:B------:R-:W-:Y:S01]  /*50b0*/  DADD R12, -RZ, |R34|.reuse ;  /* 0x00000000ff0c7229 */ /* 0x100fe20000000522 */
[----:B------:R-:W-:Y:S01]  /*50c0*/  IMAD.MOV.U32 R0, RZ, RZ, 0x1 ;  /* 0x00000001ff007424 */ /* 0x000fe200078e00ff */
[----:B------:R-:W-:-:S06]  /*50d0*/  DSETP.GEU.AND P0, PT, R24, |R34|, PT ;  /* 0x400000221800722a */ /* 0x000fcc0003f0e000 */
[----:B------:R-:W-:Y:S02]  /*50e0*/  SEL R10, R7, R10, !P0 ;  /* 0x0000000a070a7207 */ /* 0x000fe40004000000 */
[----:B------:R-:W-:Y:S02]  /*50f0*/  FSEL R24, R12, R24, !P0 ;  /* 0x000000180c187208 */ /* 0x000fe40004000000 */
[----:B------:R-:W-:-:S07]  /*5100*/  FSEL R25, R13, R25, !P0 ;  /* 0x000000190d197208 */ /* 0x000fce0004000000 */
.L_x_354:
[----:B------:R-:W-:Y:S05]  /*5110*/  BSYNC.RECONVERGENT B6 ;  /* 0x0000000000067941 */ /* 0x000fea0003800200 */
.L_x_353:
[----:B------:R-:W-:-:S07]  /*5120*/  VIADD R8, R8, 0x2 ;  /* 0x0000000208087836 */ /* 0x000fce0000000000 */
.L_x_348:
[----:B------:R-:W-:Y:S05]  /*5130*/  BSYNC.RECONVERGENT B4 ;  /* 0x0000000000047941 */ /* 0x000fea0003800200 */
.L_x_347:
[----:B------:R-:W-:-:S04]  /*5140*/  LOP3.LUT R6, R4, 0x1, RZ, 0xc0, !PT ;  /* 0x0000000104067812 */ /* 0x000fc800078ec0ff */
[----:B------:R-:W-:-:S13]  /*5150*/  ISETP.NE.U32.AND P0, PT, R6, 0x1, PT ;  /* 0x000000010600780c */ /* 0x000fda0003f05070 */
[----:B------:R-:W-:Y:S05]  /*5160*/  @P0 BRA `(.L_x_328) ;  /* 0x00000000006c0947 */ /* 0x000fea0003800000 */
[----:B------:R-:W-:-:S06]  /*5170*/  LEA R18, R8, UR24, 0x3 ;  /* 0x0000001808127c11 */ /* 0x000fcc000f8e18ff */
[----:B------:R-:W4:Y:S02]  /*5180*/  LDL.64 R18, [R18] ;  /* 0x0000000012127983 */ /* 0x000f240000100a00 */
[----:B----4-:R-:W-:-:S14]  /*5190*/  DSETP.GEU.AND P0, PT, R18, RZ, PT ;  /* 0x000000ff1200722a */ /* 0x010fdc0003f0e000 */
[----:B------:R-:W-:Y:S05]  /*51a0*/  @P0 BRA `(.L_x_328) ;  /* 0x00000000005c0947 */ /* 0x000fea0003800000 */
[----:B------:R-:W-:-:S06]  /*51b0*/  LEA R20, R8, UR16, 0x3 ;  /* 0x0000001008147c11 */ /* 0x000fcc000f8e18ff */
[----:B------:R-:W4:Y:S01]  /*51c0*/  LDL.64 R20, [R20] ;  /* 0x0000000014147983 */ /* 0x000f220000100a00 */
[----:B------:R-:W-:Y:S01]  /*51d0*/  IMAD.MOV.U32 R6, RZ, RZ, 0x1 ;  /* 0x00000001ff067424 */ /* 0x000fe200078e00ff */
[----:B------:R-:W-:Y:S01]  /*51e0*/  FSETP.GEU.AND P1, PT, |R19|, 6.5827683646048100446e-37, PT ;  /* 0x036000001300780b */ /* 0x000fe20003f2e200 */
[----:B------:R-:W-:Y:S01]  /*51f0*/  BSSY.RECONVERGENT B4, `(.L_x_357) ;  /* 0x000000f000047945 */ /* 0x000fe20003800200 */
[----:B----4-:R-:W0:Y:S03]  /*5200*/  MUFU.RCP64H R7, R21 ;  /* 0x0000001500077308 */ /* 0x010e260000001800 */
        /* <DEDUP_REMOVED lines=12> */
[----:B-123--:R-:W-:Y:S05]  /*52d0*/  CALL.REL.NOINC `($__internal_1_$__cuda_sm20_div_rn_f64_full) ;  /* 0x0000005400a87944 */ /* 0x00efea0003c00000 */
.L_x_358:
[----:B------:R-:W-:Y:S05]  /*52e0*/  BSYNC.RECONVERGENT B4 ;  /* 0x0000000000047941 */ /* 0x000fea0003800200 */
.L_x_357:
[----:B------:R-:W-:Y:S01]  /*52f0*/  DSETP.GEU.AND P0, PT, R24, |R34|, PT ;  /* 0x400000221800722a */ /* 0x000fe20003f0e000 */
[----:B------:R-:W-:-:S05]  /*5300*/  IMAD.MOV.U32 R0, RZ, RZ, 0x1 ;  /* 0x00000001ff007424 */ /* 0x000fca00078e00ff */
[----:B------:R-:W-:-:S08]  /*5310*/  SEL R10, R8, R10, !P0 ;  /* 0x0000000a080a7207 */ /* 0x000fd00004000000 */
.L_x_328:
[----:B------:R-:W-:Y:S05]  /*5320*/  BSYNC.RECONVERGENT B5 ;  /* 0x0000000000057941 */ /* 0x000fea0003800200 */
.L_x_327:
[----:B------:R-:W-:-:S04]  /*5330*/  LOP3.LUT P0, RZ, R0, 0xff, RZ, 0xc0, !PT ;  /* 0x000000ff00ff7812 */ /* 0x000fc8000780c0ff */
[----:B------:R-:W-:-:S13]  /*5340*/  PLOP3.LUT P0, PT, P0, PT, PT, 0x8, 0x80 ;  /* 0x000000000080781c */ /* 0x000fda000070e170 */
.L_x_272:
[----:B------:R-:W-:Y:S05]  /*5350*/  BSYNC.RECONVERGENT B3 ;  /* 0x0000000000037941 */ /* 0x000fea0003800200 */
.L_x_271:
[----:B------:R-:W-:Y:S04]  /*5360*/  BSSY.RECONVERGENT B3, `(.L_x_359) ;  /* 0x000037e000037945 */ /* 0x000fe80003800200 */
[----:B------:R-:W-:Y:S05]  /*5370*/  @P0 BRA `(.L_x_360) ;  /* 0x0000003400f00947 */ /* 0x000fea0003800000 */
[----:B------:R-:W-:-:S05]  /*5380*/  LEA R6, R10, UR8, 0x2 ;  /* 0x000000080a067c11 */ /* 0x000fca000f8e10ff */
[----:B------:R0:W5:Y:S01]  /*5390*/  LDL R0, [R6] ;  /* 0x0000000006007983 */ /* 0x0001620000100800 */
[----:B------:R-:W-:Y:S01]  /*53a0*/  IADD3 R4, PT, PT, R4, -0x1, RZ ;  /* 0xffffffff04047810 */ /* 0x000fe20007ffe0ff */
[----:B------:R-:W-:Y:S03]  /*53b0*/  BSSY.RECONVERGENT B2, `(.L_x_361) ;  /* 0x000009d000027945 */ /* 0x000fe60003800200 */
[----:B------:R-:W-:-:S13]  /*53c0*/  ISETP.GE.AND P2, PT, R10, R4, PT ;  /* 0x000000040a00720c */ /* 0x000fda0003f46270 */
[----:B0-----:R-:W-:Y:S05]  /*53d0*/  @P2 BRA `(.L_x_362) ;  /* 0x0000000800682947 */ /* 0x001fea0003800000 */
[----:B------:R-:W0:Y:S02]  /*53e0*/  LDCU UR4, c[0x0][0x398] ;  /* 0x00007300ff0477ac */ /* 0x000e240008000800 */
[----:B0-----:R-:W-:-:S09]  /*53f0*/  UISETP.GE.AND UP0, UPT, UR4, 0x1, UPT ;  /* 0x000000010400788c */ /* 0x001fd2000bf06270 */
[----:B------:R-:W-:Y:S05]  /*5400*/  BRA.U !UP0, `(.L_x_363) ;  /* 0x0000000508d07547 */ /* 0x000fea000b800000 */
[----:B------:R-:W-:Y:S01]  /*5410*/  BSSY.RECONVERGENT B4, `(.L_x_364) ;  /* 0x0000072000047945 */ /* 0x000fe20003800200 */
[----:B------:R-:W-:-:S07]  /*5420*/  IMAD.MOV.U32 R11, RZ, RZ, R10 ;  /* 0x000000ffff0b7224 */ /* 0x000fce00078e000a */
.L_x_370:
[C---:B01234-:R-:W-:Y:S01]  /*5430*/  LEA R7, R11.reuse, UR8, 0x2 ;  /* 0x000000080b077c11 */ /* 0x05ffe2000f8e10ff */
[----:B------:R-:W0:Y:S04]  /*5440*/  LDC R12, c[0x0][0x398] ;  /* 0x0000e600ff0c7b82 */ /* 0x000e280000000800 */
[----:B------:R-:W4:Y:S01]  /*5450*/  LDL R8, [R7+0x4] ;  /* 0x0000040007087983 */ /* 0x000f220000100800 */
[----:B------:R-:W-:Y:S01]  /*5460*/  UISETP.GE.U32.AND UP0, UPT, UR19, 0xf, UPT ;  /* 0x0000000f1300788c */ /* 0x000fe2000bf06070 */
[----:B------:R-:W-:Y:S02]  /*5470*/  VIADD R6, R11, 0x1 ;  /* 0x000000010b067836 */ /* 0x000fe40000000000 */
[----:B------:R-:W-:Y:S02]  /*5480*/  IMAD.MOV.U32 R13, RZ, RZ, R11 ;  /* 0x000000ffff0d7224 */ /* 0x000fe400078e000b */
[----:B-123--:R-:W-:-:S02]  /*5490*/  IMAD.MOV.U32 R15, RZ, RZ, RZ ;  /* 0x000000ffff0f7224 */ /* 0x00efc400078e00ff */
[----:B0-----:R-:W-:Y:S02]  /*54a0*/  IMAD R14, R11, R12, R12 ;  /* 0x0000000c0b0e7224 */ /* 0x001fe400078e020c */
[----:B------:R-:W-:Y:S01]  /*54b0*/  IMAD.MOV.U32 R11, RZ, RZ, R6 ;  /* 0x000000ffff0b7224 */ /* 0x000fe200078e0006 */
[----:B----4-:R0:W-:Y:S01]  /*54c0*/  STL [R7], R8 ;  /* 0x0000000807007387 */ /* 0x0101e20000100800 */
[----:B------:R-:W-:Y:S05]  /*54d0*/  BRA.U !UP0, `(.L_x_365) ;  /* 0x0000000108a47547 */ /* 0x000fea000b800000 */
[----:B------:R-:W-:-:S07]  /*54e0*/  HFMA2 R15, -RZ, RZ, 0, 0 ;  /* 0x00000000ff0f7431 */ /* 0x000fce00000001ff */
.L_x_366:
        /* <DEDUP_REMOVED lines=35> */
[----:B------:R-:W-:-:S05]  /*5720*/  VIADD R15, R15, 0x10 ;  /* 0x000000100f0f7836 */ /* 0x000fca0000000000 */
[----:B------:R-:W-:Y:S01]  /*5730*/  ISETP.NE.AND P1, PT, R15, UR23, PT ;  /* 0x000000170f007c0c */ /* 0x000fe2000bf25270 */
[----:B---3--:R2:W-:-:S12]  /*5740*/  STG.E.64 desc[UR14][R6.64+0x78], R22 ;  /* 0x0000781606007986 */ /* 0x0085d8000c101b0e */
[----:B------:R-:W-:Y:S05]  /*5750*/  @P1 BRA `(.L_x_366) ;  /* 0xfffffffc00641947 */ /* 0x000fea000383ffff */
[----:B------:R-:W-:-:S07]  /*5760*/  IMAD.U32 R15, RZ, RZ, UR23 ;  /* 0x00000017ff0f7e24 */ /* 0x000fce000f8e00ff */
.L_x_365:
        /* <DEDUP_REMOVED lines=26> */
.L_x_368:
[----:B------:R-:W-:Y:S05]  /*5910*/  BRA.U !UP1, `(.L_x_367) ;  /* 0x00000001097c7547 */ /* 0x000fea000b800000 */
[----:B------:R-:W-:Y:S02]  /*5920*/  UISETP.GE.U32.AND UP0, UPT, UR27, 0x3, UPT ;  /* 0x000000031b00788c */ /* 0x000fe4000bf06070 */
[----:B------:R-:W-:-:S07]  /*5930*/  UISETP.NE.AND UP1, UPT, UR21, URZ, UPT ;  /* 0x000000ff1500728c */ /* 0x000fce000bf25270 */
[----:B------:R-:W-:Y:S05]  /*5940*/  BRA.U !UP0, `(.L_x_369) ;  /* 0x0000000108347547 */ /* 0x000fea000b800000 */
[----:B--23--:R-:W-:-:S05]  /*5950*/  IADD3 R21, PT, PT, R14, R15, RZ ;  /* 0x0000000f0e157210 */ /* 0x00cfca0007ffe0ff */
        /* <DEDUP_REMOVED lines=10> */
[----:B------:R-:W-:-:S03]  /*5a00*/  VIADD R15, R15, 0x4 ;  /* 0x000000040f0f7836 */ /* 0x000fc60000000000 */
[----:B--2---:R1:W-:Y:S04]  /*5a10*/  STG.E.64 desc[UR14][R22.64+0x18], R18 ;  /* 0x0000181216007986 */ /* 0x0043e8000c101b0e */
.L_x_369:
        /* <DEDUP_REMOVED lines=15> */
.L_x_367:
[----:B------:R-:W-:-:S13]  /*5b10*/  ISETP.NE.AND P1, PT, R11, R4, PT ;  /* 0x000000040b00720c */ /* 0x000fda0003f25270 */
[----:B------:R-:W-:Y:S05]  /*5b20*/  @P1 BRA `(.L_x_370) ;  /* 0xfffffff800401947 */ /* 0x000fea000383ffff */
[----:B------:R-:W-:Y:S05]  /*5b30*/  BSYNC.RECONVERGENT B4 ;  /* 0x0000000000047941 */ /* 0x000fea0003800200 */
.L_x_364:
[----:B------:R-:W-:Y:S05]  /*5b40*/  BRA `(.L_x_362) ;  /* 0x00000000008c7947 */ /* 0x000fea0003800000 */
.L_x_363:
[----:B------:R-:W-:Y:S01]  /*5b50*/  LOP3.LUT R8, RZ, R10, RZ, 0x33, !PT ;  /* 0x0000000aff087212 */ /* 0x000fe200078e33ff */
[----:B------:R-:W-:Y:S01]  /*5b60*/  BSSY.RECONVERGENT B4, `(.L_x_371) ;  /* 0x0000012000047945 */ /* 0x000fe20003800200 */
[----:B------:R-:W-:-:S03]  /*5b70*/  IMAD.MOV.U32 R7, RZ, RZ, R10 ;  /* 0x000000ffff077224 */ /* 0x000fc600078e000a */
[----:B------:R-:W-:-:S05]  /*5b80*/  IMAD.IADD R8, R5, 0x1, R8 ;  /* 0x0000000105087824 */ /* 0x000fca00078e0208 */
[----:B------:R-:W-:-:S13]  /*5b90*/  LOP3.LUT P1, R8, R8, 0x3, RZ, 0xc0, !PT ;  /* 0x0000000308087812 */ /* 0x000fda000782c0ff */
[----:B------:R-:W-:Y:S05]  /*5ba0*/  @!P1 BRA `(.L_x_372) ;  /* 0x0000000000349947 */ /* 0x000fea0003800000 */
[----:B-123--:R-:W2:Y:S01]  /*5bb0*/  LDL R9, [R6+0x4] ;  /* 0x0000040006097983 */ /* 0x00eea20000100800 */
        /* <DEDUP_REMOVED lines=9> */
[----:B----4-:R-:W2:Y:S01]  /*5c50*/  LDL R9, [R6+0xc] ;  /* 0x00000c0006097983 */ /* 0x010ea20000100800 */
[----:B------:R-:W-:-:S03]  /*5c60*/  VIADD R7, R10, 0x3 ;  /* 0x000000030a077836 */ /* 0x000fc60000000000 */
[----:B--2---:R0:W-:Y:S04]  /*5c70*/  STL [R6+0x8], R9 ;  /* 0x0000080906007387 */ /* 0x0041e80000100800 */
.L_x_372:
[----:B------:R-:W-:Y:S05]  /*5c80*/  BSYNC.RECONVERGENT B4 ;  /* 0x0000000000047941 */ /* 0x000fea0003800200 */
.L_x_371:
[----:B0---4-:R-:W-:-:S04]  /*5c90*/  IADD3 R6, PT, PT, R5, -0x2, -R10 ;  /* 0xfffffffe05067810 */ /* 0x011fc80007ffe80a */
[----:B------:R-:W-:-:S13]  /*5ca0*/  ISETP.GE.U32.AND P1, PT, R6, 0x3, PT ;  /* 0x000000030600780c */ /* 0x000fda0003f26070 */
[----:B------:R-:W-:Y:S05]  /*5cb0*/  @!P1 BRA `(.L_x_362) ;  /* 0x0000000000309947 */ /* 0x000fea0003800000 */
.L_x_373:
[----:B0-----:R-:W-:-:S05]  /*5cc0*/  LEA R6, R7, UR8, 0x2 ;  /* 0x0000000807067c11 */ /* 0x001fca000f8e10ff */
[----:B-123--:R-:W2:Y:S04]  /*5cd0*/  LDL R9, [R6+0x4] ;  /* 0x0000040006097983 */ /* 0x00eea80000100800 */
        /* <DEDUP_REMOVED lines=10> */
.L_x_362:
[----:B------:R-:W-:Y:S05]  /*5d80*/  BSYNC.RECONVERGENT B2 ;  /* 0x0000000000027941 */ /* 0x000fea0003800200 */
.L_x_361:
        /* <DEDUP_REMOVED lines=9> */
.L_x_376:
        /* <DEDUP_REMOVED lines=24> */
.L_x_375:
        /* <DEDUP_REMOVED lines=18> */
.L_x_377:
[----:B------:R-:W-:Y:S05]  /*60c0*/  BRA.U !UP1, `(.L_x_374) ;  /* 0x0000000109487547 */ /* 0x000fea000b800000 */
[----:B------:R-:W-:Y:S01]  /*60d0*/  UISETP.NE.AND UP0, UPT, UR21, 0x1, UPT ;  /* 0x000000011500788c */ /* 0x000fe2000bf05270 */
[----:B------:R-:W-:-:S08]  /*60e0*/  LOP3.LUT P1, RZ, R7, 0x1, RZ, 0xc0, !PT ;  /* 0x0000000107ff7812 */ /* 0x000fd0000782c0ff */
[----:B------:R-:W-:Y:S05]  /*60f0*/  BRA.U !UP0, `(.L_x_378) ;  /* 0x0000000108247547 */ /* 0x000fea000b800000 */
[-C--:B------:R-:W-:Y:S02]  /*6100*/  IMAD R6, R0, R7.reuse, UR4 ;  /* 0x0000000400067e24 */ /* 0x080fe4000f8e0207 */
[----:B0-----:R-:W-:Y:S01]  /*6110*/  IMAD R9, R4, R7, UR4 ;  /* 0x0000000404097e24 */ /* 0x001fe2000f8e0207 */
[----:B------:R-:W-:Y:S01]  /*6120*/  UIADD3 UR4, UPT, UPT, UR4, 0x2, URZ ;  /* 0x0000000204047890 */ /* 0x000fe2000fffe0ff */
[----:B------:R-:W-:Y:S02]  /*6130*/  IMAD.SHL.U32 R6, R6, 0x8, RZ ;  /* 0x0000000806067824 */ /* 0x000fe400078e00ff */
[----:B------:R-:W-:Y:S02]  /*6140*/  IMAD.WIDE R8, R9, 0x8, R28 ;  /* 0x0000000809087825 */ /* 0x000fe400078e021c */
[----:B-1----:R-:W0:Y:S08]  /*6150*/  LDC.64 R12, c[0x3][R6] ;  /* 0x00c00000060c7b82 */ /* 0x002e300000000a00 */
[----:B------:R-:W1:Y:S01]  /*6160*/  LDC.64 R14, c[0x3][R6+0x8] ;  /* 0x00c00200060e7b82 */ /* 0x000e620000000a00 */
[----:B0-----:R2:W-:Y:S04]  /*6170*/  STG.E.64 desc[UR14][R8.64], R12 ;  /* 0x0000000c08007986 */ /* 0x0015e8000c101b0e */
[----:B-1----:R2:W-:Y:S02]  /*6180*/  STG.E.64 desc[UR14][R8.64+0x8], R14 ;  /* 0x0000080e08007986 */ /* 0x0025e4000c101b0e */
.L_x_378:
[-C--:B------:R-:W-:Y:S02]  /*6190*/  @P1 IMAD R0, R0, R7.reuse, UR4 ;  /* 0x0000000400001e24 */ /* 0x080fe4000f8e0207 */
[----:B------:R-:W-:-:S03]  /*61a0*/  @P1 IMAD R7, R4, R7, UR4 ;  /* 0x0000000404071e24 */ /* 0x000fc6000f8e0207 */
[----:B------:R-:W-:Y:S01]  /*61b0*/  @P1 SHF.L.U32 R0, R0, 0x3, RZ ;  /* 0x0000000300001819 */ /* 0x000fe200000006ff */
[----:B------:R-:W-:-:S03]  /*61c0*/  @P1 IMAD.WIDE R6, R7, 0x8, R28 ;  /* 0x0000000807061825 */ /* 0x000fc600078e021c */
[----:B0-2---:R-:W0:Y:S02]  /*61d0*/  @P1 LDC.64 R8, c[0x3][R0] ;  /* 0x00c0000000081b82 */ /* 0x005e240000000a00 */
[----:B0-----:R2:W-:Y:S02]  /*61e0*/  @P1 STG.E.64 desc[UR14][R6.64], R8 ;  /* 0x0000000806001986 */ /* 0x0015e4000c101b0e */
.L_x_374:
        /* <DEDUP_REMOVED lines=25> */
.L_x_387:
[----:B0-----:R-:W-:Y:S01]  /*6380*/  IADD3 R45, PT, PT, R41, 0x4, RZ ;  /* 0x00000004292d7810 */ /* 0x001fe20007ffe0ff */
[----:B-1----:R-:W-:-:S04]  /*6390*/  IMAD R25, R10, R7, R41 ;  /* 0x000000070a197224 */ /* 0x002fc800078e0229 */
        /* <DEDUP_REMOVED lines=37> */
[----:B------:R-:W-:-:S05]  /*65f0*/  VIADD R41, R41, 0x10 ;  /* 0x0000001029297836 */ /* 0x000fca0000000000 */
        /* <DEDUP_REMOVED lines=10> */
.L_x_386:
[----:B------:R-:W-:Y:S05]  /*66a0*/  BSYNC.RECONVERGENT B6 ;  /* 0x0000000000067941 */ /* 0x000fea0003800200 */
.L_x_385:
        /* <DEDUP_REMOVED lines=17> */
[----:B------:R-:W-:-:S02]  /*67c0*/  LEA R11, R41, UR16, 0x3 ;  /* 0x00000010290b7c11 */ /* 0x000fc4000f8e18ff */
[----:B------:R-:W-:Y:S02]  /*67d0*/  LEA R43, R40, UR16, 0x3 ;  /* 0x00000010282b7c11 */ /* 0x000fe4000f8e18ff */
[----:B------:R-:W-:Y:S02]  /*67e0*/  PLOP3.LUT P1, PT, PT, PT, PT, 0x8, 0x80 ;  /* 0x000000000080781c */ /* 0x000fe40003f2e170 */
[----:B------:R-:W-:Y:S01]  /*67f0*/  IADD3 R41, PT, PT, R41, 0x8, RZ ;  /* 0x0000000829297810 */ /* 0x000fe20007ffe0ff */
        /* <DEDUP_REMOVED lines=8> */
.L_x_389:
[----:B------:R-:W-:Y:S05]  /*6880*/  BSYNC.RECONVERGENT B6 ;  /* 0x0000000000067941 */ /* 0x000fea0003800200 */
.L_x_388:
[----:B------:R-:W-:-:S13]  /*6890*/  ISETP.EQ.AND P4, PT, R41, R6, PT ;  /* 0x000000062900720c */ /* 0x000fda0003f82270 */
[----:B------:R-:W-:Y:S05]  /*68a0*/  @!P1 BREAK.RELIABLE P4, B5 ;  /* 0x0000000000059942 */ /* 0x000fea0002000100 */
[----:B------:R-:W-:Y:S05]  /*68b0*/  @!P1 BRA P4, `(.L_x_382) ;  /* 0x00000000003c9947 */ /* 0x000fea0002000000 */
.L_x_384:
[----:B------:R-:W-:Y:S05]  /*68c0*/  BSYNC.RELIABLE B5 ;  /* 0x0000000000057941 */ /* 0x000fea0003800100 */
.L_x_383:
        /* <DEDUP_REMOVED lines=14> */
.L_x_382:
[----:B------:R-:W-:Y:S05]  /*69b0*/  BSYNC.RECONVERGENT B4 ;  /* 0x0000000000047941 */ /* 0x000fea0003800200 */
.L_x_381:
        /* <DEDUP_REMOVED lines=14> */
.L_x_380:
[----:B------:R-:W-:Y:S05]  /*6aa0*/  BSYNC.RECONVERGENT B2 ;  /* 0x0000000000027941 */ /* 0x000fea0003800200 */
.L_x_379:
[----:B------:R-:W-:Y:S04]  /*6ab0*/  BSSY.RECONVERGENT B2, `(.L_x_390) ;  /* 0x0000087000027945 */ /* 0x000fe80003800200 */
[----:B------:R-:W-:Y:S05]  /*6ac0*/  @P2 BRA `(.L_x_391) ;  /* 0x0000000800142947 */ /* 0x000fea0003800000 */
[----:B------:R-:W-:Y:S01]  /*6ad0*/  LOP3.LUT R0, RZ, R10, RZ, 0x33, !PT ;  /* 0x0000000aff007212 */ /* 0x000fe200078e33ff */
[----:B------:R-:W-:Y:S01]  /*6ae0*/  BSSY.RECONVERGENT B4, `(.L_x_392) ;  /* 0x0000014000047945 */ /* 0x000fe20003800200 */
[C-C-:B------:R-:W-:Y:S01]  /*6af0*/  IADD3 R6, PT, PT, R5.reuse, -0x2, -R10.reuse ;  /* 0xfffffffe05067810 */ /* 0x140fe20007ffe80a */
[----:B0-234-:R-:W-:Y:S02]  /*6b00*/  IMAD.MOV.U32 R11, RZ, RZ, R10 ;  /* 0x000000ffff0b7224 */ /* 0x01dfe400078e000a */
[----:B------:R-:W-:Y:S01]  /*6b10*/  IMAD.IADD R0, R5, 0x1, R0 ;  /* 0x0000000105007824 */ /* 0x000fe200078e0200 */
[----:B------:R-:W-:-:S04]  /*6b20*/  ISETP.GE.U32.AND P4, PT, R6, 0x3, PT ;  /* 0x000000030600780c */ /* 0x000fc80003f86070 */
        /* <DEDUP_REMOVED lines=11> */
[C---:B------:R-:W-:Y:S01]  /*6be0*/  VIADD R11, R10.reuse, 0x2 ;  /* 0x000000020a0b7836 */ /* 0x040fe20000000000 */
[----:B------:R-:W-:Y:S02]  /*6bf0*/  @P1 IADD3 R11, PT, PT, R10, 0x3, RZ ;  /* 0x000000030a0b1810 */ /* 0x000fe40007ffe0ff */
[----:B--2---:R2:W-:Y:S04]  /*6c00*/  STL.64 [R17+0x8], R12 ;  /* 0x0000080c11007387 */ /* 0x0045e80000100a00 */
[----:B---3--:R2:W-:Y:S02]  /*6c10*/  @P1 STL.64 [R17+0x10], R14 ;  /* 0x0000100e11001387 */ /* 0x0085e40000100a00 */
.L_x_393:
[----:B------:R-:W-:Y:S05]  /*6c20*/  BSYNC.RECONVERGENT B4 ;  /* 0x0000000000047941 */ /* 0x000fea0003800200 */
.L_x_392:
[----:B------:R-:W-:Y:S05]  /*6c30*/  @!P4 BRA `(.L_x_391) ;  /* 0x0000000400b8c947 */ /* 0x000fea0003800000 */
[----:B------:R-:W-:Y:S01]  /*6c40*/  ISETP.GE.AND P1, PT, R11, R4, PT ;  /* 0x000000040b00720c */ /* 0x000fe20003f26270 */
[----:B------:R-:W-:Y:S01]  /*6c50*/  BSSY.RELIABLE B4, `(.L_x_394) ;  /* 0x000005e000047945 */ /* 0x000fe20003800100 */
[----:B------:R-:W-:-:S11]  /*6c60*/  IMAD R42, R10, R7, 0x1 ;  /* 0x000000010a2a7424 */ /* 0x000fd600078e0207 */
[----:B------:R-:W-:Y:S05]  /*6c70*/  @P1 BRA `(.L_x_395) ;  /* 0x00000004006c1947 */ /* 0x000fea0003800000 */
[----:B------:R-:W-:Y:S01]  /*6c80*/  IMAD.IADD R0, R4, 0x1, -R11 ;  /* 0x0000000104007824 */ /* 0x000fe200078e0a0b */
[----:B------:R-:W-:Y:S01]  /*6c90*/  BSSY.RECONVERGENT B5, `(.L_x_396) ;  /* 0x0000038000057945 */ /* 0x000fe20003800200 */
[----:B------:R-:W-:-:S03]  /*6ca0*/  PLOP3.LUT P1, PT, PT, PT, PT, 0x80, 0x8 ;  /* 0x000000000008781c */ /* 0x000fc60003f2f070 */
[----:B------:R-:W-:-:S13]  /*6cb0*/  ISETP.GT.AND P4, PT, R0, 0xc, PT ;  /* 0x0000000c0000780c */ /* 0x000fda0003f84270 */
[----:B------:R-:W-:Y:S05]  /*6cc0*/  @!P4 BRA `(.L_x_397) ;  /* 0x0000000000d0c947 */ /* 0x000fea0003800000 */
[----:B------:R-:W-:Y:S01]  /*6cd0*/  PLOP3.LUT P1, PT, PT, PT, PT, 0x8, 0x80 ;  /* 0x000000000080781c */ /* 0x000fe20003f2e170 */
[----:B------:R-:W-:-:S12]  /*6ce0*/  VIADD R0, R4, 0xfffffff4 ;  /* 0xfffffff404007836 */ /* 0x000fd80000000000 */
.L_x_398:
        /* <DEDUP_REMOVED lines=50> */
.L_x_397:
[----:B------:R-:W-:Y:S05]  /*7010*/  BSYNC.RECONVERGENT B5 ;  /* 0x0000000000057941 */ /* 0x000fea0003800200 */
.L_x_396:
[----:B------:R-:W-:Y:S01]  /*7020*/  IMAD.IADD R0, R4, 0x1, -R11 ;  /* 0x0000000104007824 */ /* 0x000fe200078e0a0b */
[----:B------:R-:W-:Y:S04]  /*7030*/  BSSY.RECONVERGENT B5, `(.L_x_399) ;  /* 0x000001c000057945 */ /* 0x000fe80003800200 */
[----:B------:R-:W-:-:S13]  /*7040*/  ISETP.GT.AND P4, PT, R0, 0x4, PT ;  /* 0x000000040000780c */ /* 0x000fda0003f84270 */
[----:B------:R-:W-:Y:S05]  /*7050*/  @!P4 BRA `(.L_x_400) ;  /* 0x000000000064c947 */ /* 0x000fea0003800000 */
[C---:B0-----:R-:W-:Y:S01]  /*7060*/  VIADD R39, R11.reuse, 0x4 ;  /* 0x000000040b277836 */ /* 0x041fe20000000000 */
[----:B-1----:R-:W-:-:S03]  /*7070*/  IADD3 R23, PT, PT, R11, R42, RZ ;  /* 0x0000002a0b177210 */ /* 0x002fc60007ffe0ff */
        /* <DEDUP_REMOVED lines=23> */
.L_x_400:
[----:B------:R-:W-:Y:S05]  /*71f0*/  BSYNC.RECONVERGENT B5 ;  /* 0x0000000000057941 */ /* 0x000fea0003800200 */
.L_x_399:
[----:B------:R-:W-:-:S13]  /*7200*/  ISETP.EQ.AND P4, PT, R11, R4, PT ;  /* 0x000000040b00720c */ /* 0x000fda0003f82270 */
[----:B------:R-:W-:Y:S05]  /*7210*/  @!P1 BREAK.RELIABLE P4, B4 ;  /* 0x0000000000049942 */ /* 0x000fea0002000100 */
[----:B------:R-:W-:Y:S05]  /*7220*/  @!P1 BRA P4, `(.L_x_391) ;  /* 0x00000000003c9947 */ /* 0x000fea0002000000 */
.L_x_395:
[----:B------:R-:W-:Y:S05]  /*7230*/  BSYNC.RELIABLE B4 ;  /* 0x0000000000047941 */ /* 0x000fea0003800100 */
.L_x_394:
[----:B0123--:R-:W-:-:S04]  /*7240*/  IMAD.IADD R17, R42, 0x1, R11 ;  /* 0x000000012a117824 */ /* 0x00ffc800078e020b */
        /* <DEDUP_REMOVED lines=13> */
.L_x_391:
[----:B------:R-:W-:Y:S05]  /*7320*/  BSYNC.RECONVERGENT B2 ;  /* 0x0000000000027941 */ /* 0x000fea0003800200 */
.L_x_390:
        /* <DEDUP_REMOVED lines=11> */
.L_x_408:
        /* <DEDUP_REMOVED lines=10> */
[----:B------:R-:W-:Y:S02]  /*7480*/  ISETP.NE.AND P4, PT, R18, 0x1, PT ;  /* 0x000000011200780c */ /* 0x000fe40003f85270 */
[----:B------:R-:W-:Y:S01]  /*7490*/  MOV R0, R19 ;  /* 0x0000001300007202 */ /* 0x000fe20000000f00 */
        /* <DEDUP_REMOVED lines=8> */
[----:B------:R-:W-:-:S03]  /*7520*/  IMAD.MOV.U32 R0, RZ, RZ, R21 ;  /* 0x000000ffff007224 */ /* 0x000fc600078e0015 */
[----:B--2---:R2:W-:Y:S04]  /*7530*/  STG.E.64 desc[UR14][R8.64+0x10], R6 ;  /* 0x0000100608007986 */ /* 0x0045e8000c101b0e */
.L_x_406:
[----:B------:R-:W-:Y:S05]  /*7540*/  BSYNC.RECONVERGENT B5 ;  /* 0x0000000000057941 */ /* 0x000fea0003800200 */
.L_x_405:
[----:B------:R-:W-:Y:S05]  /*7550*/  @!P1 BRA `(.L_x_404) ;  /* 0x0000000000389947 */ /* 0x000fea0003800000 */
.L_x_407:
        /* <DEDUP_REMOVED lines=14> */
.L_x_404:
[----:B------:R-:W-:Y:S05]  /*7640*/  BSYNC.RECONVERGENT B4 ;  /* 0x0000000000047941 */ /* 0x000fea0003800200 */
.L_x_403:
[----:B------:R-:W-:-:S05]  /*7650*/  VIADD R11, R11, 0x1 ;  /* 0x000000010b0b7836 */ /* 0x000fca0000000000 */
[----:B------:R-:W-:-:S13]  /*7660*/  ISETP.NE.AND P4, PT, R11, R10, PT ;  /* 0x0000000a0b00720c */ /* 0x000fda0003f85270 */
[----:B------:R-:W-:Y:S05]  /*7670*/  @P4 BRA `(.L_x_408) ;  /* 0xfffffffc00584947 */ /* 0x000fea000383ffff */
.L_x_402:
[----:B------:R-:W-:Y:S05]  /*7680*/  BSYNC.RECONVERGENT B2 ;  /* 0x0000000000027941 */ /* 0x000fea0003800200 */
.L_x_401:
[----:B------:R-:W-:Y:S04]  /*7690*/  BSSY.RECONVERGENT B2, `(.L_x_409) ;  /* 0x0000071000027945 */ /* 0x000fe80003800200 */
[----:B------:R-:W-:Y:S05]  /*76a0*/  @P2 BRA `(.L_x_410) ;  /* 0x0000000400bc2947 */ /* 0x000fea0003800000 */
[C---:B------:R-:W-:Y:S01]  /*76b0*/  VIADD R0, R10.reuse, 0xffffffff ;  /* 0xffffffff0a007836 */ /* 0x040fe20000000000 */
[----:B------:R-:W-:Y:S01]  /*76c0*/  BSSY.RECONVERGENT B4, `(.L_x_411) ;  /* 0x0000034000047945 */ /* 0x000fe20003800200 */
[----:B012---:R-:W-:Y:S02]  /*76d0*/  LOP3.LUT R22, R10, 0x3, RZ, 0xc0, !PT ;  /* 0x000000030a167812 */ /* 0x007fe400078ec0ff */
[----:B---3--:R-:W-:Y:S02]  /*76e0*/  MOV R7, R10 ;  /* 0x0000000a00077202 */ /* 0x008fe40000000f00 */
[----:B------:R-:W-:Y:S02]  /*76f0*/  ISETP.GE.U32.AND P1, PT, R0, 0x3, PT ;  /* 0x000000030000780c */ /* 0x000fe40003f26070 */
[----:B------:R-:W-:-:S11]  /*7700*/  LOP3.LUT R0, R10, 0x7ffffffc, RZ, 0xc0, !PT ;  /* 0x7ffffffc0a007812 */ /* 0x000fd600078ec0ff */
.L_x_418:
[----:B------:R-:W-:Y:S04]  /*7710*/  BSSY.RECONVERGENT B5, `(.L_x_412) ;  /* 0x000002b000057945 */ /* 0x000fe80003800200 */
[----:B0123--:R-:W-:Y:S05]  /*7720*/  @!P3 BRA `(.L_x_413) ;  /* 0x0000000000a4b947 */ /* 0x00ffea0003800000 */
[----:B------:R-:W4:Y:S01]  /*7730*/  LDC R24, c[0x0][0x39c] ;  /* 0x0000e700ff187b82 */ /* 0x000f220000000800 */
[----:B------:R-:W-:Y:S01]  /*7740*/  BSSY.RECONVERGENT B6, `(.L_x_414) ;  /* 0x0000017000067945 */ /* 0x000fe20003800200 */
[----:B------:R-:W-:Y:S02]  /*7750*/  IMAD.MOV.U32 R6, RZ, RZ, RZ ;  /* 0x000000ffff067224 */ /* 0x000fe400078e00ff */
[----:B----4-:R-:W-:Y:S01]  /*7760*/  IMAD R11, R7, R24, R24 ;  /* 0x00000018070b7224 */ /* 0x010fe200078e0218 */
[----:B------:R-:W-:Y:S06]  /*7770*/  @!P1 BRA `(.L_x_415) ;  /* 0x00000000004c9947 */ /* 0x000fec0003800000 */
[----:B------:R-:W-:Y:S01]  /*7780*/  BSSY.RECONVERGENT B7, `(.L_x_416) ;  /* 0x0000011000077945 */ /* 0x000fe20003800200 */
[----:B------:R-:W-:-:S07]  /*7790*/  IMAD.MOV.U32 R6, RZ, RZ, RZ ;  /* 0x000000ffff067224 */ /* 0x000fce00078e00ff */
.L_x_417:
        /* <DEDUP_REMOVED lines=16> */
.L_x_416:
[----:B------:R-:W-:-:S07]  /*78a0*/  IMAD.MOV.U32 R6, RZ, RZ, R0 ;  /* 0x000000ffff067224 */ /* 0x000fce00078e0000 */
.L_x_415:
[----:B------:R-:W-:Y:S05]  /*78b0*/  BSYNC.RECONVERGENT B6 ;  /* 0x0000000000067941 */ /* 0x000fea0003800200 */
.L_x_414:
        /* <DEDUP_REMOVED lines=16> */
.L_x_413:
[----:B------:R-:W-:Y:S05]  /*79c0*/  BSYNC.RECONVERGENT B5 ;  /* 0x0000000000057941 */ /* 0x000fea0003800200 */
.L_x_412:
[----:B------:R-:W-:-:S05]  /*79d0*/  VIADD R7, R7, 0x1 ;  /* 0x0000000107077836 */ /* 0x000fca0000000000 */
[----:B------:R-:W-:-:S13]  /*79e0*/  ISETP.NE.AND P2, PT, R7, R4, PT ;  /* 0x000000040700720c */ /* 0x000fda0003f45270 */
[----:B------:R-:W-:Y:S05]  /*79f0*/  @P2 BRA `(.L_x_418) ;  /* 0xfffffffc00442947 */ /* 0x000fea000383ffff */
[----:B------:R-:W-:Y:S05]  /*7a00*/  BSYNC.RECONVERGENT B4 ;  /* 0x0000000000047941 */ /* 0x000fea0003800200 */
.L_x_411:
        /* <DEDUP_REMOVED lines=9> */
.L_x_424:
        /* <DEDUP_REMOVED lines=27> */
.L_x_420:
[----:B------:R-:W-:Y:S05]  /*7c50*/  BSYNC.RECONVERGENT B4 ;  /* 0x0000000000047941 */ /* 0x000fea0003800200 */
.L_x_419:
[----:B------:R-:W-:Y:S04]  /*7c60*/  BSSY.RECONVERGENT B4, `(.L_x_421) ;  /* 0x0000012000047945 */ /* 0x000fe80003800200 */
[----:B------:R-:W-:Y:S05]  /*7c70*/  @!P3 BRA `(.L_x_422) ;  /* 0x000000000040b947 */ /* 0x000fea0003800000 */
[----:B------:R-:W-:-:S07]  /*7c80*/  IADD3 R32, PT, PT, R21, 0x1, RZ ;  /* 0x0000000115207810 */ /* 0x000fce0007ffe0ff */
.L_x_423:
        /* <DEDUP_REMOVED lines=15> */
.L_x_422:
[----:B------:R-:W-:Y:S05]  /*7d80*/  BSYNC.RECONVERGENT B4 ;  /* 0x0000000000047941 */ /* 0x000fea0003800200 */
.L_x_421:
[----:B------:R-:W-:Y:S05]  /*7d90*/  @P2 BRA `(.L_x_424) ;  /* 0xfffffffc00402947 */ /* 0x000fea000383ffff */
.L_x_410:
[----:B------:R-:W-:Y:S05]  /*7da0*/  BSYNC.RECONVERGENT B2 ;  /* 0x0000000000027941 */ /* 0x000fea0003800200 */
.L_x_409:
[----:B------:R-:W-:-:S13]  /*7db0*/  ISETP.GE.AND P1, PT, R5, 0x2, PT ;  /* 0x000000020500780c */ /* 0x000fda0003f26270 */
[----:B------:R-:W-:Y:S05]  /*7dc0*/  @!P1 BRA `(.L_x_360) ;  /* 0x0000000c005c9947 */ /* 0x000fea0003800000 */
[----:B0123--:R-:W-:Y:S01]  /*7dd0*/  VIADD R8, R5, 0xfffffffe ;  /* 0xfffffffe05087836 */ /* 0x00ffe20000000000 */
[C---:B------:R-:W-:Y:S01]  /*7de0*/  LOP3.LUT R7, R4.reuse, 0x3, RZ, 0xc0, !PT ;  /* 0x0000000304077812 */ /* 0x040fe200078ec0ff */
[----:B------:R-:W-:Y:S01]  /*7df0*/  IMAD.MOV.U32 R25, RZ, RZ, RZ ;  /* 0x000000ffff197224 */ /* 0x000fe200078e00ff */
[----:B------:R-:W-:-:S07]  /*7e00*/  LOP3.LUT R6, R4, 0xfffffffc, RZ, 0xc0, !PT ;  /* 0xfffffffc04067812 */ /* 0x000fce00078ec0ff */
.L_x_445:
[----:B-----5:R-:W-:-:S06]  /*7e10*/  LEA R38, R25, UR16, 0x3 ;  /* 0x0000001019267c11 */ /* 0x020fcc000f8e18ff */
[----:B-----5:R-:W5:Y:S01]  /*7e20*/  LDL.64 R38, [R38] ;  /* 0x0000000026267983 */ /* 0x020f620000100a00 */
[----:B------:R-:W-:Y:S01]  /*7e30*/  ISETP.GE.U32.AND P2, PT, R8, 0x3, PT ;  /* 0x000000030800780c */ /* 0x000fe20003f46070 */
[----:B------:R-:W-:Y:S01]  /*7e40*/  BSSY.RECONVERGENT B4, `(.L_x_425) ;  /* 0x0000077000047945 */ /* 0x000fe20003800200 */
[----:B------:R-:W-:Y:S01]  /*7e50*/  MOV R5, R25 ;  /* 0x0000001900057202 */ /* 0x000fe20000000f00 */
[----:B------:R-:W-:Y:S02]  /*7e60*/  VIADD R25, R25, 0x1 ;  /* 0x0000000119197836 */ /* 0x000fe40000000000 */
[----:B------:R-:W-:-:S03]  /*7e70*/  IMAD.MOV.U32 R24, RZ, RZ, RZ ;  /* 0x000000ffff187224 */ /* 0x000fc600078e00ff */
[----:B------:R-:W-:-:S05]  /*7e80*/  ISETP.NE.AND P1, PT, R25, R4, PT ;  /* 0x000000041900720c */ /* 0x000fca0003f25270 */
[----:B0123--:R-:W-:Y:S08]  /*7e90*/  @!P2 BRA `(.L_x_426) ;  /* 0x0000000400c4a947 */ /* 0x00fff00003800000 */
[----:B------:R-:W-:Y:S01]  /*7ea0*/  BSSY.RECONVERGENT B5, `(.L_x_427) ;  /* 0x000006f000057945 */ /* 0x000fe20003800200 */
[----:B----4-:R-:W-:-:S07]  /*7eb0*/  IMAD.MOV.U32 R13, RZ, RZ, RZ ;  /* 0x000000ffff0d7224 */ /* 0x010fce00078e00ff */
.L_x_436:
        /* <DEDUP_REMOVED lines=22> */
[----:B------:R-:W-:Y:S02]  /*8020*/  IMAD.MOV.U32 R22, RZ, RZ, R34 ;  /* 0x000000ffff167224 */ /* 0x000fe400078e0022 */
[----:B------:R-:W-:-:S07]  /*8030*/  IMAD.MOV.U32 R23, RZ, RZ, R35 ;  /* 0x000000ffff177224 */ /* 0x000fce00078e0023 */
.L_x_429:
[----:B------:R-:W-:Y:S05]  /*8040*/  BSYNC.RECONVERGENT B6 ;  /* 0x0000000000067941 */ /* 0x000fea0003800200 */
.L_x_428:
        /* <DEDUP_REMOVED lines=26> */
[----:B------:R-:W-:Y:S05]  /*81f0*/  CALL.REL.NOINC `($__internal_1_$__cuda_sm20_div_rn_f64_full) ;  /* 0x0000002400e07944 */ /* 0x000fea0003c00000 */
.L_x_431:
[----:B------:R-:W-:Y:S05]  /*8200*/  BSYNC.RECONVERGENT B6 ;  /* 0x0000000000067941 */ /* 0x000fea0003800200 */
.L_x_430:
        /* <DEDUP_REMOVED lines=23> */
[----:B------:R-:W-:Y:S05]  /*8380*/  CALL.REL.NOINC `($__internal_1_$__cuda_sm20_div_rn_f64_full) ;  /* 0x00000024007c7944 */ /* 0x000fea0003c00000 */
.L_x_433:
[----:B------:R-:W-:Y:S05]  /*8390*/  BSYNC.RECONVERGENT B6 ;  /* 0x0000000000067941 */ /* 0x000fea0003800200 */
.L_x_432:
        /* <DEDUP_REMOVED lines=24> */
.L_x_435:
[----:B------:R-:W-:Y:S05]  /*8520*/  BSYNC.RECONVERGENT B6 ;  /* 0x0000000000067941 */ /* 0x000fea0003800200 */
.L_x_434:
[----:B------:R-:W2:Y:S01]  /*8530*/  LDG.E.64 R14, desc[UR14][R40.64+0x18] ;  /* 0x0000180e280e7981 */ /* 0x000ea2000c1e1b00 */
[----:B------:R-:W-:-:S05]  /*8540*/  VIADD R13, R13, 0x4 ;  /* 0x000000040d0d7836 */ /* 0x000fca0000000000 */
[----:B------:R-:W-:Y:S01]  /*8550*/  ISETP.NE.AND P2, PT, R13, R6, PT ;  /* 0x000000060d00720c */ /* 0x000fe20003f45270 */
[----:B--2---:R-:W-:-:S07]  /*8560*/  DADD R14, R14, -R34 ;  /* 0x000000000e0e7229 */ /* 0x004fce0000000822 */
[----:B------:R0:W-:Y:S05]  /*8570*/  STG.E.64 desc[UR14][R40.64+0x18], R14 ;  /* 0x0000180e28007986 */ /* 0x0001ea000c101b0e */
[----:B------:R-:W-:Y:S05]  /*8580*/  @P2 BRA `(.L_x_436) ;  /* 0xfffffff8004c2947 */ /* 0x000fea000383ffff */
[----:B------:R-:W-:Y:S05]  /*8590*/  BSYNC.RECONVERGENT B5 ;  /* 0x0000000000057941 */ /* 0x000fea0003800200 */
.L_x_427:
[----:B------:R-:W-:-:S07]  /*85a0*/  IMAD.MOV.U32 R24, RZ, RZ, R6 ;  /* 0x000000ffff187224 */ /* 0x000fce00078e0006 */
.L_x_426:
[----:B------:R-:W-:Y:S05]  /*85b0*/  BSYNC.RECONVERGENT B4 ;  /* 0x0000000000047941 */ /* 0x000fea0003800200 */
.L_x_425:
[----:B------:R-:W-:Y:S01]  /*85c0*/  ISETP.NE.AND P2, PT, R7, RZ, PT ;  /* 0x000000ff0700720c */ /* 0x000fe20003f45270 */
[----:B------:R-:W-:-:S12]  /*85d0*/  BSSY.RECONVERGENT B4, `(.L_x_437) ;  /* 0x0000055000047945 */ /* 0x000fd80003800200 */
[----:B------:R-:W-:Y:S05]  /*85e0*/  @!P2 BRA `(.L_x_438) ;  /* 0x00000004004ca947 */ /* 0x000fea0003800000 */
[----:B------:R-:W-:-:S05]  /*85f0*/  LEA R9, R24, UR16, 0x3 ;  /* 0x0000001018097c11 */ /* 0x000fca000f8e18ff */
[----:B------:R-:W2:Y:S01]  /*8600*/  LDL.64 R18, [R9] ;  /* 0x0000000009127983 */ /* 0x000ea20000100a00 */
[----:B----4-:R-:W0:Y:S01]  /*8610*/  MUFU.RCP64H R13, R37 ;  /* 0x00000025000d7308 */ /* 0x010e220000001800 */
        /* <DEDUP_REMOVED lines=20> */
.L_x_440:
[----:B------:R-:W-:Y:S05]  /*8760*/  BSYNC.RECONVERGENT B5 ;  /* 0x0000000000057941 */ /* 0x000fea0003800200 */
.L_x_439:
        /* <DEDUP_REMOVED lines=28> */
[----:B------:R-:W-:Y:S05]  /*8930*/  CALL.REL.NOINC `($__internal_1_$__cuda_sm20_div_rn_f64_full) ;  /* 0x0000002000107944 */ /* 0x000fea0003c00000 */
.L_x_442:
[----:B------:R-:W-:Y:S05]  /*8940*/  BSYNC.RECONVERGENT B5 ;  /* 0x0000000000057941 */ /* 0x000fea0003800200 */
.L_x_441:
[----:B------:R-:W2:Y:S02]  /*8950*/  LDG.E.64 R12, desc[UR14][R40.64+0x8] ;  /* 0x0000080e280c7981 */ /* 0x000ea4000c1e1b00 */
[----:B--2---:R-:W-:-:S07]  /*8960*/  DADD R12, R12, -R34 ;  /* 0x000000000c0c7229 */ /* 0x004fce0000000822 */
[----:B------:R2:W-:Y:S01]  /*8970*/  STG.E.64 desc[UR14][R40.64+0x8], R12 ;  /* 0x0000080c28007986 */ /* 0x0005e2000c101b0e */
[----:B------:R-:W-:Y:S05]  /*8980*/  @!P6 BRA `(.L_x_438) ;  /* 0x000000000064e947 */ /* 0x000fea0003800000 */
[----:B--2---:R-:W2:Y:S01]  /*8990*/  LDL.64 R12, [R9+0x10] ;  /* 0x00001000090c7983 */ /* 0x004ea20000100a00 */
        /* <DEDUP_REMOVED lines=20> */
.L_x_444:
[----:B------:R-:W-:Y:S05]  /*8ae0*/  BSYNC.RECONVERGENT B5 ;  /* 0x0000000000057941 */ /* 0x000fea0003800200 */
.L_x_443:
[----:B------:R-:W2:Y:S02]  /*8af0*/  LDG.E.64 R12, desc[UR14][R40.64+0x10] ;  /* 0x0000100e280c7981 */ /* 0x000ea4000c1e1b00 */
[----:B--2---:R-:W-:-:S07]  /*8b00*/  DADD R12, R12, -R34 ;  /* 0x000000000c0c7229 */ /* 0x004fce0000000822 */
[----:B------:R3:W-:Y:S04]  /*8b10*/  STG.E.64 desc[UR14][R40.64+0x10], R12 ;  /* 0x0000100c28007986 */ /* 0x0007e8000c101b0e */
.L_x_438:
[----:B------:R-:W-:Y:S05]  /*8b20*/  BSYNC.RECONVERGENT B4 ;  /* 0x0000000000047941 */ /* 0x000fea0003800200 */
.L_x_437:
[----:B------:R-:W-:Y:S05]  /*8b30*/  @P1 BRA `(.L_x_445) ;  /* 0xfffffff000b41947 */ /* 0x000fea000383ffff */
.L_x_360:
[----:B------:R-:W-:Y:S05]  /*8b40*/  BSYNC.RECONVERGENT B3 ;  /* 0x0000000000037941 */ /* 0x000fea0003800200 */
.L_x_359:
[----:B------:R-:W-:Y:S05]  /*8b50*/  @!P0 BRA `(.L_x_446) ;  /* 0xffffff7c00188947 */ /* 0x000fea000383ffff */
[----:B------:R-:W-:Y:S05]  /*8b60*/  BSYNC.RECONVERGENT B0 ;  /* 0x0000000000007941 */ /* 0x000fea0003800200 */
.L_x_230:
        /* <DEDUP_REMOVED lines=9> */
.L_x_449:
        /* <DEDUP_REMOVED lines=21> */
.L_x_448:
        /* <DEDUP_REMOVED lines=16> */
.L_x_450:
        /* <DEDUP_REMOVED lines=21> */
.L_x_447:
        /* <DEDUP_REMOVED lines=20> */
.L_x_459:
        /* <DEDUP_REMOVED lines=14> */
[C---:B------:R-:W-:Y:S01]  /*91c0*/  VIADD R40, R11.reuse, 0x8 ;  /* 0x000000080b287836 */ /* 0x040fe20000000000 */
[----:B------:R-:W-:-:S04]  /*91d0*/  IADD3 R45, PT, PT, R11, 0xc, RZ ;  /* 0x0000000c0b2d7810 */ /* 0x000fc80007ffe0ff */
[C---:B------:R-:W-:Y:S02]  /*91e0*/  LEA R41, R40.reuse, UR8, 0x2 ;  /* 0x0000000828297c11 */ /* 0x040fe4000f8e10ff */
[----:B------:R-:W-:-:S03]  /*91f0*/  LEA R40, R40, UR24, 0x3 ;  /* 0x0000001828287c11 */ /* 0x000fc6000f8e18ff */
[----:B------:R-:W4:Y:S01]  /*9200*/  LDL.64 R16, [R41+0x8] ;  /* 0x0000080029107983 */ /* 0x000f220000100a00 */
[----:B------:R-:W-:-:S04]  /*9210*/  IMAD.WIDE R14, R4, 0x8, R6 ;  /* 0x00000008040e7825 */ /* 0x000fc800078e0206 */
[--C-:B------:R-:W-:Y:S02]  /*9220*/  IMAD.WIDE R24, R5, 0x8, R6.reuse ;  /* 0x0000000805187825 */ /* 0x100fe400078e0206 */
[----:B------:R0:W4:Y:S02]  /*9230*/  LDL.64 R4, [R27+0x8] ;  /* 0x000008001b047983 */ /* 0x0001240000100a00 */
[--C-:B--2--5:R-:W-:Y:S02]  /*9240*/  IMAD.WIDE R36, R8, 0x8, R6.reuse ;  /* 0x0000000808247825 */ /* 0x124fe400078e0206 */
        /* <DEDUP_REMOVED lines=47> */
.L_x_458:
[----:B------:R-:W-:Y:S05]  /*9540*/  BSYNC.RECONVERGENT B4 ;  /* 0x0000000000047941 */ /* 0x000fea0003800200 */
.L_x_457:
        /* <DEDUP_REMOVED lines=39> */
.L_x_461:
[----:B------:R-:W-:Y:S05]  /*97c0*/  BSYNC.RECONVERGENT B4 ;  /* 0x0000000000047941 */ /* 0x000fea0003800200 */
.L_x_460:
[----:B------:R-:W-:-:S13]  /*97d0*/  ISETP.EQ.AND P1, PT, R11, R0, PT ;  /* 0x000000000b00720c */ /* 0x000fda0003f22270 */
[----:B------:R-:W-:Y:S05]  /*97e0*/  @!P0 BREAK.RELIABLE P1, B3 ;  /* 0x0000000000038942 */ /* 0x000fea0000800100 */
[----:B------:R-:W-:Y:S05]  /*97f0*/  @!P0 BRA P1, `(.L_x_454) ;  /* 0x0000000000508947 */ /* 0x000fea0000800000 */
.L_x_456:
[----:B------:R-:W-:Y:S05]  /*9800*/  BSYNC.RELIABLE B3 ;  /* 0x0000000000037941 */ /* 0x000fea0003800100 */
.L_x_455:
        /* <DEDUP_REMOVED lines=19> */
.L_x_454:
[----:B------:R-:W-:Y:S05]  /*9940*/  BSYNC.RECONVERGENT B2 ;  /* 0x0000000000027941 */ /* 0x000fea0003800200 */
.L_x_453:
        /* <DEDUP_REMOVED lines=18> */
.L_x_452:
[----:B------:R-:W-:Y:S05]  /*9a70*/  BSYNC.RECONVERGENT B0 ;  /* 0x0000000000007941 */ /* 0x000fea0003800200 */
.L_x_451:
[----:B------:R-:W2:Y:S01]  /*9a80*/  LDCU UR4, c[0x0][0x398] ;  /* 0x00007300ff0477ac */ /* 0x000ea20008000800 */
[----:B01----:R-:W-:Y:S01]  /*9a90*/  CS2R R4, SRZ ;  /* 0x0000000000047805 */ /* 0x003fe2000001ff00 */
[----:B--2---:R-:W-:-:S09]  /*9aa0*/  UISETP.GE.AND UP0, UPT, UR4, 0x1, UPT ;  /* 0x000000010400788c */ /* 0x004fd2000bf06270 */
[----:B------:R-:W-:Y:S05]  /*9ab0*/  BRA.U !UP0, `(.L_x_462) ;  /* 0x0000000d08887547 */ /* 0x000fea000b800000 */
[----:B------:R-:W-:Y:S01]  /*9ac0*/  IMAD.MOV.U32 R3, RZ, RZ, RZ ;  /* 0x000000ffff037224 */ /* 0x000fe200078e00ff */
[----:B------:R-:W-:-:S07]  /*9ad0*/  CS2R R4, SRZ ;  /* 0x0000000000047805 */ /* 0x000fce000001ff00 */
.L_x_471:
[----:B------:R-:W0:Y:S01]  /*9ae0*/  LDCU UR4, c[0x0][0x39c] ;  /* 0x00007380ff0477ac */ /* 0x000e220008000800 */
[----:B------:R-:W-:Y:S01]  /*9af0*/  CS2R R40, SRZ ;  /* 0x0000000000287805 */ /* 0x000fe2000001ff00 */
        /* <DEDUP_REMOVED lines=8> */
.L_x_465:
[C---:B------:R-:W-:Y:S01]  /*9b80*/  IMAD.WIDE.U32 R14, R0.reuse, 0x8, R6 ;  /* 0x00000008000e7825 */ /* 0x040fe200078e0006 */
[----:B------:R-:W0:Y:S04]  /*9b90*/  LDCU UR4, c[0x0][0x398] ;  /* 0x00007300ff0477ac */ /* 0x000e280008000800 */
[----:B------:R-:W2:Y:S04]  /*9ba0*/  LDG.E.64 R12, desc[UR14][R14.64] ;  /* 0x0000000e0e0c7981 */ /* 0x000ea8000c1e1b00 */
[----:B-----5:R-:W2:Y:S04]  /*9bb0*/  LDG.E.64 R38, desc[UR14][R14.64+0x8] ;  /* 0x0000080e0e267981 */ /* 0x020ea8000c1e1b00 */
[----:B------:R-:W2:Y:S04]  /*9bc0*/  LDG.E.64 R18, desc[UR14][R14.64+0x10] ;  /* 0x0000100e0e127981 */ /* 0x000ea8000c1e1b00 */
[----:B------:R-:W2:Y:S04]  /*9bd0*/  LDG.E.64 R28, desc[UR14][R14.64+0x18] ;  /* 0x0000180e0e1c7981 */ /* 0x000ea8000c1e1b00 */
        /* <DEDUP_REMOVED lines=11> */
[----:B------:R1:W2:Y:S01]  /*9c90*/  LDC.64 R36, c[0x3][R42] ;  /* 0x00c000002a247b82 */ /* 0x0002a20000000a00 */
        /* <DEDUP_REMOVED lines=10> */
[----:B------:R-:W-:Y:S01]  /*9d40*/  DFMA R36, R36, R38, R40 ;  /* 0x000000262424722b */ /* 0x000fe20000000028 */
[----:B------:R-:W2:Y:S04]  /*9d50*/  LDG.E.64 R38, desc[UR14][R14.64+0x60] ;  /* 0x0000600e0e267981 */ /* 0x000ea8000c1e1b00 */
[----:B------:R-:W2:Y:S03]  /*9d60*/  LDG.E.64 R40, desc[UR14][R14.64+0x68] ;  /* 0x0000680e0e287981 */ /* 0x000ea6000c1e1b00 */
[----:B0-----:R-:W-:Y:S01]  /*9d70*/  DFMA R34, R34, R18, R36 ;  /* 0x000000122222722b */ /* 0x001fe20000000024 */
[----:B------:R-:W2:Y:S04]  /*9d80*/  LDG.E.64 R18, desc[UR14][R14.64+0x70] ;  /* 0x0000700e0e127981 */ /* 0x000ea8000c1e1b00 */
[----:B------:R0:W2:Y:S01]  /*9d90*/  LDG.E.64 R36, desc[UR14][R14.64+0x78] ;  /* 0x0000780e0e247981 */ /* 0x0000a2000c1e1b00 */
        /* <DEDUP_REMOVED lines=35> */
[----:B------:R-:W1:Y:S01]  /*9fd0*/  LDC.64 R8, c[0x3][R24] ;  /* 0x00c0000018087b82 */ /* 0x000e620000000a00 */
[C---:B------:R-:W-:Y:S01]  /*9fe0*/  SHF.L.U32 R22, R11.reuse, 0x3, RZ ;  /* 0x000000030b167819 */ /* 0x040fe200000006ff */
[----:B------:R-:W-:Y:S02]  /*9ff0*/  VIADD R11, R11, UR4 ;  /* 0x000000040b0b7c36 */ /* 0x000fe40008000000 */
[----:B--2---:R-:W-:-:S04]  /*a000*/  DFMA R16, R20, R12, R16 ;  /* 0x0000000c1410722b */ /* 0x004fc80000000010 */
[----:B------:R-:W2:Y:S01]  /*a010*/  LDC.64 R12, c[0x3][R22] ;  /* 0x00c00000160c7b82 */ /* 0x000ea20000000a00 */
[C---:B------:R-:W-:Y:S02]  /*a020*/  IMAD.SHL.U32 R20, R11.reuse, 0x8, RZ ;  /* 0x000000080b147824 */ /* 0x040fe400078e00ff */
[----:B------:R-:W-:Y:S01]  /*a030*/  VIADD R11, R11, UR4 ;  /* 0x000000040b0b7c36 */ /* 0x000fe20008000000 */
[----:B0-----:R-:W-:-:S03]  /*a040*/  DFMA R14, R14, R32, R16 ;  /* 0x000000200e0e722b */ /* 0x001fc60000000010 */
[----:B------:R-:W-:Y:S01]  /*a050*/  IMAD.SHL.U32 R11, R11, 0x8, RZ ;  /* 0x000000080b0b7824 */ /* 0x000fe200078e00ff */
[----:B------:R-:W0:Y:S04]  /*a060*/  LDC.64 R16, c[0x3][R20] ;  /* 0x00c0000014107b82 */ /* 0x000e280000000a00 */
[----:B-1----:R-:W-:-:S04]  /*a070*/  DFMA R8, R8, R38, R14 ;  /* 0x000000260808722b */ /* 0x002fc8000000000e */
[----:B------:R-:W1:Y:S04]  /*a080*/  LDC.64 R14, c[0x3][R11] ;  /* 0x00c000000b0e7b82 */ /* 0x000e680000000a00 */
[----:B--2---:R-:W-:-:S08]  /*a090*/  DFMA R8, R12, R40, R8 ;  /* 0x000000280c08722b */ /* 0x004fd00000000008 */
[----:B0-----:R-:W-:-:S08]  /*a0a0*/  DFMA R8, R16, R18, R8 ;  /* 0x000000121008722b */ /* 0x001fd00000000008 */
[----:B-1----:R-:W-:Y:S01]  /*a0b0*/  DFMA R40, R14, R36, R8 ;  /* 0x000000240e28722b */ /* 0x002fe20000000008 */
[----:B------:R-:W-:Y:S10]  /*a0c0*/  @P0 BRA `(.L_x_465) ;  /* 0xfffffff800ac0947 */ /* 0x000ff4000383ffff */
[----:B------:R-:W-:-:S07]  /*a0d0*/  IMAD.U32 R0, RZ, RZ, UR5 ;  /* 0x00000005ff007e24 */ /* 0x000fce000f8e00ff */
.L_x_464:
        /* <DEDUP_REMOVED lines=8> */
[----:B------:R-:W2:Y:S04]  /*a160*/  LDG.E.64 R24, desc[UR14][R22.64+0x8] ;  /* 0x0000080e16187981 */ /* 0x000ea8000c1e1b00 */
[----:B------:R-:W2:Y:S04]  /*a170*/  LDG.E.64 R20, desc[UR14][R22.64+0x10] ;  /* 0x0000100e16147981 */ /* 0x000ea8000c1e1b00 */
        /* <DEDUP_REMOVED lines=12> */
[----:B------:R-:W2:Y:S01]  /*a240*/  LDC.64 R32, c[0x3][R32] ;  /* 0x00c0000020207b82 */ /* 0x000ea20000000a00 */
[C---:B------:R-:W-:Y:S02]  /*a250*/  IMAD.SHL.U32 R35, R11.reuse, 0x8, RZ ;  /* 0x000000080b237824 */ /* 0x040fe400078e00ff */
[----:B------:R-:W-:-:S04]  /*a260*/  VIADD R11, R11, UR4 ;  /* 0x000000040b0b7c36 */ /* 0x000fc80008000000 */
[C---:B-----5:R-:W-:Y:S01]  /*a270*/  IMAD.SHL.U32 R36, R11.reuse, 0x8, RZ ;  /* 0x000000080b247824 */ /* 0x060fe200078e00ff */
[----:B-1----:R-:W1:Y:S01]  /*a280*/  LDC.64 R22, c[0x3][R35] ;  /* 0x00c0000023167b82 */ /* 0x002e620000000a00 */
[----:B------:R-:W-:-:S05]  /*a290*/  VIADD R11, R11, UR4 ;  /* 0x000000040b0b7c36 */ /* 0x000fca0008000000 */
[C---:B0-----:R-:W-:Y:S01]  /*a2a0*/  SHF.L.U32 R34, R11.reuse, 0x3, RZ ;  /* 0x000000030b227819 */ /* 0x041fe200000006ff */
[----:B------:R-:W-:Y:S01]  /*a2b0*/  VIADD R11, R11, UR4 ;  /* 0x000000040b0b7c36 */ /* 0x000fe20008000000 */
[----:B--2---:R-:W-:Y:S01]  /*a2c0*/  DFMA R28, R28, R26, R40 ;  /* 0x0000001a1c1c722b */ /* 0x004fe20000000028 */
[----:B------:R-:W3:Y:S07]  /*a2d0*/  LDC.64 R26, c[0x3][R36] ;  /* 0x00c00000241a7b82 */ /* 0x000eee0000000a00 */
[----:B------:R-:W-:Y:S01]  /*a2e0*/  DFMA R28, R32, R24, R28 ;  /* 0x00000018201c722b */ /* 0x000fe2000000001c */
        /* <DEDUP_REMOVED lines=15> */
.L_x_466:
        /* <DEDUP_REMOVED lines=18> */
[----:B------:R-:W0:Y:S01]  /*a500*/  LDC.64 R22, c[0x3][R22] ;  /* 0x00c0000016167b82 */ /* 0x000e220000000a00 */
[----:B------:R-:W-:-:S04]  /*a510*/  VIADD R11, R11, UR4 ;  /* 0x000000040b0b7c36 */ /* 0x000fc80008000000 */
[----:B------:R-:W-:-:S03]  /*a520*/  IMAD.SHL.U32 R11, R11, 0x8, RZ ;  /* 0x000000080b0b7824 */ /* 0x000fc600078e00ff */
[----:B-1----:R-:W1:Y:S01]  /*a530*/  LDC.64 R20, c[0x3][R24] ;  /* 0x00c0000018147b82 */ /* 0x002e620000000a00 */
[----:B--2---:R-:W-:-:S07]  /*a540*/  DFMA R16, R18, R16, R40 ;  /* 0x000000101210722b */ /* 0x004fce0000000028 */
[----:B------:R-:W3:Y:S01]  /*a550*/  LDC.64 R40, c[0x3][R11] ;  /* 0x00c000000b287b82 */ /* 0x000ee20000000a00 */
[----:B0-----:R-:W-:-:S08]  /*a560*/  DFMA R14, R22, R14, R16 ;  /* 0x0000000e160e722b */ /* 0x001fd00000000010 */
[----:B-1----:R-:W-:-:S08]  /*a570*/  DFMA R12, R20, R12, R14 ;  /* 0x0000000c140c722b */ /* 0x002fd0000000000e */
[----:B---3--:R-:W-:-:S11]  /*a580*/  DFMA R40, R40, R8, R12 ;  /* 0x000000082828722b */ /* 0x008fd6000000000c */
.L_x_467:
        /* <DEDUP_REMOVED lines=23> */
.L_x_463:
[----:B---34-:R-:W-:-:S06]  /*a700*/  IMAD.WIDE.U32 R8, R3, 0x8, R30 ;  /* 0x0000000803087825 */ /* 0x018fcc00078e001e */
[----:B------:R-:W2:Y:S01]  /*a710*/  LDG.E.64 R8, desc[UR14][R8.64] ;  /* 0x0000000e08087981 */ /* 0x000ea2000c1e1b00 */
[----:B------:R-:W-:Y:S01]  /*a720*/  BSSY.RECONVERGENT B0, `(.L_x_468) ;  /* 0x0000004000007945 */ /* 0x000fe20003800200 */
[----:B------:R-:W-:Y:S01]  /*a730*/  MOV R0, 0xa760 ;  /* 0x0000a76000007802 */ /* 0x000fe20000000f00 */
[----:B--2---:R-:W-:-:S11]  /*a740*/  DADD R40, R8, -R40 ;  /* 0x0000000008287229 */ /* 0x004fd60000000828 */
[----:B-----5:R-:W-:Y:S05]  /*a750*/  CALL.REL.NOINC `($_Z8FCLS_GPUPdS_S_iiiS_S_$__internal_accurate_pow) ;  /* 0x0000000400f47944 */ /* 0x020fea0003c00000 */
[----:B------:R-:W-:Y:S05]  /*a760*/  BSYNC.RECONVERGENT B0 ;  /* 0x0000000000007941 */ /* 0x000fea0003800200 */
.L_x_468:
        /* <DEDUP_REMOVED lines=14> */
.L_x_470:
[----:B------:R-:W-:Y:S05]  /*a850*/  BSYNC.RECONVERGENT B0 ;  /* 0x0000000000007941 */ /* 0x000fea0003800200 */
.L_x_469:
        /* <DEDUP_REMOVED lines=8> */
.L_x_462:
        /* <DEDUP_REMOVED lines=8> */
.L_x_224:
[----:B------:R-:W-:Y:S05]  /*a960*/  WARPSYNC.ALL ;  /* 0x0000000000007948 */ /* 0x000fea0003800000 */
[----:B------:R-:W-:Y:S05]  /*a970*/  EXIT ;  /* 0x000000000000794d */ /* 0x000fea0003800000 */
        .weak           $__internal_1_$__cuda_sm20_div_rn_f64_full
        .type           $__internal_1_$__cuda_sm20_div_rn_f64_full,@function
        .size           $__internal_1_$__cuda_sm20_div_rn_f64_full,($_Z8FCLS_GPUPdS_S_iiiS_S_$__internal_accurate_pow - $__internal_1_$__cuda_sm20_div_rn_f64_full)
$__internal_1_$__cuda_sm20_div_rn_f64_full:
        /* <DEDUP_REMOVED lines=31> */
[----:B------:R-:W-:-:S06]  /*ab70*/  @!P3 LOP3.LUT R32, R17, 0x7ff00000, RZ, 0xc0, !PT ;  /* 0x7ff000001120b812 */ /* 0x000fcc00078ec0ff */
[----:B------:R-:W-:-:S08]  /*ab80*/  DFMA R14, R34, -R22, R16 ;  /* 0x80000016220e722b */ /* 0x000fd00000000010 */
[----:B------:R-:W-:Y:S01]  /*ab90*/  DFMA R14, R42, R14, R34 ;  /* 0x0000000e2a0e722b */ /* 0x000fe20000000022 */
[----:B------:R-:W-:Y:S02]  /*aba0*/  VIADD R34, R32, 0xffffffff ;  /* 0xffffffff20227836 */ /* 0x000fe40000000000 */
[----:B------:R-:W-:-:S03]  /*abb0*/  VIADD R35, R33, 0xffffffff ;  /* 0xffffffff21237836 */ /* 0x000fc60000000000 */
[----:B------:R-:W-:-:S04]  /*abc0*/  ISETP.GT.U32.AND P2, PT, R34, 0x7feffffe, PT ;  /* 0x7feffffe2200780c */ /* 0x000fc80003f44070 */
        /* <DEDUP_REMOVED lines=29> */
.L_x_474:
        /* <DEDUP_REMOVED lines=16> */
.L_x_477:
[----:B------:R-:W-:Y:S01]  /*aea0*/  LOP3.LUT R35, R21, 0x80000, RZ, 0xfc, !PT ;  /* 0x0008000015237812 */ /* 0x000fe200078efcff */
[----:B------:R-:W-:Y:S01]  /*aeb0*/  IMAD.MOV.U32 R34, RZ, RZ, R20 ;  /* 0x000000ffff227224 */ /* 0x000fe200078e0014 */
[----:B------:R-:W-:Y:S06]  /*aec0*/  BRA `(.L_x_475) ;  /* 0x0000000000087947 */ /* 0x000fec0003800000 */
.L_x_476:
[----:B------:R-:W-:Y:S02]  /*aed0*/  LOP3.LUT R35, R19, 0x80000, RZ, 0xfc, !PT ;  /* 0x0008000013237812 */ /* 0x000fe400078efcff */
[----:B------:R-:W-:-:S07]  /*aee0*/  MOV R34, R18 ;  /* 0x0000001200227202 */ /* 0x000fce0000000f00 */
.L_x_475:
[----:B------:R-:W-:Y:S05]  /*aef0*/  BSYNC.RECONVERGENT B2 ;  /* 0x0000000000027941 */ /* 0x000fea0003800200 */
.L_x_473:
[----:B------:R-:W-:Y:S02]  /*af00*/  IMAD.MOV.U32 R14, RZ, RZ, R0 ;  /* 0x000000ffff0e7224 */ /* 0x000fe400078e0000 */
[----:B------:R-:W-:-:S04]  /*af10*/  IMAD.MOV.U32 R15, RZ, RZ, 0x0 ;  /* 0x00000000ff0f7424 */ /* 0x000fc800078e00ff */
[----:B------:R-:W-:Y:S05]  /*af20*/  RET.REL.NODEC R14 `(_Z8FCLS_GPUPdS_S_iiiS_S_) ;  /* 0xffffff500e347950 */ /* 0x000fea0003c3ffff */
        .type           $_Z8FCLS_GPUPdS_S_iiiS_S_$__internal_accurate_pow,@function
        .size           $_Z8FCLS_GPUPdS_S_iiiS_S_$__internal_accurate_pow,(.L_x_837 - $_Z8FCLS_GPUPdS_S_iiiS_S_$__internal_accurate_pow)
$_Z8FCLS_GPUPdS_S_iiiS_S_$__internal_accurate_pow:
        /* <DEDUP_REMOVED lines=164> */
.L_x_478:
[----:B------:R-:W-:Y:S02]  /*b970*/  DFMA R12, R16, R8, R8 ;  /* 0x00000008100c722b */ /* 0x000fe40000000008 */
[----:B------:R-:W-:-:S08]  /*b980*/  DSETP.NEU.AND P0, PT, |R8|, +INF , PT ;  /* 0x7ff000000800742a */ /* 0x000fd00003f0d200 */
[----:B------:R-:W-:Y:S01]  /*b990*/  FSEL R11, R8, R12, !P0 ;  /* 0x0000000c080b7208 */ /* 0x000fe20004000000 */
[----:B------:R-:W-:Y:S01]  /*b9a0*/  IMAD.MOV.U32 R8, RZ, RZ, R0 ;  /* 0x000000ffff087224 */ /* 0x000fe200078e0000 */
[----:B------:R-:W-:Y:S01]  /*b9b0*/  FSEL R12, R9, R13, !P0 ;  /* 0x0000000d090c7208 */ /* 0x000fe20004000000 */
[----:B------:R-:W-:-:S04]  /*b9c0*/  IMAD.MOV.U32 R9, RZ, RZ, 0x0 ;  /* 0x00000000ff097424 */ /* 0x000fc800078e00ff */
[----:B------:R-:W-:Y:S05]  /*b9d0*/  RET.REL.NODEC R8 `(_Z8FCLS_GPUPdS_S_iiiS_S_) ;  /* 0xffffff4408887950 */ /* 0x000fea0003c3ffff */
.L_x_479:
        /* <DEDUP_REMOVED lines=10> */
.L_x_837:


//--------------------- .text._Z9fnnls_GPUPdS_S_iiiS_S_d --------------------------
	.section	.text._Z9fnnls_GPUPdS_S_iiiS_S_d,"ax",@progbits
	.align	128
        .global         _Z9fnnls_GPUPdS_S_iiiS_S_d
        .type           _Z9fnnls_GPUPdS_S_iiiS_S_d,@function
        .size           _Z9fnnls_GPUPdS_S_iiiS_S_d,(.L_x_839 - _Z9fnnls_GPUPdS_S_iiiS_S_d)
        .other          _Z9fnnls_GPUPdS_S_iiiS_S_d,@"STO_CUDA_ENTRY STV_DEFAULT"
_Z9fnnls_GPUPdS_S_iiiS_S_d:
.text._Z9fnnls_GPUPdS_S_iiiS_S_d:
[----:B------:R-:W0:Y:S01]  /*0000*/  LDC R1, c[0x0][0x37c] ;  /* 0x0000df00ff017b82 */ /* 0x000e220000000800 */
[----:B------:R-:W1:Y:S01]  /*0010*/  S2R R0, SR_TID.X ;  /* 0x0000000000007919 */ /* 0x000e620000002100 */
[----:B------:R-:W2:Y:S06]  /*0020*/  LDCU UR10, c[0x0][0x360] ;  /* 0x00006c00ff0a77ac */ /* 0x000eac0008000800 */
[----:B------:R-:W1:Y:S01]  /*0030*/  S2UR UR4, SR_CTAID.X ;  /* 0x00000000000479c3 */ /* 0x000e620000002500 */
[----:B0-----:R-:W-:Y:S01]  /*0040*/  VIADD R1, R1, 0xfffffa20 ;  /* 0xfffffa2001017836 */ /* 0x001fe20000000000 */
[----:B------:R-:W0:Y:S04]  /*0050*/  LDCU UR5, c[0x0][0x3a0] ;  /* 0x00007400ff0577ac */ /* 0x000e280008000800 */
[C---:B------:R-:W-:Y:S01]  /*0060*/  R2UR UR9, R1.reuse ;  /* 0x00000000010972ca */ /* 0x040fe200000e0000 */
[----:B------:R3:W-:Y:S01]  /*0070*/  STL.64 [R1+0x5d0], RZ ;  /* 0x0005d0ff01007387 */ /* 0x0007e20000100a00 */
[----:B------:R-:W1:Y:S01]  /*0080*/  LDC R3, c[0x0][0x360] ;  /* 0x0000d800ff037b82 */ /* 0x000e620000000800 */
[----:B------:R-:W-:-:S02]  /*0090*/  R2UR UR11, R1 ;  /* 0x00000000010b72ca */ /* 0x000fc400000e0000 */
[----:B------:R3:W-:Y:S01]  /*00a0*/  STL [R1+0x5d8], RZ ;  /* 0x0005d8ff01007387 */ /* 0x0007e20000100800 */
[----:B-1----:R-:W-:-:S05]  /*00b0*/  IMAD R0, R3, UR4, R0 ;  /* 0x0000000403007c24 */ /* 0x002fca000f8e0200 */
[----:B0-----:R-:W-:-:S13]  /*00c0*/  ISETP.GE.AND P0, PT, R0, UR5, PT ;  /* 0x0000000500007c0c */ /* 0x001fda000bf06270 */
[----:B--23--:R-:W-:Y:S05]  /*00d0*/  @P0 EXIT ;  /* 0x000000000000094d */ /* 0x00cfea0003800000 */
[----:B------:R-:W0:Y:S01]  /*00e0*/  LDCU.64 UR12, c[0x0][0x398] ;  /* 0x00007300ff0c77ac */ /* 0x000e220008000a00 */
[----:B------:R-:W-:Y:S01]  /*00f0*/  BSSY.RECONVERGENT B1, `(.L_x_480) ;  /* 0x00012ed000017945 */ /* 0x000fe20003800200 */
[----:B------:R-:W1:Y:S01]  /*0100*/  LDCU UR5, c[0x0][0x370] ;  /* 0x00006e00ff0577ac */ /* 0x000e620008000800 */
[----:B------:R-:W-:Y:S02]  /*0110*/  UIADD3 UR32, UPT, UPT, UR9, 0x5d0, URZ ;  /* 0x000005d009207890 */ /* 0x000fe4000fffe0ff */
[----:B------:R-:W-:Y:S02]  /*0120*/  UIADD3 UR33, UPT, UPT, UR9, 0x18, URZ ;  /* 0x0000001809217890 */ /* 0x000fe4000fffe0ff */
[----:B------:R-:W-:Y:S01]  /*0130*/  UIADD3 UR34, UPT, UPT, UR9, 0x30, URZ ;  /* 0x0000003009227890 */ /* 0x000fe2000fffe0ff */
[----:B------:R-:W2:Y:S01]  /*0140*/  LDCU.64 UR18, c[0x0][0x358] ;  /* 0x00006b00ff1277ac */ /* 0x000ea20008000a00 */
[----:B0-----:R-:W-:Y:S02]  /*0150*/  UISETP.LT.AND UP0, UPT, UR13, UR12, UPT ;  /* 0x0000000c0d00728c */ /* 0x001fe4000bf01270 */
[----:B------:R-:W-:-:S02]  /*0160*/  ULOP3.LUT UR22, UR13, 0x7, URZ, 0xc0, !UPT ;  /* 0x000000070d167892 */ /* 0x000fc4000f8ec0ff */
[----:B------:R-:W-:Y:S02]  /*0170*/  ULOP3.LUT UR25, UR12, 0xf, URZ, 0xc0, !UPT ;  /* 0x0000000f0c197892 */ /* 0x000fe4000f8ec0ff */
[----:B------:R-:W-:Y:S02]  /*0180*/  ULOP3.LUT UR26, UR12, 0x7, URZ, 0xc0, !UPT ;  /* 0x000000070c1a7892 */ /* 0x000fe4000f8ec0ff */
[----:B------:R-:W-:Y:S02]  /*0190*/  ULOP3.LUT UR27, UR13, 0xf, URZ, 0xc0, !UPT ;  /* 0x0000000f0d1b7892 */ /* 0x000fe4000f8ec0ff */
[----:B------:R-:W-:Y:S02]  /*01a0*/  ULOP3.LUT UR28, UR12, 0x3, URZ, 0xc0, !UPT ;  /* 0x000000030c1c7892 */ /* 0x000fe4000f8ec0ff */
[----:B------:R-:W-:Y:S02]  /*01b0*/  USEL UR4, UR13, UR12, UP0 ;  /* 0x0000000c0d047287 */ /* 0x000fe40008000000 */
[----:B------:R-:W-:-:S02]  /*01c0*/  UIMAD UR20, UR13, 0x3, URZ ;  /* 0x000000030d1478a4 */ /* 0x000fc4000f8e02ff */
[----:B------:R-:W-:Y:S02]  /*01d0*/  UIADD3 UR21, UPT, UPT, UR13, -0x1, URZ ;  /* 0xffffffff0d157890 */ /* 0x000fe4000fffe0ff */
[----:B------:R-:W-:Y:S02]  /*01e0*/  ULOP3.LUT UR23, UR13, 0x3, URZ, 0xc0, !UPT ;  /* 0x000000030d177892 */ /* 0x000fe4000f8ec0ff */
[----:B------:R-:W-:Y:S02]  /*01f0*/  UIADD3 UR24, UPT, UPT, UR12, -0x1, URZ ;  /* 0xffffffff0c187890 */ /* 0x000fe4000fffe0ff */
[----:B------:R-:W-:Y:S02]  /*0200*/  ULOP3.LUT UR6, UR13, 0x7ffffff8, URZ, 0xc0, !UPT ;  /* 0x7ffffff80d067892 */ /* 0x000fe4000f8ec0ff */
[----:B------:R-:W-:Y:S02]  /*0210*/  ULOP3.LUT UR29, UR13, 0x1, URZ, 0xc0, !UPT ;  /* 0x000000010d1d7892 */ /* 0x000fe4000f8ec0ff */
[----:B------:R-:W-:-:S02]  /*0220*/  ULOP3.LUT UR7, UR12, 0x7ffffff0, URZ, 0xc0, !UPT ;  /* 0x7ffffff00c077892 */ /* 0x000fc4000f8ec0ff */
[----:B------:R-:W-:Y:S02]  /*0230*/  ULOP3.LUT UR8, UR13, 0x7ffffff0, URZ, 0xc0, !UPT ;  /* 0x7ffffff00d087892 */ /* 0x000fe4000f8ec0ff */
[----:B------:R-:W-:Y:S02]  /*0240*/  ULOP3.LUT UR30, UR12, 0x7ffffff8, URZ, 0xc0, !UPT ;  /* 0x7ffffff80c1e7892 */ /* 0x000fe4000f8ec0ff */
[----:B------:R-:W-:Y:S02]  /*0250*/  ULOP3.LUT UR31, UR12, 0x1, URZ, 0xc0, !UPT ;  /* 0x000000010c1f7892 */ /* 0x000fe4000f8ec0ff */
[----:B------:R-:W-:Y:S02]  /*0260*/  UIADD3 UR9, UPT, UPT, UR9, 0x50, URZ ;  /* 0x0000005009097890 */ /* 0x000fe4000fffe0ff */
[----:B-1----:R-:W-:Y:S02]  /*0270*/  UIMAD UR10, UR10, UR5, URZ ;  /* 0x000000050a0a72a4 */ /* 0x002fe4000f8e02ff */
[----:B------:R-:W-:-:S02]  /*0280*/  UIADD3 UR35, UPT, UPT, UR22, -0x1, URZ ;  /* 0xffffffff16237890 */ /* 0x000fc4000fffe0ff */
[----:B------:R-:W-:Y:S02]  /*0290*/  UIADD3 UR36, UPT, UPT, UR25, -0x1, URZ ;  /* 0xffffffff19247890 */ /* 0x000fe4000fffe0ff */
[----:B------:R-:W-:Y:S02]  /*02a0*/  UIADD3 UR37, UPT, UPT, UR26, -0x1, URZ ;  /* 0xffffffff1a257890 */ /* 0x000fe4000fffe0ff */
[----:B------:R-:W-:Y:S02]  /*02b0*/  UIADD3 UR38, UPT, UPT, UR27, -0x1, URZ ;  /* 0xffffffff1b267890 */ /* 0x000fe4000fffe0ff */
[----:B------:R-:W-:Y:S02]  /*02c0*/  UIADD3 UR39, UPT, UPT, UR28, -0x1, URZ ;  /* 0xffffffff1c277890 */ /* 0x000fe4000fffe0ff */
[----:B--2---:R-:W-:-:S11]  /*02d0*/  UISETP.GE.AND UP0, UPT, UR4, 0x1, UPT ;  /* 0x000000010400788c */ /* 0x004fd6000bf06270 */
.L_x_823:
[----:B------:R-:W0:Y:S08]  /*02e0*/  LDC.64 R40, c[0x0][0x398] ;  /* 0x0000e600ff287b82 */ /* 0x000e300000000a00 */
[----:B------:R-:W1:Y:S01]  /*02f0*/  LDC.64 R2, c[0x0][0x3a8] ;  /* 0x0000ea00ff027b82 */ /* 0x000e620000000a00 */
[----:B0-----:R-:W-:Y:S01]  /*0300*/  ISETP.GE.AND P0, PT, R41, 0x1, PT ;  /* 0x000000012900780c */ /* 0x001fe20003f06270 */
[----:B------:R-:W-:-:S02]  /*0310*/  IMAD R36, R0, R41, RZ ;  /* 0x0000002900247224 */ /* 0x000fc400078e02ff */
[----:B------:R-:W-:Y:S02]  /*0320*/  IMAD R42, R0, R40, RZ ;  /* 0x00000028002a7224 */ /* 0x000fe400078e02ff */
[----:B-1----:R-:W-:-:S08]  /*0330*/  IMAD.WIDE R2, R36, 0x8, R2 ;  /* 0x0000000824027825 */ /* 0x002fd000078e0202 */
[----:B------:R-:W-:Y:S05]  /*0340*/  @!P0 BRA `(.L_x_481) ;  /* 0x0000000400788947 */ /* 0x000fea0003800000 */
[----:B------:R-:W-:Y:S01]  /*0350*/  UISETP.GE.U32.AND UP1, UPT, UR21, 0x7, UPT ;  /* 0x000000071500788c */ /* 0x000fe2000bf26070 */
[----:B------:R-:W-:-:S08]  /*0360*/  IMAD.MOV.U32 R7, RZ, RZ, RZ ;  /* 0x000000ffff077224 */ /* 0x000fd000078e00ff */
[----:B------:R-:W-:Y:S05]  /*0370*/  BRA.U !UP1, `(.L_x_482) ;  /* 0x0000000109b87547 */ /* 0x000fea000b800000 */
[----:B------:R-:W-:Y:S01]  /*0380*/  IADD3 R8, P0, PT, R2, 0x20, RZ ;  /* 0x0000002002087810 */ /* 0x000fe20007f1e0ff */
[----:B------:R-:W-:Y:S02]  /*0390*/  HFMA2 R6, -RZ, RZ, 0, 0 ;  /* 0x00000000ff067431 */ /* 0x000fe400000001ff */
[C---:B------:R-:W-:Y:S02]  /*03a0*/  VIADD R14, R1.reuse, 0x38 ;  /* 0x00000038010e7836 */ /* 0x040fe40000000000 */
[----:B------:R-:W-:Y:S02]  /*03b0*/  VIADD R13, R1, 0x5e0 ;  /* 0x000005e0010d7836 */ /* 0x000fe40000000000 */
[----:B------:R-:W-:-:S07]  /*03c0*/  IMAD.X R9, RZ, RZ, R3, P0 ;  /* 0x000000ffff097224 */ /* 0x000fce00000e0603 */
.L_x_483:
[C---:B------:R-:W-:Y:S01]  /*03d0*/  VIADD R7, R6.reuse, 0x1 ;  /* 0x0000000106077836 */ /* 0x040fe20000000000 */
[----:B------:R-:W-:Y:S01]  /*03e0*/  STL.64 [R14+-0x20], RZ ;  /* 0xffffe0ff0e007387 */ /* 0x000fe20000100a00 */
[----:B------:R-:W-:Y:S01]  /*03f0*/  IMAD.MOV.U32 R4, RZ, RZ, R8 ;  /* 0x000000ffff047224 */ /* 0x000fe200078e0008 */
[C---:B------:R-:W-:Y:S01]  /*0400*/  IADD3 R8, PT, PT, R6.reuse, 0x2, RZ ;  /* 0x0000000206087810 */ /* 0x040fe20007ffe0ff */
[----:B------:R-:W-:Y:S01]  /*0410*/  IMAD.MOV.U32 R5, RZ, RZ, R9 ;  /* 0x000000ffff057224 */ /* 0x000fe200078e0009 */
[----:B------:R-:W-:Y:S01]  /*0420*/  STL [R13+-0x10], R6 ;  /* 0xfffff0060d007387 */ /* 0x000fe20000100800 */
[C---:B------:R-:W-:Y:S02]  /*0430*/  VIADD R9, R6.reuse, 0x3 ;  /* 0x0000000306097836 */ /* 0x040fe40000000000 */
[C---:B------:R-:W-:Y:S01]  /*0440*/  VIADD R10, R6.reuse, 0x4 ;  /* 0x00000004060a7836 */ /* 0x040fe20000000000 */
[----:B------:R-:W-:Y:S01]  /*0450*/  STL.64 [R14+-0x18], RZ ;  /* 0xffffe8ff0e007387 */ /* 0x000fe20000100a00 */
[----:B------:R-:W-:-:S02]  /*0460*/  VIADD R11, R6, 0x5 ;  /* 0x00000005060b7836 */ /* 0x000fc40000000000 */
[C---:B------:R-:W-:Y:S01]  /*0470*/  VIADD R12, R6.reuse, 0x6 ;  /* 0x00000006060c7836 */ /* 0x040fe20000000000 */
[----:B------:R0:W-:Y:S04]  /*0480*/  STL [R13+-0xc], R7 ;  /* 0xfffff4070d007387 */ /* 0x0001e80000100800 */
[----:B------:R-:W-:Y:S04]  /*0490*/  STG.E.64 desc[UR18][R4.64+-0x20], RZ ;  /* 0xffffe0ff04007986 */ /* 0x000fe8000c101b12 */
[----:B------:R-:W-:Y:S01]  /*04a0*/  STG.E.64 desc[UR18][R4.64+-0x18], RZ ;  /* 0xffffe8ff04007986 */ /* 0x000fe2000c101b12 */
[C---:B0-----:R-:W-:Y:S01]  /*04b0*/  IADD3 R7, PT, PT, R6.reuse, 0x7, RZ ;  /* 0x0000000706077810 */ /* 0x041fe20007ffe0ff */
[----:B------:R-:W-:-:S02]  /*04c0*/  VIADD R6, R6, 0x8 ;  /* 0x0000000806067836 */ /* 0x000fc40000000000 */
[----:B------:R-:W-:Y:S04]  /*04d0*/  STG.E.64 desc[UR18][R4.64+-0x10], RZ ;  /* 0xfffff0ff04007986 */ /* 0x000fe8000c101b12 */
[----:B------:R-:W-:Y:S01]  /*04e0*/  STG.E.64 desc[UR18][R4.64+-0x8], RZ ;  /* 0xfffff8ff04007986 */ /* 0x000fe2000c101b12 */
[----:B------:R-:W-:-:S03]  /*04f0*/  ISETP.NE.AND P0, PT, R6, UR6, PT ;  /* 0x0000000606007c0c */ /* 0x000fc6000bf05270 */
[----:B------:R-:W-:Y:S04]  /*0500*/  STG.E.64 desc[UR18][R4.64], RZ ;  /* 0x000000ff04007986 */ /* 0x000fe8000c101b12 */
[----:B------:R-:W-:Y:S04]  /*0510*/  STG.E.64 desc[UR18][R4.64+0x8], RZ ;  /* 0x000008ff04007986 */ /* 0x000fe8000c101b12 */
[----:B------:R-:W-:Y:S04]  /*0520*/  STG.E.64 desc[UR18][R4.64+0x10], RZ ;  /* 0x000010ff04007986 */ /* 0x000fe8000c101b12 */
[----:B------:R-:W-:Y:S04]  /*0530*/  STG.E.64 desc[UR18][R4.64+0x18], RZ ;  /* 0x000018ff04007986 */ /* 0x000fe8000c101b12 */
[----:B------:R-:W-:Y:S04]  /*0540*/  STL.64 [R14+-0x10], RZ ;  /* 0xfffff0ff0e007387 */ /* 0x000fe80000100a00 */
[----:B------:R0:W-:Y:S04]  /*0550*/  STL [R13+-0x8], R8 ;  /* 0xfffff8080d007387 */ /* 0x0001e80000100800 */
[----:B------:R-:W-:Y:S04]  /*0560*/  STL.64 [R14+-0x8], RZ ;  /* 0xfffff8ff0e007387 */ /* 0x000fe80000100a00 */
[----:B------:R1:W-:Y:S01]  /*0570*/  STL [R13+-0x4], R9 ;  /* 0xfffffc090d007387 */ /* 0x0003e20000100800 */
[----:B0-----:R-:W-:-:S03]  /*0580*/  IADD3 R8, P1, PT, R4, 0x40, RZ ;  /* 0x0000004004087810 */ /* 0x001fc60007f3e0ff */
[----:B------:R-:W-:Y:S04]  /*0590*/  STL.64 [R14], RZ ;  /* 0x000000ff0e007387 */ /* 0x000fe80000100a00 */
[----:B------:R-:W-:Y:S01]  /*05a0*/  STL [R13], R10 ;  /* 0x0000000a0d007387 */ /* 0x000fe20000100800 */
[----:B-1----:R-:W-:-:S03]  /*05b0*/  IMAD.X R9, RZ, RZ, R5, P1 ;  /* 0x000000ffff097224 */ /* 0x002fc600008e0605 */
[----:B------:R-:W-:Y:S04]  /*05c0*/  STL.64 [R14+0x8], RZ ;  /* 0x000008ff0e007387 */ /* 0x000fe80000100a00 */
[----:B------:R-:W-:Y:S04]  /*05d0*/  STL [R13+0x4], R11 ;  /* 0x0000040b0d007387 */ /* 0x000fe80000100800 */
[----:B------:R-:W-:Y:S04]  /*05e0*/  STL.64 [R14+0x10], RZ ;  /* 0x000010ff0e007387 */ /* 0x000fe80000100a00 */
[----:B------:R-:W-:Y:S04]  /*05f0*/  STL [R13+0x8], R12 ;  /* 0x0000080c0d007387 */ /* 0x000fe80000100800 */
[----:B------:R0:W-:Y:S04]  /*0600*/  STL.64 [R14+0x18], RZ ;  /* 0x000018ff0e007387 */ /* 0x0001e80000100a00 */
[----:B------:R1:W-:Y:S01]  /*0610*/  STL [R13+0xc], R7 ;  /* 0x00000c070d007387 */ /* 0x0003e20000100800 */
[----:B0-----:R-:W-:-:S02]  /*0620*/  VIADD R14, R14, 0x40 ;  /* 0x000000400e0e7836 */ /* 0x001fc40000000000 */
[----:B-1----:R-:W-:Y:S01]  /*0630*/  VIADD R13, R13, 0x20 ;  /* 0x000000200d0d7836 */ /* 0x002fe20000000000 */
[----:B------:R-:W-:Y:S06]  /*0640*/  @P0 BRA `(.L_x_483) ;  /* 0xfffffffc00600947 */ /* 0x000fec000383ffff */
[----:B------:R-:W-:-:S07]  /*0650*/  MOV R7, UR6 ;  /* 0x0000000600077c02 */ /* 0x000fce0008000f00 */
.L_x_482:
[----:B------:R-:W-:-:S09]  /*0660*/  UISETP.NE.AND UP1, UPT, UR22, URZ, UPT ;  /* 0x000000ff1600728c */ /* 0x000fd2000bf25270 */
[----:B------:R-:W-:Y:S05]  /*0670*/  BRA.U !UP1, `(.L_x_481) ;  /* 0x0000000109ac7547 */ /* 0x000fea000b800000 */
[----:B------:R-:W-:Y:S02]  /*0680*/  UISETP.GE.U32.AND UP1, UPT, UR35, 0x3, UPT ;  /* 0x000000032300788c */ /* 0x000fe4000bf26070 */
[----:B------:R-:W-:-:S07]  /*0690*/  UISETP.NE.AND UP2, UPT, UR23, URZ, UPT ;  /* 0x000000ff1700728c */ /* 0x000fce000bf45270 */
[----:B------:R-:W-:Y:S05]  /*06a0*/  BRA.U !UP1, `(.L_x_484) ;  /* 0x00000001094c7547 */ /* 0x000fea000b800000 */
[C---:B------:R-:W-:Y:S01]  /*06b0*/  LEA R8, R7.reuse, UR11, 0x3 ;  /* 0x0000000b07087c11 */ /* 0x040fe2000f8e18ff */
[C---:B------:R-:W-:Y:S01]  /*06c0*/  VIADD R9, R7.reuse, 0x1 ;  /* 0x0000000107097836 */ /* 0x040fe20000000000 */
[C---:B------:R-:W-:Y:S01]  /*06d0*/  LEA R6, R7.reuse, UR32, 0x2 ;  /* 0x0000002007067c11 */ /* 0x040fe2000f8e10ff */
[C---:B------:R-:W-:Y:S02]  /*06e0*/  VIADD R11, R7.reuse, 0x2 ;  /* 0x00000002070b7836 */ /* 0x040fe40000000000 */
[----:B------:R-:W-:Y:S01]  /*06f0*/  STL.64 [R8+0x18], RZ ;  /* 0x000018ff08007387 */ /* 0x000fe20000100a00 */
[----:B------:R-:W-:-:S03]  /*0700*/  IMAD.WIDE.U32 R4, R7, 0x8, R2 ;  /* 0x0000000807047825 */ /* 0x000fc600078e0002 */
[----:B------:R0:W-:Y:S01]  /*0710*/  STL [R6], R7 ;  /* 0x0000000706007387 */ /* 0x0001e20000100800 */
[----:B------:R-:W-:-:S03]  /*0720*/  VIADD R13, R7, 0x3 ;  /* 0x00000003070d7836 */ /* 0x000fc60000000000 */
[----:B------:R1:W-:Y:S04]  /*0730*/  STL.64 [R8+0x20], RZ ;  /* 0x000020ff08007387 */ /* 0x0003e80000100a00 */
[----:B------:R1:W-:Y:S01]  /*0740*/  STL [R6+0x4], R9 ;  /* 0x0000040906007387 */ /* 0x0003e20000100800 */
[----:B0-----:R-:W-:-:S03]  /*0750*/  VIADD R7, R7, 0x4 ;  /* 0x0000000407077836 */ /* 0x001fc60000000000 */
[----:B------:R1:W-:Y:S04]  /*0760*/  STL.64 [R8+0x28], RZ ;  /* 0x000028ff08007387 */ /* 0x0003e80000100a00 */
[----:B------:R1:W-:Y:S04]  /*0770*/  STL [R6+0x8], R11 ;  /* 0x0000080b06007387 */ /* 0x0003e80000100800 */
[----:B------:R1:W-:Y:S04]  /*0780*/  STL.64 [R8+0x30], RZ ;  /* 0x000030ff08007387 */ /* 0x0003e80000100a00 */
[----:B------:R1:W-:Y:S04]  /*0790*/  STG.E.64 desc[UR18][R4.64], RZ ;  /* 0x000000ff04007986 */ /* 0x0003e8000c101b12 */
[----:B------:R1:W-:Y:S04]  /*07a0*/  STG.E.64 desc[UR18][R4.64+0x8], RZ ;  /* 0x000008ff04007986 */ /* 0x0003e8000c101b12 */
[----:B------:R1:W-:Y:S04]  /*07b0*/  STG.E.64 desc[UR18][R4.64+0x10], RZ ;  /* 0x000010ff04007986 */ /* 0x0003e8000c101b12 */
[----:B------:R1:W-:Y:S04]  /*07c0*/  STG.E.64 desc[UR18][R4.64+0x18], RZ ;  /* 0x000018ff04007986 */ /* 0x0003e8000c101b12 */
[----:B------:R1:W-:Y:S02]  /*07d0*/  STL [R6+0xc], R13 ;  /* 0x00000c0d06007387 */ /* 0x0003e40000100800 */
.L_x_484:
[----:B------:R-:W-:Y:S05]  /*07e0*/  BRA.U !UP2, `(.L_x_481) ;  /* 0x000000010a507547 */ /* 0x000fea000b800000 */
[----:B------:R-:W-:Y:S01]  /*07f0*/  UISETP.NE.AND UP1, UPT, UR23, 0x1, UPT ;  /* 0x000000011700788c */ /* 0x000fe2000bf25270 */
[----:B------:R-:W-:-:S08]  /*0800*/  ISETP.NE.AND P0, PT, RZ, UR29, PT ;  /* 0x0000001dff007c0c */ /* 0x000fd0000bf05270 */
[----:B------:R-:W-:Y:S05]  /*0810*/  BRA.U !UP1, `(.L_x_485) ;  /* 0x00000001092c7547 */ /* 0x000fea000b800000 */
[C---:B-1----:R-:W-:Y:S01]  /*0820*/  LEA R6, R7.reuse, UR11, 0x3 ;  /* 0x0000000b07067c11 */ /* 0x042fe2000f8e18ff */
[C---:B------:R-:W-:Y:S01]  /*0830*/  IMAD.WIDE.U32 R4, R7.reuse, 0x8, R2 ;  /* 0x0000000807047825 */ /* 0x040fe200078e0002 */
[C---:B------:R-:W-:Y:S02]  /*0840*/  LEA R8, R7.reuse, UR32, 0x2 ;  /* 0x0000002007087c11 */ /* 0x040fe4000f8e10ff */
[C---:B------:R-:W-:Y:S01]  /*0850*/  IADD3 R9, PT, PT, R7.reuse, 0x1, RZ ;  /* 0x0000000107097810 */ /* 0x040fe20007ffe0ff */
[----:B------:R-:W-:Y:S04]  /*0860*/  STL.64 [R6+0x18], RZ ;  /* 0x000018ff06007387 */ /* 0x000fe80000100a00 */
[----:B------:R0:W-:Y:S04]  /*0870*/  STL [R8], R7 ;  /* 0x0000000708007387 */ /* 0x0001e80000100800 */
[----:B------:R2:W-:Y:S04]  /*0880*/  STL.64 [R6+0x20], RZ ;  /* 0x000020ff06007387 */ /* 0x0005e80000100a00 */
[----:B------:R2:W-:Y:S01]  /*0890*/  STG.E.64 desc[UR18][R4.64], RZ ;  /* 0x000000ff04007986 */ /* 0x0005e2000c101b12 */
[----:B0-----:R-:W-:-:S03]  /*08a0*/  VIADD R7, R7, 0x2 ;  /* 0x0000000207077836 */ /* 0x001fc60000000000 */
[----:B------:R2:W-:Y:S04]  /*08b0*/  STG.E.64 desc[UR18][R4.64+0x8], RZ ;  /* 0x000008ff04007986 */ /* 0x0005e8000c101b12 */
[----:B------:R2:W-:Y:S02]  /*08c0*/  STL [R8+0x4], R9 ;  /* 0x0000040908007387 */ /* 0x0005e40000100800 */
.L_x_485:
[C---:B-12---:R-:W-:Y:S01]  /*08d0*/  @P0 LEA R5, R7.reuse, UR11, 0x3 ;  /* 0x0000000b07050c11 */ /* 0x046fe2000f8e18ff */
[C---:B------:R-:W-:Y:S01]  /*08e0*/  @P0 IMAD.WIDE.U32 R8, R7.reuse, 0x8, R2 ;  /* 0x0000000807080825 */ /* 0x040fe200078e0002 */
[----:B------:R-:W-:-:S03]  /*08f0*/  @P0 LEA R4, R7, UR32, 0x2 ;  /* 0x0000002007040c11 */ /* 0x000fc6000f8e10ff */
[----:B------:R0:W-:Y:S04]  /*0900*/  @P0 STL.64 [R5+0x18], RZ ;  /* 0x000018ff05000387 */ /* 0x0001e80000100a00 */
[----:B------:R0:W-:Y:S04]  /*0910*/  @P0 STG.E.64 desc[UR18][R8.64], RZ ;  /* 0x000000ff08000986 */ /* 0x0001e8000c101b12 */
[----:B------:R0:W-:Y:S02]  /*0920*/  @P0 STL [R4], R7 ;  /* 0x0000000704000387 */ /* 0x0001e40000100800 */
.L_x_481:
[----:B------:R-:W2:Y:S01]  /*0930*/  LDC.64 R38, c[0x0][0x390] ;  /* 0x0000e400ff267b82 */ /* 0x000ea20000000a00 */
[----:B------:R-:W-:Y:S01]  /*0940*/  ISETP.GE.AND P0, PT, R40, 0x1, PT ;  /* 0x000000012800780c */ /* 0x000fe20003f06270 */
[----:B--2---:R-:W-:-:S12]  /*0950*/  IMAD.WIDE R38, R42, 0x8, R38 ;  /* 0x000000082a267825 */ /* 0x004fd800078e0226 */
[----:B------:R-:W-:Y:S05]  /*0960*/  @!P0 BRA `(.L_x_486) ;  /* 0x0000000400408947 */ /* 0x000fea0003800000 */
[----:B------:R-:W-:Y:S01]  /*0970*/  UISETP.GE.U32.AND UP1, UPT, UR24, 0xf, UPT ;  /* 0x0000000f1800788c */ /* 0x000fe2000bf26070 */
[----:B------:R-:W-:-:S08]  /*0980*/  IMAD.MOV.U32 R23, RZ, RZ, RZ ;  /* 0x000000ffff177224 */ /* 0x000fd000078e00ff */
[----:B------:R-:W-:Y:S05]  /*0990*/  BRA.U !UP1, `(.L_x_487) ;  /* 0x00000001097c7547 */ /* 0x000fea000b800000 */
[----:B------:R-:W-:-:S07]  /*09a0*/  IMAD.MOV.U32 R37, RZ, RZ, RZ ;  /* 0x000000ffff257224 */ /* 0x000fce00078e00ff */
.L_x_488:
[----:B------:R-:W-:-:S05]  /*09b0*/  IMAD.WIDE.U32 R44, R37, 0x8, R38 ;  /* 0x00000008252c7825 */ /* 0x000fca00078e0026 */
[----:B012---:R-:W2:Y:S04]  /*09c0*/  LDG.E.64 R4, desc[UR18][R44.64] ;  /* 0x000000122c047981 */ /* 0x007ea8000c1e1b00 */
        /* <DEDUP_REMOVED lines=14> */
[----:B------:R-:W5:Y:S01]  /*0ab0*/  LDG.E.64 R34, desc[UR18][R44.64+0x78] ;  /* 0x000078122c227981 */ /* 0x000f62000c1e1b00 */
[C---:B------:R-:W-:Y:S01]  /*0ac0*/  LEA R43, R37.reuse, UR11, 0x3 ;  /* 0x0000000b252b7c11 */ /* 0x040fe2000f8e18ff */
[----:B------:R-:W-:-:S05]  /*0ad0*/  VIADD R37, R37, 0x10 ;  /* 0x0000001025257836 */ /* 0x000fca0000000000 */
[----:B------:R-:W-:Y:S01]  /*0ae0*/  ISETP.NE.AND P0, PT, R37, UR7, PT ;  /* 0x0000000725007c0c */ /* 0x000fe2000bf05270 */
[----:B--2---:R2:W-:Y:S04]  /*0af0*/  STL.128 [R43+0x50], R4 ;  /* 0x000050042b007387 */ /* 0x0045e80000100c00 */
[----:B---3--:R2:W-:Y:S04]  /*0b00*/  STL.128 [R43+0x60], R8 ;  /* 0x000060082b007387 */ /* 0x0085e80000100c00 */
[----:B----4-:R2:W-:Y:S04]  /*0b10*/  STL.128 [R43+0x70], R12 ;  /* 0x0000700c2b007387 */ /* 0x0105e80000100c00 */
[----:B-----5:R2:W-:Y:S04]  /*0b20*/  STL.128 [R43+0x80], R16 ;  /* 0x000080102b007387 */ /* 0x0205e80000100c00 */
[----:B------:R2:W-:Y:S04]  /*0b30*/  STL.128 [R43+0x90], R20 ;  /* 0x000090142b007387 */ /* 0x0005e80000100c00 */
[----:B------:R2:W-:Y:S04]  /*0b40*/  STL.128 [R43+0xa0], R24 ;  /* 0x0000a0182b007387 */ /* 0x0005e80000100c00 */
[----:B------:R2:W-:Y:S04]  /*0b50*/  STL.128 [R43+0xb0], R28 ;  /* 0x0000b01c2b007387 */ /* 0x0005e80000100c00 */
[----:B------:R2:W-:Y:S01]  /*0b60*/  STL.128 [R43+0xc0], R32 ;  /* 0x0000c0202b007387 */ /* 0x0005e20000100c00 */
[----:B------:R-:W-:Y:S05]  /*0b70*/  @P0 BRA `(.L_x_488) ;  /* 0xfffffffc008c0947 */ /* 0x000fea000383ffff */
[----:B--2---:R-:W-:-:S07]  /*0b80*/  MOV R23, UR7 ;  /* 0x0000000700177c02 */ /* 0x004fce0008000f00 */
.L_x_487:
[----:B------:R-:W-:-:S09]  /*0b90*/  UISETP.NE.AND UP1, UPT, UR25, URZ, UPT ;  /* 0x000000ff1900728c */ /* 0x000fd2000bf25270 */
[----:B------:R-:W-:Y:S05]  /*0ba0*/  BRA.U !UP1, `(.L_x_486) ;  /* 0x0000000109b07547 */ /* 0x000fea000b800000 */
[----:B------:R-:W-:Y:S02]  /*0bb0*/  UISETP.GE.U32.AND UP1, UPT, UR36, 0x7, UPT ;  /* 0x000000072400788c */ /* 0x000fe4000bf26070 */
[----:B------:R-:W-:-:S07]  /*0bc0*/  UISETP.NE.AND UP2, UPT, UR26, URZ, UPT ;  /* 0x000000ff1a00728c */ /* 0x000fce000bf45270 */
[----:B------:R-:W-:Y:S05]  /*0bd0*/  BRA.U !UP1, `(.L_x_489) ;  /* 0x00000001093c7547 */ /* 0x000fea000b800000 */
[----:B------:R-:W-:-:S05]  /*0be0*/  IMAD.WIDE.U32 R20, R23, 0x8, R38 ;  /* 0x0000000817147825 */ /* 0x000fca00078e0026 */
[----:B01----:R-:W2:Y:S04]  /*0bf0*/  LDG.E.64 R4, desc[UR18][R20.64] ;  /* 0x0000001214047981 */ /* 0x003ea8000c1e1b00 */
[----:B------:R-:W2:Y:S04]  /*0c00*/  LDG.E.64 R6, desc[UR18][R20.64+0x8] ;  /* 0x0000081214067981 */ /* 0x000ea8000c1e1b00 */
[----:B------:R-:W3:Y:S04]  /*0c10*/  LDG.E.64 R8, desc[UR18][R20.64+0x10] ;  /* 0x0000101214087981 */ /* 0x000ee8000c1e1b00 */
[----:B------:R-:W3:Y:S04]  /*0c20*/  LDG.E.64 R10, desc[UR18][R20.64+0x18] ;  /* 0x00001812140a7981 */ /* 0x000ee8000c1e1b00 */
[----:B------:R-:W4:Y:S04]  /*0c30*/  LDG.E.64 R12, desc[UR18][R20.64+0x20] ;  /* 0x00002012140c7981 */ /* 0x000f28000c1e1b00 */
[----:B------:R-:W4:Y:S04]  /*0c40*/  LDG.E.64 R14, desc[UR18][R20.64+0x28] ;  /* 0x00002812140e7981 */ /* 0x000f28000c1e1b00 */
[----:B------:R-:W5:Y:S04]  /*0c50*/  LDG.E.64 R16, desc[UR18][R20.64+0x30] ;  /* 0x0000301214107981 */ /* 0x000f68000c1e1b00 */
[----:B------:R-:W5:Y:S01]  /*0c60*/  LDG.E.64 R18, desc[UR18][R20.64+0x38] ;  /* 0x0000381214127981 */ /* 0x000f62000c1e1b00 */
[C---:B------:R-:W-:Y:S01]  /*0c70*/  LEA R25, R23.reuse, UR11, 0x3 ;  /* 0x0000000b17197c11 */ /* 0x040fe2000f8e18ff */
[----:B------:R-:W-:-:S04]  /*0c80*/  VIADD R23, R23, 0x8 ;  /* 0x0000000817177836 */ /* 0x000fc80000000000 */
[----:B--2---:R2:W-:Y:S04]  /*0c90*/  STL.128 [R25+0x50], R4 ;  /* 0x0000500419007387 */ /* 0x0045e80000100c00 */
[----:B---3--:R2:W-:Y:S04]  /*0ca0*/  STL.128 [R25+0x60], R8 ;  /* 0x0000600819007387 */ /* 0x0085e80000100c00 */
[----:B----4-:R2:W-:Y:S04]  /*0cb0*/  STL.128 [R25+0x70], R12 ;  /* 0x0000700c19007387 */ /* 0x0105e80000100c00 */
[----:B-----5:R2:W-:Y:S02]  /*0cc0*/  STL.128 [R25+0x80], R16 ;  /* 0x0000801019007387 */ /* 0x0205e40000100c00 */
.L_x_489:
[----:B------:R-:W-:Y:S05]  /*0cd0*/  BRA.U !UP2, `(.L_x_486) ;  /* 0x000000010a647547 */ /* 0x000fea000b800000 */
[----:B------:R-:W-:Y:S02]  /*0ce0*/  UISETP.GE.U32.AND UP1, UPT, UR37, 0x3, UPT ;  /* 0x000000032500788c */ /* 0x000fe4000bf26070 */
[----:B------:R-:W-:-:S07]  /*0cf0*/  UISETP.NE.AND UP2, UPT, UR28, URZ, UPT ;  /* 0x000000ff1c00728c */ /* 0x000fce000bf45270 */
[----:B------:R-:W-:Y:S05]  /*0d00*/  BRA.U !UP1, `(.L_x_490) ;  /* 0x0000000109247547 */ /* 0x000fea000b800000 */
[----:B-12---:R-:W-:-:S05]  /*0d10*/  IMAD.WIDE.U32 R12, R23, 0x8, R38 ;  /* 0x00000008170c7825 */ /* 0x006fca00078e0026 */
[----:B0-----:R-:W2:Y:S04]  /*0d20*/  LDG.E.64 R8, desc[UR18][R12.64] ;  /* 0x000000120c087981 */ /* 0x001ea8000c1e1b00 */
[----:B------:R-:W2:Y:S04]  /*0d30*/  LDG.E.64 R10, desc[UR18][R12.64+0x8] ;  /* 0x000008120c0a7981 */ /* 0x000ea8000c1e1b00 */
[----:B------:R-:W3:Y:S04]  /*0d40*/  LDG.E.64 R4, desc[UR18][R12.64+0x10] ;  /* 0x000010120c047981 */ /* 0x000ee8000c1e1b00 */
[----:B------:R-:W3:Y:S01]  /*0d50*/  LDG.E.64 R6, desc[UR18][R12.64+0x18] ;  /* 0x000018120c067981 */ /* 0x000ee2000c1e1b00 */
[C---:B------:R-:W-:Y:S01]  /*0d60*/  LEA R15, R23.reuse, UR11, 0x3 ;  /* 0x0000000b170f7c11 */ /* 0x040fe2000f8e18ff */
[----:B------:R-:W-:-:S04]  /*0d70*/  VIADD R23, R23, 0x4 ;  /* 0x0000000417177836 */ /* 0x000fc80000000000 */
[----:B--2---:R4:W-:Y:S04]  /*0d80*/  STL.128 [R15+0x50], R8 ;  /* 0x000050080f007387 */ /* 0x0049e80000100c00 */
[----:B---3--:R4:W-:Y:S02]  /*0d90*/  STL.128 [R15+0x60], R4 ;  /* 0x000060040f007387 */ /* 0x0089e40000100c00 */
.L_x_490:
[----:B------:R-:W-:Y:S05]  /*0da0*/  BRA.U !UP2, `(.L_x_486) ;  /* 0x000000010a307547 */ /* 0x000fea000b800000 */
[----:B012-4-:R-:W-:-:S05]  /*0db0*/  IMAD.WIDE.U32 R8, R23, 0x8, R38 ;  /* 0x0000000817087825 */ /* 0x017fca00078e0026 */
[----:B------:R-:W2:Y:S01]  /*0dc0*/  LDG.E.64 R4, desc[UR18][R8.64] ;  /* 0x0000001208047981 */ /* 0x000ea2000c1e1b00 */
[----:B------:R-:W-:Y:S01]  /*0dd0*/  LEA R23, R23, UR11, 0x3 ;  /* 0x0000000b17177c11 */ /* 0x000fe2000f8e18ff */
[----:B------:R-:W-:-:S04]  /*0de0*/  UISETP.NE.AND UP1, UPT, UR28, 0x1, UPT ;  /* 0x000000011c00788c */ /* 0x000fc8000bf25270 */
[----:B--2---:R3:W-:Y:S05]  /*0df0*/  STL.64 [R23+0x50], R4 ;  /* 0x0000500417007387 */ /* 0x0047ea0000100a00 */
[----:B------:R-:W-:Y:S05]  /*0e00*/  BRA.U !UP1, `(.L_x_486) ;  /* 0x0000000109187547 */ /* 0x000fea000b800000 */
[----:B------:R-:W-:Y:S01]  /*0e10*/  UISETP.NE.AND UP1, UPT, UR28, 0x2, UPT ;  /* 0x000000021c00788c */ /* 0x000fe2000bf25270 */
[----:B---3--:R-:W2:Y:S05]  /*0e20*/  LDG.E.64 R4, desc[UR18][R8.64+0x8] ;  /* 0x0000081208047981 */ /* 0x008eaa000c1e1b00 */
[----:B------:R-:W-:-:S13]  /*0e30*/  PLOP3.LUT P0, PT, PT, PT, UP1, 0x80, 0x8 ;  /* 0x000000000008781c */ /* 0x000fda0003f0f018 */
[----:B------:R-:W3:Y:S04]  /*0e40*/  @P0 LDG.E.64 R6, desc[UR18][R8.64+0x10] ;  /* 0x0000101208060981 */ /* 0x000ee8000c1e1b00 */
[----:B--2---:R0:W-:Y:S04]  /*0e50*/  STL.64 [R23+0x58], R4 ;  /* 0x0000580417007387 */ /* 0x0041e80000100a00 */
[----:B---3--:R0:W-:Y:S02]  /*0e60*/  @P0 STL.64 [R23+0x60], R6 ;  /* 0x0000600617000387 */ /* 0x0081e40000100a00 */
.L_x_486:
[----:B------:R-:W-:Y:S05]  /*0e70*/  BRA.U !UP0, `(.L_x_491) ;  /* 0x0000000908087547 */ /* 0x000fea000b800000 */
[----:B------:R-:W-:-:S07]  /*0e80*/  IMAD.MOV.U32 R30, RZ, RZ, RZ ;  /* 0x000000ffff1e7224 */ /* 0x000fce00078e00ff */
.L_x_497:
[C---:B0-----:R-:W-:Y:S01]  /*0e90*/  LEA R29, R30.reuse, UR33, 0x3 ;  /* 0x000000211e1d7c11 */ /* 0x041fe2000f8e18ff */
[----:B------:R-:W0:Y:S04]  /*0ea0*/  LDCU.64 UR4, c[0x0][0x398] ;  /* 0x00007300ff0477ac */ /* 0x000e280008000a00 */
[----:B------:R0:W5:Y:S01]  /*0eb0*/  LDL.64 R34, [R29] ;  /* 0x000000001d227983 */ /* 0x0001620000100a00 */
[----:B------:R-:W-:Y:S01]  /*0ec0*/  UISETP.GE.U32.AND UP1, UPT, UR24, 0xf, UPT ;  /* 0x0000000f1800788c */ /* 0x000fe2000bf26070 */
[----:B------:R-:W-:Y:S02]  /*0ed0*/  IMAD.MOV.U32 R21, RZ, RZ, RZ ;  /* 0x000000ffff157224 */ /* 0x000fe400078e00ff */
[C---:B0-----:R-:W-:Y:S01]  /*0ee0*/  IMAD R28, R30.reuse, UR4, RZ ;  /* 0x000000041e1c7c24 */ /* 0x041fe2000f8e02ff */
[----:B------:R-:W-:Y:S01]  /*0ef0*/  IADD3 R30, PT, PT, R30, 0x1, RZ ;  /* 0x000000011e1e7810 */ /* 0x000fe20007ffe0ff */
[----:B------:R-:W-:-:S05]  /*0f00*/  IMAD.U32 R41, RZ, RZ, UR5 ;  /* 0x00000005ff297e24 */ /* 0x000fca000f8e00ff */
[----:B------:R-:W-:Y:S01]  /*0f10*/  ISETP.NE.AND P1, PT, R30, R41, PT ;  /* 0x000000291e00720c */ /* 0x000fe20003f25270 */
[----:B------:R-:W-:-:S12]  /*0f20*/  BRA.U !UP1, `(.L_x_492) ;  /* 0x0000000109c07547 */ /* 0x000fd8000b800000 */
[----:B------:R-:W-:-:S07]  /*0f30*/  IMAD.MOV.U32 R31, RZ, RZ, RZ ;  /* 0x000000ffff1f7224 */ /* 0x000fce00078e00ff */
.L_x_493:
[----:B------:R-:W-:-:S05]  /*0f40*/  LEA R33, R31, UR9, 0x3 ;  /* 0x000000091f217c11 */ /* 0x000fca000f8e18ff */
[----:B--2---:R-:W2:Y:S04]  /*0f50*/  LDL.128 R24, [R33] ;  /* 0x0000000021187983 */ /* 0x004ea80000100c00 */
[----:B-1--4-:R-:W4:Y:S04]  /*0f60*/  LDL.128 R8, [R33+0x10] ;  /* 0x0000100021087983 */ /* 0x012f280000100c00 */
[----:B------:R-:W4:Y:S01]  /*0f70*/  LDL.128 R12, [R33+0x20] ;  /* 0x00002000210c7983 */ /* 0x000f220000100c00 */
[----:B------:R-:W-:-:S03]  /*0f80*/  IMAD.IADD R32, R28, 0x1, R31 ;  /* 0x000000011c207824 */ /* 0x000fc600078e021f */
[----:B------:R-:W4:Y:S01]  /*0f90*/  LDL.128 R16, [R33+0x30] ;  /* 0x0000300021107983 */ /* 0x000f220000100c00 */
[----:B------:R-:W-:-:S03]  /*0fa0*/  IMAD.SHL.U32 R32, R32, 0x8, RZ ;  /* 0x0000000820207824 */ /* 0x000fc600078e00ff */
[----:B---3--:R-:W3:Y:S01]  /*0fb0*/  LDL.128 R20, [R33+0x40] ;  /* 0x0000400021147983 */ /* 0x008ee20000100c00 */
[----:B------:R-:W2:Y:S08]  /*0fc0*/  LDC.64 R4, c[0x3][R32] ;  /* 0x00c0000020047b82 */ /* 0x000eb00000000a00 */
[----:B------:R-:W0:Y:S08]  /*0fd0*/  LDC.64 R46, c[0x3][R32+0x8] ;  /* 0x00c00200202e7b82 */ /* 0x000e300000000a00 */
[----:B------:R-:W4:Y:S01]  /*0fe0*/  LDC.64 R44, c[0x3][R32+0x10] ;  /* 0x00c00400202c7b82 */ /* 0x000f220000000a00 */
[----:B--2--5:R-:W-:Y:S01]  /*0ff0*/  DFMA R24, R24, R4, R34 ;  /* 0x000000041818722b */ /* 0x024fe20000000022 */
[----:B------:R-:W2:Y:S06]  /*1000*/  LDL.128 R4, [R33+0x50] ;  /* 0x0000500021047983 */ /* 0x000eac0000100c00 */
[----:B------:R-:W1:Y:S01]  /*1010*/  LDC.64 R34, c[0x3][R32+0x18] ;  /* 0x00c0060020227b82 */ /* 0x000e620000000a00 */
[----:B0-----:R-:W-:-:S08]  /*1020*/  DFMA R24, R26, R46, R24 ;  /* 0x0000002e1a18722b */ /* 0x001fd00000000018 */
[----:B----4-:R-:W-:Y:S02]  /*1030*/  DFMA R8, R8, R44, R24 ;  /* 0x0000002c0808722b */ /* 0x010fe40000000018 */
[----:B------:R-:W4:Y:S06]  /*1040*/  LDL.128 R24, [R33+0x60] ;  /* 0x0000600021187983 */ /* 0x000f2c0000100c00 */
[----:B-1----:R-:W-:Y:S02]  /*1050*/  DFMA R34, R10, R34, R8 ;  /* 0x000000220a22722b */ /* 0x002fe40000000008 */
[----:B------:R-:W4:Y:S01]  /*1060*/  LDL.128 R8, [R33+0x70] ;  /* 0x0000700021087983 */ /* 0x000f220000100c00 */
[----:B------:R-:W0:Y:S05]  /*1070*/  LDC.64 R44, c[0x3][R32+0x20] ;  /* 0x00c00800202c7b82 */ /* 0x000e2a0000000a00 */
[----:B0-----:R-:W-:-:S03]  /*1080*/  DFMA R34, R12, R44, R34 ;  /* 0x0000002c0c22722b */ /* 0x001fc60000000022 */
[----:B------:R-:W0:Y:S08]  /*1090*/  LDC.64 R44, c[0x3][R32+0x28] ;  /* 0x00c00a00202c7b82 */ /* 0x000e300000000a00 */
[----:B------:R-:W1:Y:S01]  /*10a0*/  LDC.64 R12, c[0x3][R32+0x30] ;  /* 0x00c00c00200c7b82 */ /* 0x000e620000000a00 */
[----:B0-----:R-:W-:-:S07]  /*10b0*/  DFMA R44, R14, R44, R34 ;  /* 0x0000002c0e2c722b */ /* 0x001fce0000000022 */
[----:B------:R-:W0:Y:S08]  /*10c0*/  LDC.64 R34, c[0x3][R32+0x38] ;  /* 0x00c00e0020227b82 */ /* 0x000e300000000a00 */
[----:B------:R-:W3:Y:S01]  /*10d0*/  LDC.64 R14, c[0x3][R32+0x40] ;  /* 0x00c01000200e7b82 */ /* 0x000ee20000000a00 */
[----:B-1----:R-:W-:-:S07]  /*10e0*/  DFMA R16, R16, R12, R44 ;  /* 0x0000000c1010722b */ /* 0x002fce000000002c */
[----:B------:R-:W1:Y:S01]  /*10f0*/  LDC.64 R12, c[0x3][R32+0x48] ;  /* 0x00c01200200c7b82 */ /* 0x000e620000000a00 */
[----:B0-----:R-:W-:-:S07]  /*1100*/  DFMA R18, R18, R34, R16 ;  /* 0x000000221212722b */ /* 0x001fce0000000010 */
[----:B------:R-:W2:Y:S01]  /*1110*/  LDC.64 R16, c[0x3][R32+0x50] ;  /* 0x00c0140020107b82 */ /* 0x000ea20000000a00 */
[----:B---3--:R-:W-:-:S07]  /*1120*/  DFMA R18, R20, R14, R18 ;  /* 0x0000000e1412722b */ /* 0x008fce0000000012 */
[----:B------:R-:W0:Y:S01]  /*1130*/  LDC.64 R14, c[0x3][R32+0x58] ;  /* 0x00c01600200e7b82 */ /* 0x000e220000000a00 */
[----:B-1----:R-:W-:-:S07]  /*1140*/  DFMA R18, R22, R12, R18 ;  /* 0x0000000c1612722b */ /* 0x002fce0000000012 */
[----:B------:R-:W4:Y:S01]  /*1150*/  LDC.64 R12, c[0x3][R32+0x60] ;  /* 0x00c01800200c7b82 */ /* 0x000f220000000a00 */
[----:B------:R-:W-:-:S07]  /*1160*/  IADD3 R31, PT, PT, R31, 0x10, RZ ;  /* 0x000000101f1f7810 */ /* 0x000fce0007ffe0ff */
[----:B------:R-:W1:Y:S01]  /*1170*/  LDC.64 R34, c[0x3][R32+0x78] ;  /* 0x00c01e0020227b82 */ /* 0x000e620000000a00 */
[----:B------:R-:W-:Y:S01]  /*1180*/  ISETP.NE.AND P0, PT, R31, UR7, PT ;  /* 0x000000071f007c0c */ /* 0x000fe2000bf05270 */
[----:B--2---:R-:W-:-:S06]  /*1190*/  DFMA R16, R4, R16, R18 ;  /* 0x000000100410722b */ /* 0x004fcc0000000012 */
[----:B------:R-:W2:Y:S02]  /*11a0*/  LDC.64 R4, c[0x3][R32+0x68] ;  /* 0x00c01a0020047b82 */ /* 0x000ea40000000a00 */
[----:B0-----:R-:W-:-:S06]  /*11b0*/  DFMA R6, R6, R14, R16 ;  /* 0x0000000e0606722b */ /* 0x001fcc0000000010 */
[----:B------:R-:W0:Y:S02]  /*11c0*/  LDC.64 R14, c[0x3][R32+0x70] ;  /* 0x00c01c00200e7b82 */ /* 0x000e240000000a00 */
[----:B----4-:R-:W-:-:S08]  /*11d0*/  DFMA R6, R24, R12, R6 ;  /* 0x0000000c1806722b */ /* 0x010fd00000000006 */
[----:B--2---:R-:W-:-:S08]  /*11e0*/  DFMA R4, R26, R4, R6 ;  /* 0x000000041a04722b */ /* 0x004fd00000000006 */
[----:B0-----:R-:W-:-:S08]  /*11f0*/  DFMA R4, R8, R14, R4 ;  /* 0x0000000e0804722b */ /* 0x001fd00000000004 */
[----:B-1----:R-:W-:Y:S01]  /*1200*/  DFMA R34, R10, R34, R4 ;  /* 0x000000220a22722b */ /* 0x002fe20000000004 */
[----:B------:R-:W-:Y:S10]  /*1210*/  @P0 BRA `(.L_x_493) ;  /* 0xfffffffc00480947 */ /* 0x000ff4000383ffff */
[----:B------:R-:W-:-:S07]  /*1220*/  IMAD.U32 R21, RZ, RZ, UR7 ;  /* 0x00000007ff157e24 */ /* 0x000fce000f8e00ff */
.L_x_492:
[----:B------:R-:W-:-:S09]  /*1230*/  UISETP.NE.AND UP1, UPT, UR25, URZ, UPT ;  /* 0x000000ff1900728c */ /* 0x000fd2000bf25270 */
[----:B------:R-:W-:Y:S05]  /*1240*/  BRA.U !UP1, `(.L_x_494) ;  /* 0x00000005090c7547 */ /* 0x000fea000b800000 */
[----:B------:R-:W-:Y:S02]  /*1250*/  UISETP.GE.U32.AND UP1, UPT, UR36, 0x7, UPT ;  /* 0x000000072400788c */ /* 0x000fe4000bf26070 */
[----:B------:R-:W-:-:S07]  /*1260*/  UISETP.NE.AND UP2, UPT, UR26, URZ, UPT ;  /* 0x000000ff1a00728c */ /* 0x000fce000bf45270 */
[----:B------:R-:W-:Y:S05]  /*1270*/  BRA.U !UP1, `(.L_x_495) ;  /* 0x0000000109647547 */ /* 0x000fea000b800000 */
[----:B------:R-:W-:-:S05]  /*1280*/  LEA R31, R21, UR9, 0x3 ;  /* 0x00000009151f7c11 */ /* 0x000fca000f8e18ff */
[----:B-1234-:R-:W2:Y:S04]  /*1290*/  LDL.128 R4, [R31] ;  /* 0x000000001f047983 */ /* 0x01eea80000100c00 */
[----:B------:R-:W3:Y:S04]  /*12a0*/  LDL.128 R8, [R31+0x10] ;  /* 0x000010001f087983 */ /* 0x000ee80000100c00 */
[----:B------:R-:W4:Y:S04]  /*12b0*/  LDL.128 R12, [R31+0x20] ;  /* 0x000020001f0c7983 */ /* 0x000f280000100c00 */
[----:B------:R-:W4:Y:S01]  /*12c0*/  LDL.128 R16, [R31+0x30] ;  /* 0x000030001f107983 */ /* 0x000f220000100c00 */
[----:B------:R-:W-:Y:S01]  /*12d0*/  IMAD.IADD R20, R28, 0x1, R21 ;  /* 0x000000011c147824 */ /* 0x000fe200078e0215 */
[----:B------:R-:W-:-:S03]  /*12e0*/  IADD3 R21, PT, PT, R21, 0x8, RZ ;  /* 0x0000000815157810 */ /* 0x000fc60007ffe0ff */
[C---:B------:R-:W-:Y:S02]  /*12f0*/  IMAD.SHL.U32 R32, R20.reuse, 0x8, RZ ;  /* 0x0000000814207824 */ /* 0x040fe400078e00ff */
[----:B------:R-:W-:Y:S02]  /*1300*/  IMAD.SHL.U32 R20, R20, 0x8, RZ ;  /* 0x0000000814147824 */ /* 0x000fe400078e00ff */
[----:B------:R-:W2:Y:S08]  /*1310*/  LDC.64 R26, c[0x3][R32] ;  /* 0x00c00000201a7b82 */ /* 0x000eb00000000a00 */
[----:B------:R-:W0:Y:S08]  /*1320*/  LDC.64 R24, c[0x3][R20+0x8] ;  /* 0x00c0020014187b82 */ /* 0x000e300000000a00 */
[----:B------:R-:W3:Y:S01]  /*1330*/  LDC.64 R22, c[0x3][R20+0x10] ;  /* 0x00c0040014167b82 */ /* 0x000ee20000000a00 */
[----:B--2--5:R-:W-:-:S07]  /*1340*/  DFMA R26, R4, R26, R34 ;  /* 0x0000001a041a722b */ /* 0x024fce0000000022 */
[----:B------:R-:W1:Y:S01]  /*1350*/  LDC.64 R4, c[0x3][R20+0x18] ;  /* 0x00c0060014047b82 */ /* 0x000e620000000a00 */
[----:B0-----:R-:W-:-:S07]  /*1360*/  DFMA R24, R24, R6, R26 ;  /* 0x000000061818722b */ /* 0x001fce000000001a */
[----:B------:R-:W4:Y:S01]  /*1370*/  LDC.64 R6, c[0x3][R20+0x20] ;  /* 0x00c0080014067b82 */ /* 0x000f220000000a00 */
[----:B---3--:R-:W-:-:S07]  /*1380*/  DFMA R22, R8, R22, R24 ;  /* 0x000000160816722b */ /* 0x008fce0000000018 */
[----:B------:R-:W0:Y:S01]  /*1390*/  LDC.64 R8, c[0x3][R20+0x28] ;  /* 0x00c00a0014087b82 */ /* 0x000e220000000a00 */
[----:B-1----:R-:W-:-:S07]  /*13a0*/  DFMA R4, R4, R10, R22 ;  /* 0x0000000a0404722b */ /* 0x002fce0000000016 */
[----:B------:R-:W1:Y:S01]  /*13b0*/  LDC.64 R34, c[0x3][R20+0x38] ;  /* 0x00c00e0014227b82 */ /* 0x000e620000000a00 */
[----:B----4-:R-:W-:-:S07]  /*13c0*/  DFMA R4, R12, R6, R4 ;  /* 0x000000060c04722b */ /* 0x010fce0000000004 */
[----:B------:R-:W2:Y:S01]  /*13d0*/  LDC.64 R10, c[0x3][R20+0x30] ;  /* 0x00c00c00140a7b82 */ /* 0x000ea20000000a00 */
[----:B0-----:R-:W-:-:S08]  /*13e0*/  DFMA R4, R8, R14, R4 ;  /* 0x0000000e0804722b */ /* 0x001fd00000000004 */
[----:B--2---:R-:W-:-:S08]  /*13f0*/  DFMA R4, R16, R10, R4 ;  /* 0x0000000a1004722b */ /* 0x004fd00000000004 */
[----:B-1----:R-:W-:-:S11]  /*1400*/  DFMA R34, R34, R18, R4 ;  /* 0x000000122222722b */ /* 0x002fd60000000004 */
.L_x_495:
[----:B------:R-:W-:Y:S05]  /*1410*/  BRA.U !UP2, `(.L_x_494) ;  /* 0x000000010a987547 */ /* 0x000fea000b800000 */
[----:B------:R-:W-:Y:S02]  /*1420*/  UISETP.GE.U32.AND UP1, UPT, UR37, 0x3, UPT ;  /* 0x000000032500788c */ /* 0x000fe4000bf26070 */
[----:B------:R-:W-:-:S07]  /*1430*/  UISETP.NE.AND UP2, UPT, UR28, URZ, UPT ;  /* 0x000000ff1c00728c */ /* 0x000fce000bf45270 */
[----:B------:R-:W-:Y:S05]  /*1440*/  BRA.U !UP1, `(.L_x_496) ;  /* 0x0000000109407547 */ /* 0x000fea000b800000 */
[----:B--2---:R-:W-:-:S05]  /*1450*/  LEA R18, R21, UR9, 0x3 ;  /* 0x0000000915127c11 */ /* 0x004fca000f8e18ff */
[----:B-1-34-:R-:W2:Y:S04]  /*1460*/  LDL.128 R4, [R18] ;  /* 0x0000000012047983 */ /* 0x01aea80000100c00 */
[----:B------:R-:W3:Y:S01]  /*1470*/  LDL.128 R8, [R18+0x10] ;  /* 0x0000100012087983 */ /* 0x000ee20000100c00 */
[C-C-:B------:R-:W-:Y:S02]  /*1480*/  IMAD.IADD R12, R28.reuse, 0x1, R21.reuse ;  /* 0x000000011c0c7824 */ /* 0x140fe400078e0215 */
[----:B------:R-:W-:Y:S01]  /*1490*/  IMAD.IADD R14, R28, 0x1, R21 ;  /* 0x000000011c0e7824 */ /* 0x000fe200078e0215 */
[----:B------:R-:W-:Y:S01]  /*14a0*/  IADD3 R21, PT, PT, R21, 0x4, RZ ;  /* 0x0000000415157810 */ /* 0x000fe20007ffe0ff */
[----:B------:R-:W-:Y:S02]  /*14b0*/  IMAD.SHL.U32 R12, R12, 0x8, RZ ;  /* 0x000000080c0c7824 */ /* 0x000fe400078e00ff */
[----:B------:R-:W-:-:S04]  /*14c0*/  IMAD.SHL.U32 R19, R14, 0x8, RZ ;  /* 0x000000080e137824 */ /* 0x000fc800078e00ff */
[----:B------:R-:W2:Y:S08]  /*14d0*/  LDC.64 R12, c[0x3][R12] ;  /* 0x00c000000c0c7b82 */ /* 0x000eb00000000a00 */
[----:B------:R-:W0:Y:S08]  /*14e0*/  LDC.64 R14, c[0x3][R19+0x8] ;  /* 0x00c00200130e7b82 */ /* 0x000e300000000a00 */
[----:B------:R-:W3:Y:S01]  /*14f0*/  LDC.64 R16, c[0x3][R19+0x10] ;  /* 0x00c0040013107b82 */ /* 0x000ee20000000a00 */
[----:B--2--5:R-:W-:-:S07]  /*1500*/  DFMA R4, R4, R12, R34 ;  /* 0x0000000c0404722b */ /* 0x024fce0000000022 */
[----:B------:R-:W1:Y:S01]  /*1510*/  LDC.64 R34, c[0x3][R19+0x18] ;  /* 0x00c0060013227b82 */ /* 0x000e620000000a00 */
[----:B0-----:R-:W-:-:S08]  /*1520*/  DFMA R4, R14, R6, R4 ;  /* 0x000000060e04722b */ /* 0x001fd00000000004 */
[----:B---3--:R-:W-:-:S08]  /*1530*/  DFMA R4, R8, R16, R4 ;  /* 0x000000100804722b */ /* 0x008fd00000000004 */
[----:B-1----:R-:W-:-:S11]  /*1540*/  DFMA R34, R34, R10, R4 ;  /* 0x0000000a2222722b */ /* 0x002fd60000000004 */
.L_x_496:
[----:B------:R-:W-:Y:S05]  /*1550*/  BRA.U !UP2, `(.L_x_494) ;  /* 0x000000010a487547 */ /* 0x000fea000b800000 */
[----:B--2-4-:R-:W-:-:S05]  /*1560*/  LEA R10, R21, UR9, 0x3 ;  /* 0x00000009150a7c11 */ /* 0x014fca000f8e18ff */
[----:B-1-3--:R-:W2:Y:S01]  /*1570*/  LDL.128 R4, [R10] ;  /* 0x000000000a047983 */ /* 0x00aea20000100c00 */
[----:B------:R-:W-:Y:S01]  /*1580*/  IMAD.IADD R8, R28, 0x1, R21 ;  /* 0x000000011c087824 */ /* 0x000fe200078e0215 */
[----:B------:R-:W-:-:S03]  /*1590*/  UISETP.NE.AND UP1, UPT, UR28, 0x1, UPT ;  /* 0x000000011c00788c */ /* 0x000fc6000bf25270 */
[----:B------:R-:W-:-:S06]  /*15a0*/  IMAD.SHL.U32 R8, R8, 0x8, RZ ;  /* 0x0000000808087824 */ /* 0x000fcc00078e00ff */
[----:B------:R-:W2:Y:S02]  /*15b0*/  LDC.64 R8, c[0x3][R8] ;  /* 0x00c0000008087b82 */ /* 0x000ea40000000a00 */
[----:B--2--5:R-:W-:Y:S01]  /*15c0*/  DFMA R34, R4, R8, R34 ;  /* 0x000000080422722b */ /* 0x024fe20000000022 */
[----:B------:R-:W-:Y:S10]  /*15d0*/  BRA.U !UP1, `(.L_x_494) ;  /* 0x0000000109287547 */ /* 0x000ff4000b800000 */
[----:B------:R-:W-:-:S06]  /*15e0*/  UISETP.NE.AND UP1, UPT, UR28, 0x2, UPT ;  /* 0x000000021c00788c */ /* 0x000fcc000bf25270 */
[----:B------:R-:W-:-:S13]  /*15f0*/  PLOP3.LUT P0, PT, PT, PT, UP1, 0x80, 0x8 ;  /* 0x000000000008781c */ /* 0x000fda0003f0f018 */
[----:B------:R-:W2:Y:S01]  /*1600*/  @P0 LDL.64 R4, [R10+0x10] ;  /* 0x000010000a040983 */ /* 0x000ea20000100a00 */
[----:B------:R-:W-:-:S05]  /*1610*/  IMAD.IADD R21, R28, 0x1, R21 ;  /* 0x000000011c157824 */ /* 0x000fca00078e0215 */
[----:B------:R-:W-:-:S13]  /*1620*/  R2UR UR4, R21 ;  /* 0x00000000150472ca */ /* 0x000fda00000e0000 */
[----:B------:R-:W-:-:S12]  /*1630*/  USHF.L.U32 UR4, UR4, 0x3, URZ ;  /* 0x0000000304047899 */ /* 0x000fd800080006ff */
[----:B------:R-:W0:Y:S01]  /*1640*/  LDCU.64 UR12, c[0x3][UR4+0x8] ;  /* 0x00c00100040c77ac */ /* 0x000e220008000a00 */
[----:B------:R-:W2:Y:S01]  /*1650*/  @UP1 LDCU.64 UR4, c[0x3][UR4+0x10] ;  /* 0x00c00200040417ac */ /* 0x000ea20008000a00 */
[----:B0-----:R-:W-:-:S08]  /*1660*/  DFMA R34, R6, UR12, R34 ;  /* 0x0000000c06227c2b */ /* 0x001fd00008000022 */
[----:B--2---:R-:W-:-:S11]  /*1670*/  @P0 DFMA R34, R4, UR4, R34 ;  /* 0x0000000404220c2b */ /* 0x004fd60008000022 */
.L_x_494:
[----:B-----5:R0:W-:Y:S01]  /*1680*/  STL.64 [R29], R34 ;  /* 0x000000221d007387 */ /* 0x0201e20000100a00 */
[----:B------:R-:W-:Y:S05]  /*1690*/  @P1 BRA `(.L_x_497) ;  /* 0xfffffff400fc1947 */ /* 0x000fea000383ffff */
.L_x_491:
[----:B------:R-:W-:Y:S01]  /*16a0*/  ISETP.NE.AND P0, PT, R41, RZ, PT ;  /* 0x000000ff2900720c */ /* 0x000fe20003f05270 */
[----:B------:R-:W-:-:S12]  /*16b0*/  BSSY.RECONVERGENT B0, `(.L_x_498) ;  /* 0x0001189000007945 */ /* 0x000fd80003800200 */
[----:B------:R-:W-:Y:S05]  /*16c0*/  @!P0 BRA `(.L_x_499) ;  /* 0x0000010800dc8947 */ /* 0x000fea0003800000 */
[----:B------:R-:W5:Y:S01]  /*16d0*/  LDC.64 R50, c[0x0][0x380] ;  /* 0x0000e000ff327b82 */ /* 0x000f620000000a00 */
[-C--:B01234-:R-:W-:Y:S02]  /*16e0*/  IMAD R5, R42, R41.reuse, RZ ;  /* 0x000000292a057224 */ /* 0x09ffe400078e02ff */
[----:B------:R-:W-:Y:S01]  /*16f0*/  IMAD R41, R36, R41, RZ ;  /* 0x0000002924297224 */ /* 0x000fe200078e02ff */
[----:B------:R-:W-:-:S04]  /*1700*/  CS2R R36, SRZ ;  /* 0x0000000000247805 */ /* 0x000fc8000001ff00 */
[----:B------:R-:W0:Y:S01]  /*1710*/  LDC.64 R48, c[0x0][0x388] ;  /* 0x0000e200ff307b82 */ /* 0x000e220000000a00 */
[----:B-----5:R-:W-:-:S04]  /*1720*/  IMAD.WIDE R50, R5, 0x8, R50 ;  /* 0x0000000805327825 */ /* 0x020fc800078e0232 */
[----:B0-----:R-:W-:-:S07]  /*1730*/  IMAD.WIDE R48, R41, 0x8, R48 ;  /* 0x0000000829307825 */ /* 0x001fce00078e0230 */
.L_x_810:
[C---:B012-4-:R-:W-:Y:S01]  /*1740*/  LEA R4, R36.reuse, UR32, 0x2 ;  /* 0x0000002024047c11 */ /* 0x057fe2000f8e10ff */
[----:B------:R-:W0:Y:S04]  /*1750*/  LDCU UR4, c[0x0][0x39c] ;  /* 0x00007380ff0477ac */ /* 0x000e280008000800 */
[----:B---3--:R-:W2:Y:S01]  /*1760*/  LDL R5, [R4] ;  /* 0x0000000004057983 */ /* 0x008ea20000100800 */
[----:B------:R-:W-:Y:S01]  /*1770*/  VIADD R28, R36, 0x1 ;  /* 0x00000001241c7836 */ /* 0x000fe20000000000 */
[----:B0-----:R-:W-:Y:S02]  /*1780*/  MOV R41, UR4 ;  /* 0x0000000400297c02 */ /* 0x001fe40008000f00 */
[----:B--2---:R-:W-:-:S06]  /*1790*/  LEA R14, R5, UR33, 0x3 ;  /* 0x00000021050e7c11 */ /* 0x004fcc000f8e18ff */
[----:B------:R-:W5:Y:S01]  /*17a0*/  LDL.64 R14, [R14] ;  /* 0x000000000e0e7983 */ /* 0x000f620000100a00 */
[----:B------:R-:W-:Y:S01]  /*17b0*/  ISETP.GE.AND P0, PT, R28, R41, PT ;  /* 0x000000291c00720c */ /* 0x000fe20003f06270 */
[----:B------:R-:W-:Y:S01]  /*17c0*/  BSSY.RECONVERGENT B2, `(.L_x_500) ;  /* 0x0000108000027945 */ /* 0x000fe20003800200 */
[----:B------:R-:W-:-:S11]  /*17d0*/  IMAD.MOV.U32 R7, RZ, RZ, R36 ;  /* 0x000000ffff077224 */ /* 0x000fd600078e0024 */
[----:B------:R-:W-:Y:S05]  /*17e0*/  @P0 BRA `(.L_x_501) ;  /* 0x0000001000140947 */ /* 0x000fea0003800000 */
[--C-:B------:R-:W-:Y:S01]  /*17f0*/  IADD3 R6, PT, PT, -R36, -0x2, R41.reuse ;  /* 0xfffffffe24067810 */ /* 0x100fe20007ffe129 */
[----:B------:R-:W-:Y:S01]  /*1800*/  BSSY.RECONVERGENT B3, `(.L_x_502) ;  /* 0x0000081000037945 */ /* 0x000fe20003800200 */
[----:B------:R-:W-:Y:S01]  /*1810*/  LOP3.LUT R8, RZ, R36, RZ, 0x33, !PT ;  /* 0x00000024ff087212 */ /* 0x000fe200078e33ff */
[----:B------:R-:W-:Y:S01]  /*1820*/  IMAD.MOV.U32 R30, RZ, RZ, R28 ;  /* 0x000000ffff1e7224 */ /* 0x000fe200078e001c */
[----:B------:R-:W-:Y:S01]  /*1830*/  ISETP.GE.U32.AND P1, PT, R6, 0xf, PT ;  /* 0x0000000f0600780c */ /* 0x000fe20003f26070 */
[----:B------:R-:W-:Y:S02]  /*1840*/  IMAD.MOV.U32 R7, RZ, RZ, R36 ;  /* 0x000000ffff077224 */ /* 0x000fe400078e0024 */
[----:B------:R-:W-:-:S05]  /*1850*/  IMAD.IADD R9, R8, 0x1, R41 ;  /* 0x0000000108097824 */ /* 0x000fca00078e0229 */
[----:B------:R-:W-:-:S04]  /*1860*/  LOP3.LUT R26, R9, 0xf, RZ, 0xc0, !PT ;  /* 0x0000000f091a7812 */ /* 0x000fc800078ec0ff */
[----:B------:R-:W-:Y:S01]  /*1870*/  ISETP.NE.AND P0, PT, R26, RZ, PT ;  /* 0x000000ff1a00720c */ /* 0x000fe20003f05270 */
[----:B------:R-:W-:-:S12]  /*1880*/  @!P1 BRA `(.L_x_503) ;  /* 0x0000000400e09947 */ /* 0x000fd80003800000 */
[----:B------:R-:W-:Y:S01]  /*1890*/  LOP3.LUT R6, R9, 0xfffffff0, RZ, 0xc0, !PT ;  /* 0xfffffff009067812 */ /* 0x000fe200078ec0ff */
[----:B------:R-:W-:Y:S01]  /*18a0*/  IMAD.MOV.U32 R7, RZ, RZ, R36 ;  /* 0x000000ffff077224 */ /* 0x000fe200078e0024 */
[----:B------:R-:W-:-:S07]  /*18b0*/  MOV R30, R28 ;  /* 0x0000001c001e7202 */ /* 0x000fce0000000f00 */
.L_x_504:
[----:B------:R-:W-:-:S05]  /*18c0*/  LEA R35, R30, UR32, 0x2 ;  /* 0x000000201e237c11 */ /* 0x000fca000f8e10ff */
[----:B------:R-:W2:Y:S04]  /*18d0*/  LDL R10, [R35] ;  /* 0x00000000230a7983 */ /* 0x000ea80000100800 */
[----:B------:R-:W3:Y:S04]  /*18e0*/  LDL R11, [R35+0x4] ;  /* 0x00000400230b7983 */ /* 0x000ee80000100800 */
[----:B------:R-:W4:Y:S04]  /*18f0*/  LDL R18, [R35+0x8] ;  /* 0x0000080023127983 */ /* 0x000f280000100800 */
        /* <DEDUP_REMOVED lines=10> */
[----:B------:R-:W4:Y:S01]  /*19a0*/  LDL R32, [R35+0x38] ;  /* 0x0000380023207983 */ /* 0x000f220000100800 */
[----:B--2---:R-:W-:-:S05]  /*19b0*/  LEA R10, R10, UR33, 0x3 ;  /* 0x000000210a0a7c11 */ /* 0x004fca000f8e18ff */
[----:B------:R0:W2:Y:S01]  /*19c0*/  LDL.64 R12, [R10] ;  /* 0x000000000a0c7983 */ /* 0x0000a20000100a00 */
[----:B---3--:R-:W-:-:S06]  /*19d0*/  LEA R16, R11, UR33, 0x3 ;  /* 0x000000210b107c11 */ /* 0x008fcc000f8e18ff */
[----:B------:R-:W3:Y:S01]  /*19e0*/  LDL.64 R16, [R16] ;  /* 0x0000000010107983 */ /* 0x000ee20000100a00 */
[----:B----4-:R-:W-:-:S06]  /*19f0*/  LEA R18, R18, UR33, 0x3 ;  /* 0x0000002112127c11 */ /* 0x010fcc000f8e18ff */
[----:B------:R-:W4:Y:S01]  /*1a00*/  LDL.64 R18, [R18] ;  /* 0x0000000012127983 */ /* 0x000f220000100a00 */
[----:B------:R-:W-:-:S06]  /*1a10*/  LEA R22, R22, UR33, 0x3 ;  /* 0x0000002116167c11 */ /* 0x000fcc000f8e18ff */
[----:B------:R-:W4:Y:S01]  /*1a20*/  LDL.64 R22, [R22] ;  /* 0x0000000016167983 */ /* 0x000f220000100a00 */
[----:B0-----:R-:W-:-:S03]  /*1a30*/  LEA R10, R24, UR33, 0x3 ;  /* 0x00000021180a7c11 */ /* 0x001fc6000f8e18ff */
[----:B------:R-:W4:Y:S04]  /*1a40*/  LDL R24, [R35+0x28] ;  /* 0x0000280023187983 */ /* 0x000f280000100800 */
[----:B------:R-:W4:Y:S01]  /*1a50*/  LDL.64 R10, [R10] ;  /* 0x000000000a0a7983 */ /* 0x000f220000100a00 */
[----:B--2--5:R-:W-:-:S06]  /*1a60*/  DSETP.GT.AND P2, PT, R12, R14, PT ;  /* 0x0000000e0c00722a */ /* 0x024fcc0003f44000 */
[----:B------:R-:W-:Y:S02]  /*1a70*/  FSEL R14, R12, R14, P2 ;  /* 0x0000000e0c0e7208 */ /* 0x000fe40001000000 */
[----:B------:R-:W-:Y:S02]  /*1a80*/  LEA R12, R21, UR33, 0x3 ;  /* 0x00000021150c7c11 */ /* 0x000fe4000f8e18ff */
[----:B------:R-:W-:-:S04]  /*1a90*/  FSEL R15, R13, R15, P2 ;  /* 0x0000000f0d0f7208 */ /* 0x000fc80001000000 */
[----:B------:R-:W2:Y:S02]  /*1aa0*/  LDL.64 R12, [R12] ;  /* 0x000000000c0c7983 */ /* 0x000ea40000100a00 */
[----:B---3--:R-:W-:-:S06]  /*1ab0*/  DSETP.GT.AND P3, PT, R16, R14, PT ;  /* 0x0000000e1000722a */ /* 0x008fcc0003f64000 */
[----:B------:R-:W-:Y:S02]  /*1ac0*/  FSEL R16, R16, R14, P3 ;  /* 0x0000000e10107208 */ /* 0x000fe40001800000 */
[----:B------:R-:W-:Y:S02]  /*1ad0*/  FSEL R17, R17, R15, P3 ;  /* 0x0000000f11117208 */ /* 0x000fe40001800000 */
[----:B------:R-:W-:-:S04]  /*1ae0*/  LEA R14, R20, UR33, 0x3 ;  /* 0x00000021140e7c11 */ /* 0x000fc8000f8e18ff */
[----:B----4-:R-:W-:Y:S02]  /*1af0*/  DSETP.GT.AND P4, PT, R18, R16, PT ;  /* 0x000000101200722a */ /* 0x010fe40003f84000 */
[----:B------:R-:W3:Y:S04]  /*1b00*/  LDL.64 R14, [R14] ;  /* 0x000000000e0e7983 */ /* 0x000ee80000100a00 */
[----:B------:R-:W-:Y:S02]  /*1b10*/  FSEL R20, R18, R16, P4 ;  /* 0x0000001012147208 */ /* 0x000fe40002000000 */
[----:B------:R-:W-:Y:S02]  /*1b20*/  LEA R16, R33, UR33, 0x3 ;  /* 0x0000002121107c11 */ /* 0x000fe4000f8e18ff */
[----:B------:R-:W4:Y:S01]  /*1b30*/  LDL R33, [R35+0x3c] ;  /* 0x00003c0023217983 */ /* 0x000f220000100800 */
[----:B------:R-:W-:-:S03]  /*1b40*/  FSEL R21, R19, R17, P4 ;  /* 0x0000001113157208 */ /* 0x000fc60002000000 */
[----:B------:R-:W4:Y:S01]  /*1b50*/  LDL.64 R16, [R16] ;  /* 0x0000000010107983 */ /* 0x000f220000100a00 */
[----:B------:R-:W-:Y:S02]  /*1b60*/  LEA R18, R34, UR33, 0x3 ;  /* 0x0000002122127c11 */ /* 0x000fe4000f8e18ff */
[----:B------:R-:W-:-:S04]  /*1b70*/  DSETP.GT.AND P5, PT, R22, R20, PT ;  /* 0x000000141600722a */ /* 0x000fc80003fa4000 */
[----:B------:R-:W4:Y:S02]  /*1b80*/  LDL.64 R18, [R18] ;  /* 0x0000000012127983 */ /* 0x000f240000100a00 */
[----:B------:R-:W-:Y:S02]  /*1b90*/  FSEL R20, R22, R20, P5 ;  /* 0x0000001416147208 */ /* 0x000fe40002800000 */
[----:B------:R-:W-:Y:S02]  /*1ba0*/  LEA R22, R25, UR33, 0x3 ;  /* 0x0000002119167c11 */ /* 0x000fe4000f8e18ff */
[----:B------:R-:W-:-:S04]  /*1bb0*/  FSEL R21, R23, R21, P5 ;  /* 0x0000001517157208 */ /* 0x000fc80002800000 */
[----:B------:R-:W4:Y:S01]  /*1bc0*/  LDL.64 R22, [R22] ;  /* 0x0000000016167983 */ /* 0x000f220000100a00 */
[----:B------:R-:W-:Y:S01]  /*1bd0*/  LEA R24, R24, UR33, 0x3 ;  /* 0x0000002118187c11 */ /* 0x000fe2000f8e18ff */
[----:B------:R-:W-:-:S05]  /*1be0*/  DSETP.GT.AND P6, PT, R10, R20, PT ;  /* 0x000000140a00722a */ /* 0x000fca0003fc4000 */
[----:B------:R-:W4:Y:S01]  /*1bf0*/  LDL.64 R24, [R24] ;  /* 0x0000000018187983 */ /* 0x000f220000100a00 */
[----:B------:R-:W-:Y:S02]  /*1c00*/  FSEL R10, R10, R20, P6 ;  /* 0x000000140a0a7208 */ /* 0x000fe40003000000 */
[----:B------:R-:W-:Y:S02]  /*1c10*/  LEA R20, R27, UR33, 0x3 ;  /* 0x000000211b147c11 */ /* 0x000fe4000f8e18ff */
[----:B------:R-:W-:-:S04]  /*1c20*/  FSEL R11, R11, R21, P6 ;  /* 0x000000150b0b7208 */ /* 0x000fc80003000000 */
[----:B------:R-:W4:Y:S01]  /*1c30*/  LDL.64 R20, [R20] ;  /* 0x0000000014147983 */ /* 0x000f220000100a00 */
[----:B------:R-:W-:-:S05]  /*1c40*/  LEA R29, R29, UR33, 0x3 ;  /* 0x000000211d1d7c11 */ /* 0x000fca000f8e18ff */
[----:B------:R-:W4:Y:S01]  /*1c50*/  LDL.64 R34, [R29] ;  /* 0x000000001d227983 */ /* 0x000f220000100a00 */
[----:B------:R-:W-:Y:S02]  /*1c60*/  LEA R32, R32, UR33, 0x3 ;  /* 0x0000002120207c11 */ /* 0x000fe4000f8e18ff */
[----:B------:R-:W-:-:S03]  /*1c70*/  SEL R7, R30, R7, P2 ;  /* 0x000000071e077207 */ /* 0x000fc60001000000 */
[----:B------:R-:W4:Y:S01]  /*1c80*/  LDL.64 R42, [R32] ;  /* 0x00000000202a7983 */ /* 0x000f220000100a00 */
[----:B--2---:R-:W-:-:S06]  /*1c90*/  DSETP.GT.AND P1, PT, R12, R10, PT ;  /* 0x0000000a0c00722a */ /* 0x004fcc0003f24000 */
[----:B------:R-:W-:Y:S02]  /*1ca0*/  FSEL R10, R12, R10, P1 ;  /* 0x0000000a0c0a7208 */ /* 0x000fe40000800000 */
[----:B------:R-:W-:Y:S02]  /*1cb0*/  LEA R12, R31, UR33, 0x3 ;  /* 0x000000211f0c7c11 */ /* 0x000fe4000f8e18ff */
[----:B------:R-:W-:-:S04]  /*1cc0*/  FSEL R11, R13, R11, P1 ;  /* 0x0000000b0d0b7208 */ /* 0x000fc80000800000 */
[----:B------:R-:W2:Y:S02]  /*1cd0*/  LDL.64 R12, [R12] ;  /* 0x000000000c0c7983 */ /* 0x000ea40000100a00 */
[----:B---3--:R-:W-:-:S06]  /*1ce0*/  DSETP.GT.AND P2, PT, R14, R10, PT ;  /* 0x0000000a0e00722a */ /* 0x008fcc0003f44000 */
[----:B------:R-:W-:Y:S02]  /*1cf0*/  FSEL R10, R14, R10, P2 ;  /* 0x0000000a0e0a7208 */ /* 0x000fe40001000000 */
[----:B----4-:R-:W-:Y:S02]  /*1d00*/  LEA R14, R33, UR33, 0x3 ;  /* 0x00000021210e7c11 */ /* 0x010fe4000f8e18ff */
[----:B------:R-:W-:-:S04]  /*1d10*/  FSEL R11, R15, R11, P2 ;  /* 0x0000000b0f0b7208 */ /* 0x000fc80001000000 */
[----:B------:R-:W3:Y:S01]  /*1d20*/  LDL.64 R14, [R14] ;  /* 0x000000000e0e7983 */ /* 0x000ee20000100a00 */
[C---:B------:R-:W-:Y:S01]  /*1d30*/  @P3 VIADD R7, R30.reuse, 0x1 ;  /* 0x000000011e073836 */ /* 0x040fe20000000000 */
[----:B------:R-:W-:Y:S01]  /*1d40*/  DSETP.GT.AND P3, PT, R16, R10, PT ;  /* 0x0000000a1000722a */ /* 0x000fe20003f64000 */
[----:B------:R-:W-:-:S05]  /*1d50*/  @P4 VIADD R7, R30, 0x2 ;  /* 0x000000021e074836 */ /* 0x000fca0000000000 */
[----:B------:R-:W-:Y:S02]  /*1d60*/  FSEL R10, R16, R10, P3 ;  /* 0x0000000a100a7208 */ /* 0x000fe40001800000 */
[----:B------:R-:W-:-:S06]  /*1d70*/  FSEL R11, R17, R11, P3 ;  /* 0x0000000b110b7208 */ /* 0x000fcc0001800000 */
[----:B------:R-:W-:Y:S01]  /*1d80*/  DSETP.GT.AND P4, PT, R18, R10, PT ;  /* 0x0000000a1200722a */ /* 0x000fe20003f84000 */
[----:B------:R-:W-:-:S05]  /*1d90*/  @P5 VIADD R7, R30, 0x3 ;  /* 0x000000031e075836 */ /* 0x000fca0000000000 */
[----:B------:R-:W-:Y:S02]  /*1da0*/  FSEL R10, R18, R10, P4 ;  /* 0x0000000a120a7208 */ /* 0x000fe40002000000 */
[----:B------:R-:W-:-:S06]  /*1db0*/  FSEL R11, R19, R11, P4 ;  /* 0x0000000b130b7208 */ /* 0x000fcc0002000000 */
[----:B------:R-:W-:Y:S01]  /*1dc0*/  DSETP.GT.AND P5, PT, R22, R10, PT ;  /* 0x0000000a1600722a */ /* 0x000fe20003fa4000 */
[----:B------:R-:W-:-:S05]  /*1dd0*/  @P6 IADD3 R7, PT, PT, R30, 0x4, RZ ;  /* 0x000000041e076810 */ /* 0x000fca0007ffe0ff */
[----:B------:R-:W-:Y:S02]  /*1de0*/  FSEL R10, R22, R10, P5 ;  /* 0x0000000a160a7208 */ /* 0x000fe40002800000 */
[----:B------:R-:W-:-:S06]  /*1df0*/  FSEL R11, R23, R11, P5 ;  /* 0x0000000b170b7208 */ /* 0x000fcc0002800000 */
        /* <DEDUP_REMOVED lines=11> */
[----:B------:R-:W-:Y:S01]  /*1eb0*/  FSEL R11, R35, R11, P2 ;  /* 0x0000000b230b7208 */ /* 0x000fe20001000000 */
[C---:B------:R-:W-:Y:S01]  /*1ec0*/  @P4 VIADD R7, R30.reuse, 0x8 ;  /* 0x000000081e074836 */ /* 0x040fe20000000000 */
[C---:B------:R-:W-:Y:S01]  /*1ed0*/  @P5 IADD3 R7, PT, PT, R30.reuse, 0x9, RZ ;  /* 0x000000091e075810 */ /* 0x040fe20007ffe0ff */
[C---:B------:R-:W-:Y:S02]  /*1ee0*/  @P6 VIADD R7, R30.reuse, 0xa ;  /* 0x0000000a1e076836 */ /* 0x040fe40000000000 */
[C---:B------:R-:W-:Y:S02]  /*1ef0*/  @P1 VIADD R7, R30.reuse, 0xb ;  /* 0x0000000b1e071836 */ /* 0x040fe40000000000 */
[----:B------:R-:W-:Y:S01]  /*1f00*/  @P2 VIADD R7, R30, 0xc ;  /* 0x0000000c1e072836 */ /* 0x000fe20000000000 */
[----:B--2---:R-:W-:-:S06]  /*1f10*/  DSETP.GT.AND P3, PT, R12, R10, PT ;  /* 0x0000000a0c00722a */ /* 0x004fcc0003f64000 */
[----:B------:R-:W-:Y:S02]  /*1f20*/  FSEL R10, R12, R10, P3 ;  /* 0x0000000a0c0a7208 */ /* 0x000fe40001800000 */
[----:B------:R-:W-:-:S06]  /*1f30*/  FSEL R11, R13, R11, P3 ;  /* 0x0000000b0d0b7208 */ /* 0x000fcc0001800000 */
[----:B------:R-:W-:-:S06]  /*1f40*/  DSETP.GT.AND P4, PT, R42, R10, PT ;  /* 0x0000000a2a00722a */ /* 0x000fcc0003f84000 */
[----:B------:R-:W-:Y:S02]  /*1f50*/  FSEL R10, R42, R10, P4 ;  /* 0x0000000a2a0a7208 */ /* 0x000fe40002000000 */
[----:B------:R-:W-:-:S06]  /*1f60*/  FSEL R11, R43, R11, P4 ;  /* 0x0000000b2b0b7208 */ /* 0x000fcc0002000000 */
[----:B---3--:R-:W-:Y:S01]  /*1f70*/  DSETP.GT.AND P1, PT, R14, R10, PT ;  /* 0x0000000a0e00722a */ /* 0x008fe20003f24000 */
[C---:B------:R-:W-:Y:S01]  /*1f80*/  @P3 VIADD R7, R30.reuse, 0xd ;  /* 0x0000000d1e073836 */ /* 0x040fe20000000000 */
[----:B------:R-:W-:-:S12]  /*1f90*/  @P4 IADD3 R7, PT, PT, R30, 0xe, RZ ;  /* 0x0000000e1e074810 */ /* 0x000fd80007ffe0ff */
[C---:B------:R-:W-:Y:S02]  /*1fa0*/  @P1 VIADD R7, R30.reuse, 0xf ;  /* 0x0000000f1e071836 */ /* 0x040fe40000000000 */
[----:B------:R-:W-:-:S04]  /*1fb0*/  VIADD R30, R30, 0x10 ;  /* 0x000000101e1e7836 */ /* 0x000fc80000000000 */
[----:B------:R-:W-:-:S05]  /*1fc0*/  IMAD.IADD R13, R8, 0x1, R30 ;  /* 0x00000001080d7824 */ /* 0x000fca00078e021e */
[----:B------:R-:W-:Y:S02]  /*1fd0*/  ISETP.NE.AND P2, PT, R13, R6, PT ;  /* 0x000000060d00720c */ /* 0x000fe40003f45270 */
[----:B------:R-:W-:Y:S02]  /*1fe0*/  FSEL R14, R14, R10, P1 ;  /* 0x0000000a0e0e7208 */ /* 0x000fe40000800000 */
[----:B------:R-:W-:-:S09]  /*1ff0*/  FSEL R15, R15, R11, P1 ;  /* 0x0000000b0f0f7208 */ /* 0x000fd20000800000 */
[----:B------:R-:W-:Y:S05]  /*2000*/  @P2 BRA `(.L_x_504) ;  /* 0xfffffff8002c2947 */ /* 0x000fea000383ffff */
.L_x_503:
[----:B------:R-:W-:Y:S05]  /*2010*/  BSYNC.RECONVERGENT B3 ;  /* 0x0000000000037941 */ /* 0x000fea0003800200 */
.L_x_502:
[----:B------:R-:W-:Y:S05]  /*2020*/  @!P0 BRA `(.L_x_501) ;  /* 0x0000000800048947 */ /* 0x000fea0003800000 */
[----:B------:R-:W-:Y:S01]  /*2030*/  ISETP.GE.U32.AND P1, PT, R26, 0x8, PT ;  /* 0x000000081a00780c */ /* 0x000fe20003f26070 */
[----:B------:R-:W-:Y:S01]  /*2040*/  BSSY.RECONVERGENT B3, `(.L_x_505) ;  /* 0x000003f000037945 */ /* 0x000fe20003800200 */
[----:B------:R-:W-:-:S04]  /*2050*/  LOP3.LUT R29, R9, 0x7, RZ, 0xc0, !PT ;  /* 0x00000007091d7812 */ /* 0x000fc800078ec0ff */
[----:B------:R-:W-:-:S07]  /*2060*/  ISETP.NE.AND P0, PT, R29, RZ, PT ;  /* 0x000000ff1d00720c */ /* 0x000fce0003f05270 */
[----:B------:R-:W-:Y:S06]  /*2070*/  @!P1 BRA `(.L_x_506) ;  /* 0x0000000000ec9947 */ /* 0x000fec0003800000 */
        /* <DEDUP_REMOVED lines=8> */
[----:B------:R-:W4:Y:S01]  /*2100*/  LDL R6, [R20+0x1c] ;  /* 0x00001c0014067983 */ /* 0x000f220000100800 */
[----:B--2---:R-:W-:-:S06]  /*2110*/  LEA R26, R10, UR33, 0x3 ;  /* 0x000000210a1a7c11 */ /* 0x004fcc000f8e18ff */
[----:B------:R-:W2:Y:S01]  /*2120*/  LDL.64 R26, [R26] ;  /* 0x000000001a1a7983 */ /* 0x000ea20000100a00 */
[----:B---3--:R-:W-:-:S06]  /*2130*/  LEA R11, R11, UR33, 0x3 ;  /* 0x000000210b0b7c11 */ /* 0x008fcc000f8e18ff */
[----:B------:R-:W3:Y:S01]  /*2140*/  LDL.64 R10, [R11] ;  /* 0x000000000b0a7983 */ /* 0x000ee20000100a00 */
[----:B----4-:R-:W-:-:S06]  /*2150*/  LEA R12, R12, UR33, 0x3 ;  /* 0x000000210c0c7c11 */ /* 0x010fcc000f8e18ff */
[----:B------:R-:W4:Y:S01]  /*2160*/  LDL.64 R12, [R12] ;  /* 0x000000000c0c7983 */ /* 0x000f220000100a00 */
[----:B------:R-:W-:-:S06]  /*2170*/  LEA R16, R16, UR33, 0x3 ;  /* 0x0000002110107c11 */ /* 0x000fcc000f8e18ff */
[----:B------:R-:W4:Y:S01]  /*2180*/  LDL.64 R16, [R16] ;  /* 0x0000000010107983 */ /* 0x000f220000100a00 */
[----:B------:R-:W-:-:S06]  /*2190*/  LEA R18, R18, UR33, 0x3 ;  /* 0x0000002112127c11 */ /* 0x000fcc000f8e18ff */
[----:B------:R-:W4:Y:S01]  /*21a0*/  LDL.64 R18, [R18] ;  /* 0x0000000012127983 */ /* 0x000f220000100a00 */
[----:B------:R-:W-:-:S06]  /*21b0*/  LEA R21, R21, UR33, 0x3 ;  /* 0x0000002115157c11 */ /* 0x000fcc000f8e18ff */
[----:B------:R-:W4:Y:S01]  /*21c0*/  LDL.64 R20, [R21] ;  /* 0x0000000015147983 */ /* 0x000f220000100a00 */
[----:B------:R-:W-:-:S05]  /*21d0*/  LEA R8, R8, UR33, 0x3 ;  /* 0x0000002108087c11 */ /* 0x000fca000f8e18ff */
[----:B------:R0:W4:Y:S01]  /*21e0*/  LDL.64 R22, [R8] ;  /* 0x0000000008167983 */ /* 0x0001220000100a00 */
[----:B------:R-:W-:-:S05]  /*21f0*/  LEA R6, R6, UR33, 0x3 ;  /* 0x0000002106067c11 */ /* 0x000fca000f8e18ff */
[----:B------:R1:W4:Y:S01]  /*2200*/  LDL.64 R24, [R6] ;  /* 0x0000000006187983 */ /* 0x0003220000100a00 */
[----:B--2--5:R-:W-:-:S06]  /*2210*/  DSETP.GT.AND P6, PT, R26, R14, PT ;  /* 0x0000000e1a00722a */ /* 0x024fcc0003fc4000 */
[----:B------:R-:W-:Y:S02]  /*2220*/  FSEL R14, R26, R14, P6 ;  /* 0x0000000e1a0e7208 */ /* 0x000fe40003000000 */
[----:B------:R-:W-:Y:S02]  /*2230*/  FSEL R15, R27, R15, P6 ;  /* 0x0000000f1b0f7208 */ /* 0x000fe40003000000 */
[----:B0-----:R-:W-:-:S04]  /*2240*/  SEL R8, R30, R7, P6 ;  /* 0x000000071e087207 */ /* 0x001fc80003000000 */
[----:B---3--:R-:W-:-:S06]  /*2250*/  DSETP.GT.AND P1, PT, R10, R14, PT ;  /* 0x0000000e0a00722a */ /* 0x008fcc0003f24000 */
[----:B------:R-:W-:Y:S02]  /*2260*/  FSEL R10, R10, R14, P1 ;  /* 0x0000000e0a0a7208 */ /* 0x000fe40000800000 */
[----:B------:R-:W-:-:S06]  /*2270*/  FSEL R11, R11, R15, P1 ;  /* 0x0000000f0b0b7208 */ /* 0x000fcc0000800000 */
[----:B----4-:R-:W-:Y:S01]  /*2280*/  DSETP.GT.AND P2, PT, R12, R10, PT ;  /* 0x0000000a0c00722a */ /* 0x010fe20003f44000 */
        /* <DEDUP_REMOVED lines=17> */
[----:B-1----:R-:W-:Y:S02]  /*23a0*/  FSEL R6, R22, R10, P6 ;  /* 0x0000000a16067208 */ /* 0x002fe40003000000 */
[----:B------:R-:W-:-:S06]  /*23b0*/  FSEL R7, R23, R11, P6 ;  /* 0x0000000b17077208 */ /* 0x000fcc0003000000 */
[----:B------:R-:W-:Y:S01]  /*23c0*/  DSETP.GT.AND P1, PT, R24, R6, PT ;  /* 0x000000061800722a */ /* 0x000fe20003f24000 */
[----:B------:R-:W-:-:S05]  /*23d0*/  @P6 VIADD R8, R30, 0x6 ;  /* 0x000000061e086836 */ /* 0x000fca0000000000 */
[----:B------:R-:W-:Y:S02]  /*23e0*/  FSEL R15, R25, R7, P1 ;  /* 0x00000007190f7208 */ /* 0x000fe40000800000 */
[----:B------:R-:W-:-:S06]  /*23f0*/  FSEL R14, R24, R6, P1 ;  /* 0x00000006180e7208 */ /* 0x000fcc0000800000 */
[C---:B------:R-:W-:Y:S01]  /*2400*/  @P1 IADD3 R8, PT, PT, R30.reuse, 0x7, RZ ;  /* 0x000000071e081810 */ /* 0x040fe20007ffe0ff */
[----:B------:R-:W-:-:S04]  /*2410*/  VIADD R30, R30, 0x8 ;  /* 0x000000081e1e7836 */ /* 0x000fc80000000000 */
[----:B------:R-:W-:-:S07]  /*2420*/  IMAD.MOV.U32 R7, RZ, RZ, R8 ;  /* 0x000000ffff077224 */ /* 0x000fce00078e0008 */
.L_x_506:
[----:B------:R-:W-:Y:S05]  /*2430*/  BSYNC.RECONVERGENT B3 ;  /* 0x0000000000037941 */ /* 0x000fea0003800200 */
.L_x_505:
        /* <DEDUP_REMOVED lines=10> */
[----:B------:R-:W4:Y:S01]  /*24e0*/  LDL R20, [R6+0xc] ;  /* 0x00000c0006147983 */ /* 0x000f220000100800 */
[----:B--2---:R-:W-:-:S05]  /*24f0*/  LEA R8, R8, UR33, 0x3 ;  /* 0x0000002108087c11 */ /* 0x004fca000f8e18ff */
[----:B------:R-:W2:Y:S01]  /*2500*/  LDL.64 R12, [R8] ;  /* 0x00000000080c7983 */ /* 0x000ea20000100a00 */
[----:B---3--:R-:W-:-:S06]  /*2510*/  LEA R16, R10, UR33, 0x3 ;  /* 0x000000210a107c11 */ /* 0x008fcc000f8e18ff */
[----:B------:R-:W3:Y:S01]  /*2520*/  LDL.64 R16, [R16] ;  /* 0x0000000010107983 */ /* 0x000ee20000100a00 */
[----:B----4-:R-:W-:-:S06]  /*2530*/  LEA R18, R11, UR33, 0x3 ;  /* 0x000000210b127c11 */ /* 0x010fcc000f8e18ff */
[----:B------:R-:W4:Y:S01]  /*2540*/  LDL.64 R18, [R18] ;  /* 0x0000000012127983 */ /* 0x000f220000100a00 */
[----:B------:R-:W-:-:S06]  /*2550*/  LEA R10, R20, UR33, 0x3 ;  /* 0x00000021140a7c11 */ /* 0x000fcc000f8e18ff */
[----:B------:R-:W4:Y:S01]  /*2560*/  LDL.64 R10, [R10] ;  /* 0x000000000a0a7983 */ /* 0x000f220000100a00 */
[----:B--2--5:R-:W-:-:S06]  /*2570*/  DSETP.GT.AND P0, PT, R12, R14, PT ;  /* 0x0000000e0c00722a */ /* 0x024fcc0003f04000 */
[----:B------:R-:W-:Y:S02]  /*2580*/  FSEL R12, R12, R14, P0 ;  /* 0x0000000e0c0c7208 */ /* 0x000fe40000000000 */
[----:B------:R-:W-:Y:S02]  /*2590*/  FSEL R13, R13, R15, P0 ;  /* 0x0000000f0d0d7208 */ /* 0x000fe40000000000 */
[----:B------:R-:W-:-:S04]  /*25a0*/  SEL R7, R30, R7, P0 ;  /* 0x000000071e077207 */ /* 0x000fc80000000000 */
        /* <DEDUP_REMOVED lines=8> */
[----:B------:R-:W-:-:S05]  /*2630*/  @P3 VIADD R7, R30, 0x2 ;  /* 0x000000021e073836 */ /* 0x000fca0000000000 */
[----:B------:R-:W-:Y:S02]  /*2640*/  FSEL R14, R10, R12, P4 ;  /* 0x0000000c0a0e7208 */ /* 0x000fe40002000000 */
[----:B------:R-:W-:-:S06]  /*2650*/  FSEL R15, R11, R13, P4 ;  /* 0x0000000d0b0f7208 */ /* 0x000fcc0002000000 */
[C---:B------:R-:W-:Y:S01]  /*2660*/  @P4 IADD3 R7, PT, PT, R30.reuse, 0x3, RZ ;  /* 0x000000031e074810 */ /* 0x040fe20007ffe0ff */
[----:B------:R-:W-:-:S07]  /*2670*/  VIADD R30, R30, 0x4 ;  /* 0x000000041e1e7836 */ /* 0x000fce0000000000 */
.L_x_508:
[----:B------:R-:W-:Y:S05]  /*2680*/  BSYNC.RECONVERGENT B3 ;  /* 0x0000000000037941 */ /* 0x000fea0003800200 */
.L_x_507:
[----:B------:R-:W-:Y:S05]  /*2690*/  @!P1 BRA `(.L_x_501) ;  /* 0x0000000000689947 */ /* 0x000fea0003800000 */
[----:B------:R-:W-:-:S05]  /*26a0*/  LEA R6, R30, UR32, 0x2 ;  /* 0x000000201e067c11 */ /* 0x000fca000f8e10ff */
[----:B------:R-:W2:Y:S01]  /*26b0*/  LDL R8, [R6] ;  /* 0x0000000006087983 */ /* 0x000ea20000100800 */
[----:B------:R-:W-:Y:S02]  /*26c0*/  ISETP.NE.AND P1, PT, R9, 0x1, PT ;  /* 0x000000010900780c */ /* 0x000fe40003f25270 */
[----:B--2---:R-:W-:-:S05]  /*26d0*/  LEA R8, R8, UR33, 0x3 ;  /* 0x0000002108087c11 */ /* 0x004fca000f8e18ff */
[----:B------:R-:W2:Y:S02]  /*26e0*/  LDL.64 R10, [R8] ;  /* 0x00000000080a7983 */ /* 0x000ea40000100a00 */
[----:B--2--5:R-:W-:-:S06]  /*26f0*/  DSETP.GT.AND P0, PT, R10, R14, PT ;  /* 0x0000000e0a00722a */ /* 0x024fcc0003f04000 */
[----:B------:R-:W-:Y:S02]  /*2700*/  FSEL R14, R10, R14, P0 ;  /* 0x0000000e0a0e7208 */ /* 0x000fe40000000000 */
[----:B------:R-:W-:Y:S02]  /*2710*/  FSEL R15, R11, R15, P0 ;  /* 0x0000000f0b0f7208 */ /* 0x000fe40000000000 */
[----:B------:R-:W-:Y:S01]  /*2720*/  SEL R7, R30, R7, P0 ;  /* 0x000000071e077207 */ /* 0x000fe20000000000 */
[----:B------:R-:W-:Y:S06]  /*2730*/  @!P1 BRA `(.L_x_501) ;  /* 0x0000000000409947 */ /* 0x000fec0003800000 */
[----:B------:R-:W2:Y:S02]  /*2740*/  LDL R8, [R6+0x4] ;  /* 0x0000040006087983 */ /* 0x000ea40000100800 */
[----:B--2---:R-:W-:-:S05]  /*2750*/  LEA R8, R8, UR33, 0x3 ;  /* 0x0000002108087c11 */ /* 0x004fca000f8e18ff */
[----:B------:R-:W2:Y:S01]  /*2760*/  LDL.64 R10, [R8] ;  /* 0x00000000080a7983 */ /* 0x000ea20000100a00 */
[----:B------:R-:W-:Y:S01]  /*2770*/  ISETP.NE.AND P1, PT, R9, 0x2, PT ;  /* 0x000000020900780c */ /* 0x000fe20003f25270 */
[----:B--2---:R-:W-:-:S06]  /*2780*/  DSETP.GT.AND P0, PT, R10, R14, PT ;  /* 0x0000000e0a00722a */ /* 0x004fcc0003f04000 */
[----:B------:R-:W-:Y:S02]  /*2790*/  FSEL R14, R10, R14, P0 ;  /* 0x0000000e0a0e7208 */ /* 0x000fe40000000000 */
[----:B------:R-:W-:-:S06]  /*27a0*/  FSEL R15, R11, R15, P0 ;  /* 0x0000000f0b0f7208 */ /* 0x000fcc0000000000 */
[----:B------:R-:W-:Y:S01]  /*27b0*/  @P0 VIADD R7, R30, 0x1 ;  /* 0x000000011e070836 */ /* 0x000fe20000000000 */
[----:B------:R-:W-:Y:S06]  /*27c0*/  @!P1 BRA `(.L_x_501) ;  /* 0x00000000001c9947 */ /* 0x000fec0003800000 */
[----:B------:R-:W2:Y:S02]  /*27d0*/  LDL R6, [R6+0x8] ;  /* 0x0000080006067983 */ /* 0x000ea40000100800 */
[----:B--2---:R-:W-:-:S06]  /*27e0*/  LEA R8, R6, UR33, 0x3 ;  /* 0x0000002106087c11 */ /* 0x004fcc000f8e18ff */
[----:B------:R-:W2:Y:S02]  /*27f0*/  LDL.64 R8, [R8] ;  /* 0x0000000008087983 */ /* 0x000ea40000100a00 */
[----:B--2---:R-:W-:-:S14]  /*2800*/  DSETP.GT.AND P0, PT, R8, R14, PT ;  /* 0x0000000e0800722a */ /* 0x004fdc0003f04000 */
[----:B------:R-:W-:Y:S01]  /*2810*/  @P0 IMAD.MOV.U32 R14, RZ, RZ, R8 ;  /* 0x000000ffff0e0224 */ /* 0x000fe200078e0008 */
[----:B------:R-:W-:Y:S01]  /*2820*/  @P0 IADD3 R7, PT, PT, R30, 0x2, RZ ;  /* 0x000000021e070810 */ /* 0x000fe20007ffe0ff */
[----:B------:R-:W-:-:S07]  /*2830*/  @P0 IMAD.MOV.U32 R15, RZ, RZ, R9 ;  /* 0x000000ffff0f0224 */ /* 0x000fce00078e0009 */
.L_x_501:
[----:B------:R-:W-:Y:S05]  /*2840*/  BSYNC.RECONVERGENT B2 ;  /* 0x0000000000027941 */ /* 0x000fea0003800200 */
.L_x_500:
[----:B------:R-:W0:Y:S02]  /*2850*/  LDCU.64 UR4, c[0x0][0x3b8] ;  /* 0x00007700ff0477ac */ /* 0x000e240008000a00 */
[----:B0----5:R-:W-:-:S14]  /*2860*/  DSETP.GT.AND P0, PT, R14, UR4, PT ;  /* 0x000000040e007e2a */ /* 0x021fdc000bf04000 */
[----:B------:R-:W-:Y:S05]  /*2870*/  @!P0 BRA `(.L_x_499) ;  /* 0x000000f800708947 */ /* 0x000fea0003800000 */
[----:B------:R-:W-:-:S13]  /*2880*/  ISETP.GE.AND P6, PT, R41, 0x1, PT ;  /* 0x000000012900780c */ /* 0x000fda0003fc6270 */
[----:B------:R-:W-:Y:S05]  /*2890*/  @!P6 BRA `(.L_x_509) ;  /* 0x0000000000b4e947 */ /* 0x000fea0003800000 */
[----:B------:R-:W-:Y:S01]  /*28a0*/  UISETP.GE.U32.AND UP1, UPT, UR21, 0xf, UPT ;  /* 0x0000000f1500788c */ /* 0x000fe2000bf26070 */
[----:B------:R-:W-:-:S08]  /*28b0*/  UMOV UR4, URZ ;  /* 0x000000ff00047c82 */ /* 0x000fd00008000000 */
[----:B------:R-:W-:Y:S05]  /*28c0*/  BRA.U !UP1, `(.L_x_510) ;  /* 0x0000000109387547 */ /* 0x000fea000b800000 */
[----:B------:R-:W-:-:S05]  /*28d0*/  UMOV UR4, URZ ;  /* 0x000000ff00047c82 */ /* 0x000fca0008000000 */
.L_x_511:
[----:B------:R-:W-:Y:S02]  /*28e0*/  ULEA UR5, UR4, UR34, 0x3 ;  /* 0x0000002204057291 */ /* 0x000fe4000f8e18ff */
[----:B------:R-:W-:-:S04]  /*28f0*/  UIADD3 UR4, UPT, UPT, UR4, 0x10, URZ ;  /* 0x0000001004047890 */ /* 0x000fc8000fffe0ff */
[----:B------:R-:W-:-:S03]  /*2900*/  UISETP.NE.AND UP1, UPT, UR4, UR8, UPT ;  /* 0x000000080400728c */ /* 0x000fc6000bf25270 */
[----:B------:R-:W-:Y:S04]  /*2910*/  STL.128 [UR5], RZ ;  /* 0x000000ffff007987 */ /* 0x000fe80008100c05 */
[----:B------:R-:W-:Y:S04]  /*2920*/  STL.128 [UR5+0x10], RZ ;  /* 0x000010ffff007987 */ /* 0x000fe80008100c05 */
[----:B------:R-:W-:Y:S04]  /*2930*/  STL.128 [UR5+0x20], RZ ;  /* 0x000020ffff007987 */ /* 0x000fe80008100c05 */
[----:B------:R-:W-:Y:S04]  /*2940*/  STL.128 [UR5+0x30], RZ ;  /* 0x000030ffff007987 */ /* 0x000fe80008100c05 */
[----:B------:R-:W-:Y:S04]  /*2950*/  STL.128 [UR5+0x40], RZ ;  /* 0x000040ffff007987 */ /* 0x000fe80008100c05 */
[----:B------:R-:W-:Y:S04]  /*2960*/  STL.128 [UR5+0x50], RZ ;  /* 0x000050ffff007987 */ /* 0x000fe80008100c05 */
[----:B------:R-:W-:Y:S04]  /*2970*/  STL.128 [UR5+0x60], RZ ;  /* 0x000060ffff007987 */ /* 0x000fe80008100c05 */
[----:B------:R-:W-:Y:S01]  /*2980*/  STL.128 [UR5+0x70], RZ ;  /* 0x000070ffff007987 */ /* 0x000fe20008100c05 */
[----:B------:R-:W-:Y:S05]  /*2990*/  BRA.U UP1, `(.L_x_511) ;  /* 0xfffffffd01d07547 */ /* 0x000fea000b83ffff */
[----:B------:R-:W-:-:S05]  /*29a0*/  UMOV UR4, UR8 ;  /* 0x0000000800047c82 */ /* 0x000fca0008000000 */
.L_x_510:
[----:B------:R-:W-:-:S09]  /*29b0*/  UISETP.NE.AND UP1, UPT, UR27, URZ, UPT ;  /* 0x000000ff1b00728c */ /* 0x000fd2000bf25270 */
[----:B------:R-:W-:Y:S05]  /*29c0*/  BRA.U !UP1, `(.L_x_509) ;  /* 0x0000000109687547 */ /* 0x000fea000b800000 */
[----:B------:R-:W-:-:S06]  /*29d0*/  UISETP.GE.U32.AND UP1, UPT, UR38, 0x7, UPT ;  /* 0x000000072600788c */ /* 0x000fcc000bf26070 */
[----:B------:R-:W-:-:S05]  /*29e0*/  PLOP3.LUT P0, PT, PT, PT, UP1, 0x80, 0x8 ;  /* 0x000000000008781c */ /* 0x000fca0003f0f018 */
[----:B------:R-:W-:Y:S02]  /*29f0*/  @UP1 ULEA UR5, UR4, UR34, 0x3 ;  /* 0x0000002204051291 */ /* 0x000fe4000f8e18ff */
[----:B------:R-:W-:Y:S02]  /*2a00*/  @UP1 UIADD3 UR4, UPT, UPT, UR4, 0x8, URZ ;  /* 0x0000000804041890 */ /* 0x000fe4000fffe0ff */
[----:B------:R-:W-:-:S05]  /*2a10*/  UISETP.NE.AND UP1, UPT, UR22, URZ, UPT ;  /* 0x000000ff1600728c */ /* 0x000fca000bf25270 */
[----:B------:R-:W-:Y:S04]  /*2a20*/  @P0 STL.128 [UR5], RZ ;  /* 0x000000ffff000987 */ /* 0x000fe80008100c05 */
[----:B------:R-:W-:Y:S04]  /*2a30*/  @P0 STL.128 [UR5+0x10], RZ ;  /* 0x000010ffff000987 */ /* 0x000fe80008100c05 */
[----:B------:R-:W-:Y:S04]  /*2a40*/  @P0 STL.128 [UR5+0x20], RZ ;  /* 0x000020ffff000987 */ /* 0x000fe80008100c05 */
[----:B------:R-:W-:Y:S01]  /*2a50*/  @P0 STL.128 [UR5+0x30], RZ ;  /* 0x000030ffff000987 */ /* 0x000fe20008100c05 */
[----:B------:R-:W-:Y:S05]  /*2a60*/  BRA.U !UP1, `(.L_x_509) ;  /* 0x0000000109407547 */ /* 0x000fea000b800000 */
[----:B------:R-:W-:-:S06]  /*2a70*/  UISETP.GE.U32.AND UP1, UPT, UR35, 0x3, UPT ;  /* 0x000000032300788c */ /* 0x000fcc000bf26070 */
[----:B------:R-:W-:-:S05]  /*2a80*/  PLOP3.LUT P0, PT, PT, PT, UP1, 0x80, 0x8 ;  /* 0x000000000008781c */ /* 0x000fca0003f0f018 */
[----:B------:R-:W-:Y:S02]  /*2a90*/  @UP1 ULEA UR5, UR4, UR34, 0x3 ;  /* 0x0000002204051291 */ /* 0x000fe4000f8e18ff */
[----:B------:R-:W-:Y:S02]  /*2aa0*/  @UP1 UIADD3 UR4, UPT, UPT, UR4, 0x4, URZ ;  /* 0x0000000404041890 */ /* 0x000fe4000fffe0ff */
[----:B------:R-:W-:-:S05]  /*2ab0*/  UISETP.NE.AND UP1, UPT, UR23, URZ, UPT ;  /* 0x000000ff1700728c */ /* 0x000fca000bf25270 */
[----:B------:R-:W-:Y:S04]  /*2ac0*/  @P0 STL.128 [UR5], RZ ;  /* 0x000000ffff000987 */ /* 0x000fe80008100c05 */
[----:B------:R-:W-:Y:S01]  /*2ad0*/  @P0 STL.128 [UR5+0x10], RZ ;  /* 0x000010ffff000987 */ /* 0x000fe20008100c05 */
[----:B------:R-:W-:Y:S05]  /*2ae0*/  BRA.U !UP1, `(.L_x_509) ;  /* 0x0000000109207547 */ /* 0x000fea000b800000 */
[----:B------:R-:W-:Y:S02]  /*2af0*/  ULEA UR4, UR4, UR34, 0x3 ;  /* 0x0000002204047291 */ /* 0x000fe4000f8e18ff */
[----:B------:R-:W-:-:S07]  /*2b00*/  UISETP.NE.AND UP1, UPT, UR23, 0x1, UPT ;  /* 0x000000011700788c */ /* 0x000fce000bf25270 */
[----:B------:R-:W-:Y:S02]  /*2b10*/  STL.64 [UR4], RZ ;  /* 0x000000ffff007987 */ /* 0x000fe40008100a04 */
[----:B------:R-:W-:Y:S05]  /*2b20*/  BRA.U !UP1, `(.L_x_509) ;  /* 0x0000000109107547 */ /* 0x000fea000b800000 */
[----:B------:R-:W-:Y:S01]  /*2b30*/  UISETP.NE.AND UP1, UPT, UR23, 0x2, UPT ;  /* 0x000000021700788c */ /* 0x000fe2000bf25270 */
[----:B------:R-:W-:Y:S05]  /*2b40*/  STL.64 [UR4+0x8], RZ ;  /* 0x000008ffff007987 */ /* 0x000fea0008100a04 */
[----:B------:R-:W-:-:S13]  /*2b50*/  PLOP3.LUT P0, PT, PT, PT, UP1, 0x80, 0x8 ;  /* 0x000000000008781c */ /* 0x000fda0003f0f018 */
[----:B------:R-:W-:Y:S01]  /*2b60*/  @P0 STL.64 [UR4+0x10], RZ ;  /* 0x000010ffff000987 */ /* 0x000fe20008100a04 */
.L_x_509:
[----:B------:R-:W-:-:S06]  /*2b70*/  LEA R7, R7, UR32, 0x2 ;  /* 0x0000002007077c11 */ /* 0x000fcc000f8e10ff */
[----:B------:R-:W5:Y:S01]  /*2b80*/  LDL R7, [R7] ;  /* 0x0000000007077983 */ /* 0x000f620000100800 */
[----:B------:R-:W-:Y:S01]  /*2b90*/  ISETP.GE.AND P0, PT, R36, R41, PT ;  /* 0x000000292400720c */ /* 0x000fe20003f06270 */
[----:B------:R-:W-:Y:S01]  /*2ba0*/  BSSY.RECONVERGENT B2, `(.L_x_512) ;  /* 0x0000011000027945 */ /* 0x000fe20003800200 */
[----:B------:R-:W-:-:S11]  /*2bb0*/  IMAD.MOV.U32 R6, RZ, RZ, R36 ;  /* 0x000000ffff067224 */ /* 0x000fd600078e0024 */
[----:B------:R-:W-:Y:S05]  /*2bc0*/  @P0 BRA `(.L_x_513) ;  /* 0x0000000000380947 */ /* 0x000fea0003800000 */
[----:B------:R-:W0:Y:S01]  /*2bd0*/  LDC R9, c[0x0][0x39c] ;  /* 0x0000e700ff097b82 */ /* 0x000e220000000800 */
[----:B------:R-:W-:-:S07]  /*2be0*/  IMAD.MOV.U32 R6, RZ, RZ, R36 ;  /* 0x000000ffff067224 */ /* 0x000fce00078e0024 */
.L_x_515:
[----:B------:R-:W-:-:S05]  /*2bf0*/  LEA R8, R6, UR32, 0x2 ;  /* 0x0000002006087c11 */ /* 0x000fca000f8e10ff */
[----:B------:R-:W2:Y:S02]  /*2c00*/  LDL R10, [R8] ;  /* 0x00000000080a7983 */ /* 0x000ea40000100800 */
[----:B--2--5:R-:W-:-:S13]  /*2c10*/  ISETP.NE.AND P0, PT, R10, R7, PT ;  /* 0x000000070a00720c */ /* 0x024fda0003f05270 */
[----:B------:R-:W-:Y:S05]  /*2c20*/  @!P0 BRA `(.L_x_514) ;  /* 0x0000000000188947 */ /* 0x000fea0003800000 */
[----:B------:R-:W1:Y:S01]  /*2c30*/  LDCU UR4, c[0x0][0x39c] ;  /* 0x00007380ff0477ac */ /* 0x000e620008000800 */
[----:B------:R-:W-:-:S05]  /*2c40*/  VIADD R6, R6, 0x1 ;  /* 0x0000000106067836 */ /* 0x000fca0000000000 */
[----:B-1----:R-:W-:-:S13]  /*2c50*/  ISETP.NE.AND P0, PT, R6, UR4, PT ;  /* 0x0000000406007c0c */ /* 0x002fda000bf05270 */
[----:B------:R-:W-:Y:S05]  /*2c60*/  @P0 BRA `(.L_x_515) ;  /* 0xfffffffc00e00947 */ /* 0x000fea000383ffff */
[----:B0-----:R-:W-:Y:S01]  /*2c70*/  IMAD.MOV.U32 R6, RZ, RZ, R9 ;  /* 0x000000ffff067224 */ /* 0x001fe200078e0009 */
[----:B------:R-:W-:Y:S06]  /*2c80*/  BRA `(.L_x_513) ;  /* 0x0000000000087947 */ /* 0x000fec0003800000 */
.L_x_514:
[----:B------:R1:W-:Y:S04]  /*2c90*/  STL [R4], R7 ;  /* 0x0000000704007387 */ /* 0x0003e80000100800 */
[----:B------:R1:W-:Y:S02]  /*2ca0*/  STL [R8], R5 ;  /* 0x0000000508007387 */ /* 0x0003e40000100800 */
.L_x_513:
[----:B------:R-:W-:Y:S05]  /*2cb0*/  BSYNC.RECONVERGENT B2 ;  /* 0x0000000000027941 */ /* 0x000fea0003800200 */
.L_x_512:
[----:B-1----:R-:W1:Y:S02]  /*2cc0*/  LDC R5, c[0x0][0x398] ;  /* 0x0000e600ff057b82 */ /* 0x002e640000000800 */
[----:B-1----:R-:W-:-:S13]  /*2cd0*/  ISETP.GE.AND P0, PT, R5, 0x1, PT ;  /* 0x000000010500780c */ /* 0x002fda0003f06270 */
[----:B------:R-:W-:Y:S05]  /*2ce0*/  @!P0 BRA `(.L_x_516) ;  /* 0x0000000400988947 */ /* 0x000fea0003800000 */
[----:B------:R-:W-:Y:S01]  /*2cf0*/  UISETP.GE.U32.AND UP1, UPT, UR24, 0x7, UPT ;  /* 0x000000071800788c */ /* 0x000fe2000bf26070 */
[----:B------:R-:W-:-:S08]  /*2d00*/  HFMA2 R4, -RZ, RZ, 0, 0 ;  /* 0x00000000ff047431 */ /* 0x000fd000000001ff */
[----:B------:R-:W-:Y:S05]  /*2d10*/  BRA.U !UP1, `(.L_x_517) ;  /* 0x0000000109ac7547 */ /* 0x000fea000b800000 */
[----:B------:R-:W-:-:S05]  /*2d20*/  UMOV UR4, URZ ;  /* 0x000000ff00047c82 */ /* 0x000fca0008000000 */
.L_x_518:
[----:B0--3--:R-:W-:-:S04]  /*2d30*/  IMAD R9, R36, R5, UR4 ;  /* 0x0000000424097e24 */ /* 0x009fc8000f8e0205 */
[----:B------:R-:W-:-:S05]  /*2d40*/  IMAD.WIDE R8, R9, 0x8, R50 ;  /* 0x0000000809087825 */ /* 0x000fca00078e0232 */
[----:B------:R-:W2:Y:S01]  /*2d50*/  LDG.E.64 R12, desc[UR18][R8.64] ;  /* 0x00000012080c7981 */ /* 0x000ea2000c1e1b00 */
[----:B------:R-:W-:-:S04]  /*2d60*/  IMAD R11, R6, R5, UR4 ;  /* 0x00000004060b7e24 */ /* 0x000fc8000f8e0205 */
[----:B------:R-:W-:-:S04]  /*2d70*/  IMAD.WIDE R10, R11, 0x8, R50 ;  /* 0x000000080b0a7825 */ /* 0x000fc800078e0232 */
[----:B-----5:R-:W-:-:S04]  /*2d80*/  IMAD R4, R7, R5, UR4 ;  /* 0x0000000407047e24 */ /* 0x020fc8000f8e0205 */
[----:B------:R-:W-:-:S04]  /*2d90*/  IMAD.SHL.U32 R4, R4, 0x8, RZ ;  /* 0x0000000804047824 */ /* 0x000fc800078e00ff */
[----:B------:R-:W0:Y:S01]  /*2da0*/  LDC.64 R14, c[0x3][R4] ;  /* 0x00c00000040e7b82 */ /* 0x000e220000000a00 */
[----:B--2---:R1:W-:Y:S04]  /*2db0*/  STG.E.64 desc[UR18][R10.64], R12 ;  /* 0x0000000c0a007986 */ /* 0x0043e8000c101b12 */
[----:B------:R-:W2:Y:S04]  /*2dc0*/  LDG.E.64 R16, desc[UR18][R8.64+0x8] ;  /* 0x0000081208107981 */ /* 0x000ea8000c1e1b00 */
[----:B0-----:R0:W-:Y:S01]  /*2dd0*/  STG.E.64 desc[UR18][R8.64], R14 ;  /* 0x0000000e08007986 */ /* 0x0011e2000c101b12 */
[----:B------:R-:W3:Y:S03]  /*2de0*/  LDC.64 R18, c[0x3][R4+0x8] ;  /* 0x00c0020004127b82 */ /* 0x000ee60000000a00 */
[----:B--2---:R2:W-:Y:S04]  /*2df0*/  STG.E.64 desc[UR18][R10.64+0x8], R16 ;  /* 0x000008100a007986 */ /* 0x0045e8000c101b12 */
[----:B------:R-:W4:Y:S04]  /*2e00*/  LDG.E.64 R20, desc[UR18][R8.64+0x10] ;  /* 0x0000101208147981 */ /* 0x000f28000c1e1b00 */
[----:B---3--:R-:W-:Y:S01]  /*2e10*/  STG.E.64 desc[UR18][R8.64+0x8], R18 ;  /* 0x0000081208007986 */ /* 0x008fe2000c101b12 */
[----:B-1----:R-:W1:Y:S03]  /*2e20*/  LDC.64 R12, c[0x3][R4+0x10] ;  /* 0x00c00400040c7b82 */ /* 0x002e660000000a00 */
[----:B----4-:R-:W-:Y:S04]  /*2e30*/  STG.E.64 desc[UR18][R10.64+0x10], R20 ;  /* 0x000010140a007986 */ /* 0x010fe8000c101b12 */
[----:B------:R-:W3:Y:S04]  /*2e40*/  LDG.E.64 R22, desc[UR18][R8.64+0x18] ;  /* 0x0000181208167981 */ /* 0x000ee8000c1e1b00 */
[----:B-1----:R1:W-:Y:S01]  /*2e50*/  STG.E.64 desc[UR18][R8.64+0x10], R12 ;  /* 0x0000100c08007986 */ /* 0x0023e2000c101b12 */
[----:B0-----:R-:W0:Y:S03]  /*2e60*/  LDC.64 R14, c[0x3][R4+0x18] ;  /* 0x00c00600040e7b82 */ /* 0x001e260000000a00 */
[----:B---3--:R-:W-:Y:S04]  /*2e70*/  STG.E.64 desc[UR18][R10.64+0x18], R22 ;  /* 0x000018160a007986 */ /* 0x008fe8000c101b12 */
[----:B------:R-:W3:Y:S04]  /*2e80*/  LDG.E.64 R24, desc[UR18][R8.64+0x20] ;  /* 0x0000201208187981 */ /* 0x000ee8000c1e1b00 */
[----:B0-----:R0:W-:Y:S01]  /*2e90*/  STG.E.64 desc[UR18][R8.64+0x18], R14 ;  /* 0x0000180e08007986 */ /* 0x0011e2000c101b12 */
[----:B--2---:R-:W2:Y:S03]  /*2ea0*/  LDC.64 R16, c[0x3][R4+0x20] ;  /* 0x00c0080004107b82 */ /* 0x004ea60000000a00 */
[----:B---3--:R3:W-:Y:S04]  /*2eb0*/  STG.E.64 desc[UR18][R10.64+0x20], R24 ;  /* 0x000020180a007986 */ /* 0x0087e8000c101b12 */
[----:B------:R-:W4:Y:S04]  /*2ec0*/  LDG.E.64 R26, desc[UR18][R8.64+0x28] ;  /* 0x00002812081a7981 */ /* 0x000f28000c1e1b00 */
[----:B--2---:R3:W-:Y:S01]  /*2ed0*/  STG.E.64 desc[UR18][R8.64+0x20], R16 ;  /* 0x0000201008007986 */ /* 0x0047e2000c101b12 */
[----:B-1----:R-:W1:Y:S03]  /*2ee0*/  LDC.64 R12, c[0x3][R4+0x28] ;  /* 0x00c00a00040c7b82 */ /* 0x002e660000000a00 */
[----:B----4-:R3:W-:Y:S04]  /*2ef0*/  STG.E.64 desc[UR18][R10.64+0x28], R26 ;  /* 0x0000281a0a007986 */ /* 0x0107e8000c101b12 */
[----:B------:R-:W2:Y:S04]  /*2f00*/  LDG.E.64 R18, desc[UR18][R8.64+0x30] ;  /* 0x0000301208127981 */ /* 0x000ea8000c1e1b00 */
[----:B-1----:R3:W-:Y:S01]  /*2f10*/  STG.E.64 desc[UR18][R8.64+0x28], R12 ;  /* 0x0000280c08007986 */ /* 0x0027e2000c101b12 */
[----:B0-----:R-:W0:Y:S08]  /*2f20*/  LDC.64 R14, c[0x3][R4+0x30] ;  /* 0x00c00c00040e7b82 */ /* 0x001e300000000a00 */
[----:B------:R-:W1:Y:S01]  /*2f30*/  LDC.64 R22, c[0x3][R4+0x38] ;  /* 0x00c00e0004167b82 */ /* 0x000e620000000a00 */
[----:B--2---:R3:W-:Y:S04]  /*2f40*/  STG.E.64 desc[UR18][R10.64+0x30], R18 ;  /* 0x000030120a007986 */ /* 0x0047e8000c101b12 */
[----:B------:R-:W2:Y:S01]  /*2f50*/  LDG.E.64 R20, desc[UR18][R8.64+0x38] ;  /* 0x0000381208147981 */ /* 0x000ea2000c1e1b00 */
[----:B------:R-:W-:-:S03]  /*2f60*/  UIADD3 UR4, UPT, UPT, UR4, 0x8, URZ ;  /* 0x0000000804047890 */ /* 0x000fc6000fffe0ff */
[----:B0-----:R3:W-:Y:S01]  /*2f70*/  STG.E.64 desc[UR18][R8.64+0x30], R14 ;  /* 0x0000300e08007986 */ /* 0x0017e2000c101b12 */
[----:B------:R-:W-:-:S03]  /*2f80*/  UISETP.NE.AND UP1, UPT, UR4, UR30, UPT ;  /* 0x0000001e0400728c */ /* 0x000fc6000bf25270 */
[----:B--2---:R3:W-:Y:S04]  /*2f90*/  STG.E.64 desc[UR18][R10.64+0x38], R20 ;  /* 0x000038140a007986 */ /* 0x0047e8000c101b12 */
[----:B-1----:R3:W-:Y:S02]  /*2fa0*/  STG.E.64 desc[UR18][R8.64+0x38], R22 ;  /* 0x0000381608007986 */ /* 0x0027e4000c101b12 */
[----:B------:R-:W-:Y:S05]  /*2fb0*/  BRA.U UP1, `(.L_x_518) ;  /* 0xfffffffd015c7547 */ /* 0x000fea000b83ffff */
[----:B------:R-:W-:-:S07]  /*2fc0*/  IMAD.U32 R4, RZ, RZ, UR30 ;  /* 0x0000001eff047e24 */ /* 0x000fce000f8e00ff */
.L_x_517:
[----:B------:R-:W-:-:S09]  /*2fd0*/  UISETP.NE.AND UP1, UPT, UR26, URZ, UPT ;  /* 0x000000ff1a00728c */ /* 0x000fd2000bf25270 */
[----:B------:R-:W-:Y:S05]  /*2fe0*/  BRA.U !UP1, `(.L_x_516) ;  /* 0x0000000109d87547 */ /* 0x000fea000b800000 */
[----:B------:R-:W-:Y:S02]  /*2ff0*/  UISETP.GE.U32.AND UP1, UPT, UR37, 0x3, UPT ;  /* 0x000000032500788c */ /* 0x000fe4000bf26070 */
[----:B------:R-:W-:-:S07]  /*3000*/  UISETP.NE.AND UP2, UPT, UR28, URZ, UPT ;  /* 0x000000ff1c00728c */ /* 0x000fce000bf45270 */
[----:B------:R-:W-:Y:S05]  /*3010*/  BRA.U !UP1, `(.L_x_519) ;  /* 0x00000001095c7547 */ /* 0x000fea000b800000 */
[----:B0--3--:R-:W-:-:S04]  /*3020*/  IMAD R9, R36, R5, R4 ;  /* 0x0000000524097224 */ /* 0x009fc800078e0204 */
[----:B------:R-:W-:-:S05]  /*3030*/  IMAD.WIDE R8, R9, 0x8, R50 ;  /* 0x0000000809087825 */ /* 0x000fca00078e0232 */
[----:B------:R-:W2:Y:S01]  /*3040*/  LDG.E.64 R12, desc[UR18][R8.64] ;  /* 0x00000012080c7981 */ /* 0x000ea2000c1e1b00 */
[----:B------:R-:W-:-:S04]  /*3050*/  IMAD R11, R6, R5, R4 ;  /* 0x00000005060b7224 */ /* 0x000fc800078e0204 */
[----:B------:R-:W-:-:S04]  /*3060*/  IMAD.WIDE R10, R11, 0x8, R50 ;  /* 0x000000080b0a7825 */ /* 0x000fc800078e0232 */
[----:B-----5:R-:W-:-:S04]  /*3070*/  IMAD R14, R7, R5, R4 ;  /* 0x00000005070e7224 */ /* 0x020fc800078e0204 */
[----:B------:R-:W-:-:S04]  /*3080*/  IMAD.SHL.U32 R26, R14, 0x8, RZ ;  /* 0x000000080e1a7824 */ /* 0x000fc800078e00ff */
[----:B------:R-:W0:Y:S01]  /*3090*/  LDC.64 R14, c[0x3][R26] ;  /* 0x00c000001a0e7b82 */ /* 0x000e220000000a00 */
[----:B--2---:R1:W-:Y:S04]  /*30a0*/  STG.E.64 desc[UR18][R10.64], R12 ;  /* 0x0000000c0a007986 */ /* 0x0043e8000c101b12 */
[----:B------:R-:W2:Y:S04]  /*30b0*/  LDG.E.64 R16, desc[UR18][R8.64+0x8] ;  /* 0x0000081208107981 */ /* 0x000ea8000c1e1b00 */
[----:B0-----:R4:W-:Y:S01]  /*30c0*/  STG.E.64 desc[UR18][R8.64], R14 ;  /* 0x0000000e08007986 */ /* 0x0019e2000c101b12 */
[----:B------:R-:W0:Y:S03]  /*30d0*/  LDC.64 R18, c[0x3][R26+0x8] ;  /* 0x00c002001a127b82 */ /* 0x000e260000000a00 */
[----:B--2---:R4:W-:Y:S04]  /*30e0*/  STG.E.64 desc[UR18][R10.64+0x8], R16 ;  /* 0x000008100a007986 */ /* 0x0049e8000c101b12 */
[----:B------:R-:W2:Y:S04]  /*30f0*/  LDG.E.64 R20, desc[UR18][R8.64+0x10] ;  /* 0x0000101208147981 */ /* 0x000ea8000c1e1b00 */
[----:B0-----:R4:W-:Y:S01]  /*3100*/  STG.E.64 desc[UR18][R8.64+0x8], R18 ;  /* 0x0000081208007986 */ /* 0x0019e2000c101b12 */
[----:B-1----:R-:W0:Y:S08]  /*3110*/  LDC.64 R12, c[0x3][R26+0x10] ;  /* 0x00c004001a0c7b82 */ /* 0x002e300000000a00 */
[----:B------:R-:W1:Y:S01]  /*3120*/  LDC.64 R24, c[0x3][R26+0x18] ;  /* 0x00c006001a187b82 */ /* 0x000e620000000a00 */
[----:B--2---:R4:W-:Y:S04]  /*3130*/  STG.E.64 desc[UR18][R10.64+0x10], R20 ;  /* 0x000010140a007986 */ /* 0x0049e8000c101b12 */
[----:B------:R-:W2:Y:S01]  /*3140*/  LDG.E.64 R22, desc[UR18][R8.64+0x18] ;  /* 0x0000181208167981 */ /* 0x000ea2000c1e1b00 */
[----:B------:R-:W-:-:S03]  /*3150*/  VIADD R4, R4, 0x4 ;  /* 0x0000000404047836 */ /* 0x000fc60000000000 */
[----:B0-----:R4:W-:Y:S04]  /*3160*/  STG.E.64 desc[UR18][R8.64+0x10], R12 ;  /* 0x0000100c08007986 */ /* 0x0019e8000c101b12 */
[----:B--2---:R4:W-:Y:S04]  /*3170*/  STG.E.64 desc[UR18][R10.64+0x18], R22 ;  /* 0x000018160a007986 */ /* 0x0049e8000c101b12 */
[----:B-1----:R4:W-:Y:S02]  /*3180*/  STG.E.64 desc[UR18][R8.64+0x18], R24 ;  /* 0x0000181808007986 */ /* 0x0029e4000c101b12 */
.L_x_519:
[----:B------:R-:W-:Y:S05]  /*3190*/  BRA.U !UP2, `(.L_x_516) ;  /* 0x000000010a6c7547 */ /* 0x000fea000b800000 */
[----:B------:R-:W-:-:S13]  /*31a0*/  ISETP.NE.AND P1, PT, RZ, UR39, PT ;  /* 0x00000027ff007c0c */ /* 0x000fda000bf25270 */
[----:B---34-:R-:W-:-:S04]  /*31b0*/  @P1 IMAD R11, R36, R5, R4 ;  /* 0x00000005240b1224 */ /* 0x018fc800078e0204 */
[----:B------:R-:W-:-:S05]  /*31c0*/  @P1 IMAD.WIDE R10, R11, 0x8, R50 ;  /* 0x000000080b0a1825 */ /* 0x000fca00078e0232 */
[----:B------:R-:W2:Y:S01]  /*31d0*/  @P1 LDG.E.64 R12, desc[UR18][R10.64] ;  /* 0x000000120a0c1981 */ /* 0x000ea2000c1e1b00 */
[----:B------:R-:W-:-:S04]  /*31e0*/  @P1 IMAD R19, R6, R5, R4 ;  /* 0x0000000506131224 */ /* 0x000fc800078e0204 */
[----:B------:R-:W-:-:S04]  /*31f0*/  @P1 IMAD.WIDE R18, R19, 0x8, R50 ;  /* 0x0000000813121825 */ /* 0x000fc800078e0232 */
[----:B-----5:R-:W-:-:S05]  /*3200*/  @P1 IMAD R8, R7, R5, R4 ;  /* 0x0000000507081224 */ /* 0x020fca00078e0204 */
[----:B------:R-:W-:-:S04]  /*3210*/  @P1 SHF.L.U32 R24, R8, 0x3, RZ ;  /* 0x0000000308181819 */ /* 0x000fc800000006ff */
[----:B------:R-:W1:Y:S08]  /*3220*/  @P1 LDC.64 R20, c[0x3][R24] ;  /* 0x00c0000018141b82 */ /* 0x000e700000000a00 */
[----:B------:R-:W3:Y:S01]  /*3230*/  @P1 LDC.64 R22, c[0x3][R24+0x8] ;  /* 0x00c0020018161b82 */ /* 0x000ee20000000a00 */
[----:B--2---:R2:W-:Y:S04]  /*3240*/  @P1 STG.E.64 desc[UR18][R18.64], R12 ;  /* 0x0000000c12001986 */ /* 0x0045e8000c101b12 */
[----:B------:R-:W4:Y:S01]  /*3250*/  @P1 LDG.E.64 R14, desc[UR18][R10.64+0x8] ;  /* 0x000008120a0e1981 */ /* 0x000f22000c1e1b00 */
[----:B------:R-:W-:Y:S01]  /*3260*/  ISETP.NE.AND P2, PT, RZ, UR31, PT ;  /* 0x0000001fff007c0c */ /* 0x000fe2000bf45270 */
[----:B------:R-:W-:-:S02]  /*3270*/  @P1 VIADD R4, R4, 0x2 ;  /* 0x0000000204041836 */ /* 0x000fc40000000000 */
[----:B-1----:R1:W-:Y:S10]  /*3280*/  @P1 STG.E.64 desc[UR18][R10.64], R20 ;  /* 0x000000140a001986 */ /* 0x0023f4000c101b12 */
[----:B0-----:R-:W-:-:S04]  /*3290*/  @P2 IMAD R9, R36, R5, R4 ;  /* 0x0000000524092224 */ /* 0x001fc800078e0204 */
[----:B------:R-:W-:-:S04]  /*32a0*/  @P2 IMAD.WIDE R8, R9, 0x8, R50 ;  /* 0x0000000809082825 */ /* 0x000fc800078e0232 */
[----:B------:R-:W-:-:S04]  /*32b0*/  @P2 IMAD R16, R7, R5, R4 ;  /* 0x0000000507102224 */ /* 0x000fc800078e0204 */
[----:B------:R-:W-:-:S06]  /*32c0*/  @P2 IMAD.SHL.U32 R16, R16, 0x8, RZ ;  /* 0x0000000810102824 */ /* 0x000fcc00078e00ff */
[----:B------:R-:W0:Y:S01]  /*32d0*/  @P2 LDC.64 R16, c[0x3][R16] ;  /* 0x00c0000010102b82 */ /* 0x000e220000000a00 */
[----:B----4-:R1:W-:Y:S04]  /*32e0*/  @P1 STG.E.64 desc[UR18][R18.64+0x8], R14 ;  /* 0x0000080e12001986 */ /* 0x0103e8000c101b12 */
[----:B---3--:R1:W-:Y:S04]  /*32f0*/  @P1 STG.E.64 desc[UR18][R10.64+0x8], R22 ;  /* 0x000008160a001986 */ /* 0x0083e8000c101b12 */
[----:B--2---:R-:W2:Y:S01]  /*3300*/  @P2 LDG.E.64 R12, desc[UR18][R8.64] ;  /* 0x00000012080c2981 */ /* 0x004ea2000c1e1b00 */
[----:B------:R-:W-:-:S04]  /*3310*/  @P2 IMAD R5, R6, R5, R4 ;  /* 0x0000000506052224 */ /* 0x000fc800078e0204 */
[----:B------:R-:W-:-:S05]  /*3320*/  @P2 IMAD.WIDE R4, R5, 0x8, R50 ;  /* 0x0000000805042825 */ /* 0x000fca00078e0232 */
[----:B--2---:R1:W-:Y:S04]  /*3330*/  @P2 STG.E.64 desc[UR18][R4.64], R12 ;  /* 0x0000000c04002986 */ /* 0x0043e8000c101b12 */
[----:B0-----:R1:W-:Y:S02]  /*3340*/  @P2 STG.E.64 desc[UR18][R8.64], R16 ;  /* 0x0000001008002986 */ /* 0x0013e4000c101b12 */
.L_x_516:
[----:B------:R-:W-:Y:S01]  /*3350*/  ISETP.GE.AND P1, PT, R36, 0x1, PT ;  /* 0x000000012400780c */ /* 0x000fe20003f26270 */
[----:B------:R-:W-:-:S12]  /*3360*/  BSSY.RECONVERGENT B2, `(.L_x_520) ;  /* 0x0000181000027945 */ /* 0x000fd80003800200 */
[----:B------:R-:W-:Y:S05]  /*3370*/  @!P1 BRA `(.L_x_521) ;  /* 0x0000001400fc9947 */ /* 0x000fea0003800000 */
[----:B------:R-:W-:Y:S04]  /*3380*/  BSSY.RECONVERGENT B3, `(.L_x_522) ;  /* 0x00000e1000037945 */ /* 0x000fe80003800200 */
[----:B------:R-:W-:Y:S05]  /*3390*/  @!P0 BRA `(.L_x_523) ;  /* 0x0000000800788947 */ /* 0x000fea0003800000 */
[----:B------:R-:W-:Y:S01]  /*33a0*/  BSSY.RECONVERGENT B4, `(.L_x_524) ;  /* 0x000009c000047945 */ /* 0x000fe20003800200 */
[----:B-1----:R-:W-:-:S07]  /*33b0*/  IMAD.MOV.U32 R4, RZ, RZ, RZ ;  /* 0x000000ffff047224 */ /* 0x002fce00078e00ff */
.L_x_530:
[----:B------:R-:W1:Y:S01]  /*33c0*/  LDC R6, c[0x0][0x398] ;  /* 0x0000e600ff067b82 */ /* 0x000e620000000800 */
[----:B------:R-:W-:Y:S01]  /*33d0*/  UISETP.GE.U32.AND UP1, UPT, UR24, 0xf, UPT ;  /* 0x0000000f1800788c */ /* 0x000fe2000bf26070 */
[----:B------:R-:W-:Y:S01]  /*33e0*/  IMAD.MOV.U32 R34, RZ, RZ, RZ ;  /* 0x000000ffff227224 */ /* 0x000fe200078e00ff */
[----:B---34-:R-:W-:Y:S01]  /*33f0*/  CS2R R24, SRZ ;  /* 0x0000000000187805 */ /* 0x018fe2000001ff00 */
[----:B-1----:R-:W-:-:S06]  /*3400*/  IMAD R5, R4, R6, RZ ;  /* 0x0000000604057224 */ /* 0x002fcc00078e02ff */
[----:B------:R-:W-:Y:S05]  /*3410*/  BRA.U !UP1, `(.L_x_525) ;  /* 0x0000000109e87547 */ /* 0x000fea000b800000 */
[----:B------:R-:W-:Y:S01]  /*3420*/  HFMA2 R34, -RZ, RZ, 0, 0 ;  /* 0x00000000ff227431 */ /* 0x000fe200000001ff */
[----:B------:R-:W-:-:S07]  /*3430*/  CS2R R24, SRZ ;  /* 0x0000000000187805 */ /* 0x000fce000001ff00 */
.L_x_526:
[----:B------:R-:W-:-:S04]  /*3440*/  IMAD.IADD R41, R5, 0x1, R34 ;  /* 0x0000000105297824 */ /* 0x000fc800078e0222 */
[----:B------:R-:W-:-:S05]  /*3450*/  IMAD.WIDE.U32 R40, R41, 0x8, R50 ;  /* 0x0000000829287825 */ /* 0x000fca00078e0032 */
[----:B0-----:R-:W2:Y:S04]  /*3460*/  LDG.E.64 R8, desc[UR18][R40.64] ;  /* 0x0000001228087981 */ /* 0x001ea8000c1e1b00 */
[----:B------:R-:W3:Y:S04]  /*3470*/  LDG.E.64 R10, desc[UR18][R40.64+0x8] ;  /* 0x00000812280a7981 */ /* 0x000ee8000c1e1b00 */
[----:B------:R-:W4:Y:S04]  /*3480*/  LDG.E.64 R14, desc[UR18][R40.64+0x10] ;  /* 0x00001012280e7981 */ /* 0x000f28000c1e1b00 */
[----:B------:R-:W4:Y:S04]  /*3490*/  LDG.E.64 R12, desc[UR18][R40.64+0x18] ;  /* 0x00001812280c7981 */ /* 0x000f28000c1e1b00 */
[----:B------:R-:W4:Y:S04]  /*34a0*/  LDG.E.64 R20, desc[UR18][R40.64+0x20] ;  /* 0x0000201228147981 */ /* 0x000f28000c1e1b00 */
[----:B------:R-:W4:Y:S01]  /*34b0*/  LDG.E.64 R26, desc[UR18][R40.64+0x28] ;  /* 0x00002812281a7981 */ /* 0x000f22000c1e1b00 */
[----:B-----5:R-:W-:-:S03]  /*34c0*/  IMAD R29, R7, R6, R34 ;  /* 0x00000006071d7224 */ /* 0x020fc600078e0222 */
[----:B------:R-:W4:Y:S01]  /*34d0*/  LDG.E.64 R32, desc[UR18][R40.64+0x30] ;  /* 0x0000301228207981 */ /* 0x000f22000c1e1b00 */
[----:B------:R-:W-:-:S03]  /*34e0*/  IMAD.SHL.U32 R29, R29, 0x8, RZ ;  /* 0x000000081d1d7824 */ /* 0x000fc600078e00ff */
[----:B------:R-:W4:Y:S01]  /*34f0*/  LDG.E.64 R16, desc[UR18][R40.64+0x38] ;  /* 0x0000381228107981 */ /* 0x000f22000c1e1b00 */
[----:B------:R-:W2:Y:S03]  /*3500*/  LDC.64 R18, c[0x3][R29] ;  /* 0x00c000001d127b82 */ /* 0x000ea60000000a00 */
[----:B------:R-:W4:Y:S05]  /*3510*/  LDG.E.64 R30, desc[UR18][R40.64+0x50] ;  /* 0x00005012281e7981 */ /* 0x000f2a000c1e1b00 */
[----:B------:R-:W3:Y:S01]  /*3520*/  LDC.64 R22, c[0x3][R29+0x8] ;  /* 0x00c002001d167b82 */ /* 0x000ee20000000a00 */
[----:B--2---:R-:W-:-:S07]  /*3530*/  DFMA R18, R8, R18, R24 ;  /* 0x000000120812722b */ /* 0x004fce0000000018 */
[----:B------:R-:W4:Y:S01]  /*3540*/  LDC.64 R24, c[0x3][R29+0x10] ;  /* 0x00c004001d187b82 */ /* 0x000f220000000a00 */
[----:B---3--:R-:W-:-:S07]  /*3550*/  DFMA R22, R10, R22, R18 ;  /* 0x000000160a16722b */ /* 0x008fce0000000012 */
[----:B------:R-:W0:Y:S01]  /*3560*/  LDC.64 R8, c[0x3][R29+0x18] ;  /* 0x00c006001d087b82 */ /* 0x000e220000000a00 */
[----:B------:R-:W2:Y:S07]  /*3570*/  LDG.E.64 R18, desc[UR18][R40.64+0x40] ;  /* 0x0000401228127981 */ /* 0x000eae000c1e1b00 */
[----:B------:R-:W1:Y:S01]  /*3580*/  LDC.64 R10, c[0x3][R29+0x20] ;  /* 0x00c008001d0a7b82 */ /* 0x000e620000000a00 */
[----:B----4-:R-:W-:Y:S01]  /*3590*/  DFMA R24, R14, R24, R22 ;  /* 0x000000180e18722b */ /* 0x010fe20000000016 */
[----:B------:R-:W3:Y:S06]  /*35a0*/  LDG.E.64 R22, desc[UR18][R40.64+0x48] ;  /* 0x0000481228167981 */ /* 0x000eec000c1e1b00 */
[----:B------:R-:W4:Y:S01]  /*35b0*/  LDC.64 R14, c[0x3][R29+0x28] ;  /* 0x00c00a001d0e7b82 */ /* 0x000f220000000a00 */
[----:B0-----:R-:W-:Y:S01]  /*35c0*/  DFMA R12, R12, R8, R24 ;  /* 0x000000080c0c722b */ /* 0x001fe20000000018 */
[----:B------:R-:W3:Y:S04]  /*35d0*/  LDG.E.64 R8, desc[UR18][R40.64+0x58] ;  /* 0x0000581228087981 */ /* 0x000ee8000c1e1b00 */
[----:B------:R-:W3:Y:S03]  /*35e0*/  LDG.E.64 R24, desc[UR18][R40.64+0x78] ;  /* 0x0000781228187981 */ /* 0x000ee6000c1e1b00 */
[----:B-1----:R-:W-:Y:S01]  /*35f0*/  DFMA R20, R20, R10, R12 ;  /* 0x0000000a1414722b */ /* 0x002fe2000000000c */
[----:B------:R-:W3:Y:S04]  /*3600*/  LDG.E.64 R10, desc[UR18][R40.64+0x60] ;  /* 0x00006012280a7981 */ /* 0x000ee8000c1e1b00 */
[----:B------:R-:W3:Y:S03]  /*3610*/  LDG.E.64 R12, desc[UR18][R40.64+0x68] ;  /* 0x00006812280c7981 */ /* 0x000ee6000c1e1b00 */
[----:B----4-:R-:W-:Y:S01]  /*3620*/  DFMA R26, R26, R14, R20 ;  /* 0x0000000e1a1a722b */ /* 0x010fe20000000014 */
[----:B------:R-:W4:Y:S01]  /*3630*/  LDG.E.64 R14, desc[UR18][R40.64+0x70] ;  /* 0x00007012280e7981 */ /* 0x000f22000c1e1b00 */
[----:B------:R-:W0:Y:S06]  /*3640*/  LDC.64 R20, c[0x3][R29+0x30] ;  /* 0x00c00c001d147b82 */ /* 0x000e2c0000000a00 */
[----:B0-----:R-:W-:-:S02]  /*3650*/  DFMA R32, R32, R20, R26 ;  /* 0x000000142020722b */ /* 0x001fc4000000001a */
[----:B------:R-:W0:Y:S08]  /*3660*/  LDC.64 R20, c[0x3][R29+0x38] ;  /* 0x00c00e001d147b82 */ /* 0x000e300000000a00 */
[----:B------:R-:W2:Y:S01]  /*3670*/  LDC.64 R26, c[0x3][R29+0x40] ;  /* 0x00c010001d1a7b82 */ /* 0x000ea20000000a00 */
[----:B0-----:R-:W-:-:S07]  /*3680*/  DFMA R20, R16, R20, R32 ;  /* 0x000000141014722b */ /* 0x001fce0000000020 */
[----:B------:R-:W3:Y:S08]  /*3690*/  LDC.64 R32, c[0x3][R29+0x48] ;  /* 0x00c012001d207b82 */ /* 0x000ef00000000a00 */
[----:B------:R-:W0:Y:S01]  /*36a0*/  LDC.64 R16, c[0x3][R29+0x50] ;  /* 0x00c014001d107b82 */ /* 0x000e220000000a00 */
[----:B------:R-:W-:-:S05]  /*36b0*/  VIADD R34, R34, 0x10 ;  /* 0x0000001022227836 */ /* 0x000fca0000000000 */
[----:B------:R-:W-:Y:S01]  /*36c0*/  ISETP.NE.AND P2, PT, R34, UR7, PT ;  /* 0x0000000722007c0c */ /* 0x000fe2000bf45270 */
[----:B--2---:R-:W-:Y:S01]  /*36d0*/  DFMA R26, R18, R26, R20 ;  /* 0x0000001a121a722b */ /* 0x004fe20000000014 */
[----:B------:R-:W1:Y:S08]  /*36e0*/  LDC.64 R18, c[0x3][R29+0x58] ;  /* 0x00c016001d127b82 */ /* 0x000e700000000a00 */
[----:B------:R-:W2:Y:S01]  /*36f0*/  LDC.64 R20, c[0x3][R29+0x60] ;  /* 0x00c018001d147b82 */ /* 0x000ea20000000a00 */
[----:B---3--:R-:W-:-:S07]  /*3700*/  DFMA R32, R22, R32, R26 ;  /* 0x000000201620722b */ /* 0x008fce000000001a */
[----:B------:R-:W3:Y:S08]  /*3710*/  LDC.64 R22, c[0x3][R29+0x68] ;  /* 0x00c01a001d167b82 */ /* 0x000ef00000000a00 */
[----:B------:R-:W4:Y:S01]  /*3720*/  LDC.64 R26, c[0x3][R29+0x70] ;  /* 0x00c01c001d1a7b82 */ /* 0x000f220000000a00 */
[----:B0-----:R-:W-:-:S07]  /*3730*/  DFMA R16, R30, R16, R32 ;  /* 0x000000101e10722b */ /* 0x001fce0000000020 */
[----:B------:R-:W0:Y:S01]  /*3740*/  LDC.64 R30, c[0x3][R29+0x78] ;  /* 0x00c01e001d1e7b82 */ /* 0x000e220000000a00 */
[----:B-1----:R-:W-:-:S08]  /*3750*/  DFMA R8, R8, R18, R16 ;  /* 0x000000120808722b */ /* 0x002fd00000000010 */
[----:B--2---:R-:W-:-:S08]  /*3760*/  DFMA R8, R10, R20, R8 ;  /* 0x000000140a08722b */ /* 0x004fd00000000008 */
[----:B---3--:R-:W-:-:S08]  /*3770*/  DFMA R8, R12, R22, R8 ;  /* 0x000000160c08722b */ /* 0x008fd00000000008 */
[----:B----4-:R-:W-:-:S08]  /*3780*/  DFMA R8, R14, R26, R8 ;  /* 0x0000001a0e08722b */ /* 0x010fd00000000008 */
[----:B0-----:R-:W-:Y:S01]  /*3790*/  DFMA R24, R24, R30, R8 ;  /* 0x0000001e1818722b */ /* 0x001fe20000000008 */
[----:B------:R-:W-:Y:S10]  /*37a0*/  @P2 BRA `(.L_x_526) ;  /* 0xfffffffc00242947 */ /* 0x000ff4000383ffff */
[----:B------:R-:W-:-:S07]  /*37b0*/  IMAD.U32 R34, RZ, RZ, UR7 ;  /* 0x00000007ff227e24 */ /* 0x000fce000f8e00ff */
.L_x_525:
[----:B------:R-:W-:-:S09]  /*37c0*/  UISETP.NE.AND UP1, UPT, UR25, URZ, UPT ;  /* 0x000000ff1900728c */ /* 0x000fd2000bf25270 */
[----:B------:R-:W-:Y:S05]  /*37d0*/  BRA.U !UP1, `(.L_x_527) ;  /* 0x00000005094c7547 */ /* 0x000fea000b800000 */
[----:B------:R-:W-:Y:S02]  /*37e0*/  UISETP.GE.U32.AND UP1, UPT, UR36, 0x7, UPT ;  /* 0x000000072400788c */ /* 0x000fe4000bf26070 */
[----:B------:R-:W-:-:S07]  /*37f0*/  UISETP.NE.AND UP2, UPT, UR26, URZ, UPT ;  /* 0x000000ff1a00728c */ /* 0x000fce000bf45270 */
[----:B------:R-:W-:Y:S05]  /*3800*/  BRA.U !UP1, `(.L_x_528) ;  /* 0x0000000109847547 */ /* 0x000fea000b800000 */
[----:B------:R-:W-:-:S05]  /*3810*/  IADD3 R23, PT, PT, R5, R34, RZ ;  /* 0x0000002205177210 */ /* 0x000fca0007ffe0ff */
[----:B------:R-:W-:Y:S01]  /*3820*/  IMAD.WIDE.U32 R22, R23, 0x8, R50 ;  /* 0x0000000817167825 */ /* 0x000fe200078e0032 */
[----:B0-----:R-:W-:-:S05]  /*3830*/  IADD3 R9, P2, PT, R5, R34, RZ ;  /* 0x0000002205097210 */ /* 0x001fca0007f5e0ff */
[----:B------:R-:W2:Y:S01]  /*3840*/  LDG.E.64 R22, desc[UR18][R22.64] ;  /* 0x0000001216167981 */ /* 0x000ea2000c1e1b00 */
[----:B------:R-:W-:Y:S01]  /*3850*/  IMAD.X R8, RZ, RZ, RZ, P2 ;  /* 0x000000ffff087224 */ /* 0x000fe200010e06ff */
[----:B------:R-:W-:-:S04]  /*3860*/  LEA R40, P2, R9, R50, 0x3 ;  /* 0x0000003209287211 */ /* 0x000fc800078418ff */
[----:B------:R-:W-:-:S05]  /*3870*/  LEA.HI.X R41, R9, R51, R8, 0x3, P2 ;  /* 0x0000003309297211 */ /* 0x000fca00010f1c08 */
[----:B------:R-:W3:Y:S04]  /*3880*/  LDG.E.64 R30, desc[UR18][R40.64+0x8] ;  /* 0x00000812281e7981 */ /* 0x000ee8000c1e1b00 */
[----:B------:R-:W4:Y:S04]  /*3890*/  LDG.E.64 R8, desc[UR18][R40.64+0x10] ;  /* 0x0000101228087981 */ /* 0x000f28000c1e1b00 */
[----:B------:R-:W4:Y:S04]  /*38a0*/  LDG.E.64 R10, desc[UR18][R40.64+0x18] ;  /* 0x00001812280a7981 */ /* 0x000f28000c1e1b00 */
[----:B------:R-:W4:Y:S04]  /*38b0*/  LDG.E.64 R12, desc[UR18][R40.64+0x20] ;  /* 0x00002012280c7981 */ /* 0x000f28000c1e1b00 */
[----:B------:R-:W4:Y:S04]  /*38c0*/  LDG.E.64 R14, desc[UR18][R40.64+0x28] ;  /* 0x00002812280e7981 */ /* 0x000f28000c1e1b00 */
[----:B------:R-:W4:Y:S04]  /*38d0*/  LDG.E.64 R16, desc[UR18][R40.64+0x30] ;  /* 0x0000301228107981 */ /* 0x000f28000c1e1b00 */
[----:B------:R-:W4:Y:S01]  /*38e0*/  LDG.E.64 R18, desc[UR18][R40.64+0x38] ;  /* 0x0000381228127981 */ /* 0x000f22000c1e1b00 */
[----:B-----5:R-:W-:-:S02]  /*38f0*/  IMAD R29, R7, R6, R34 ;  /* 0x00000006071d7224 */ /* 0x020fc400078e0222 */
[----:B------:R-:W-:Y:S02]  /*3900*/  VIADD R34, R34, 0x8 ;  /* 0x0000000822227836 */ /* 0x000fe40000000000 */
[----:B------:R-:W-:-:S04]  /*3910*/  IMAD.SHL.U32 R29, R29, 0x8, RZ ;  /* 0x000000081d1d7824 */ /* 0x000fc800078e00ff */
[----:B------:R-:W2:Y:S08]  /*3920*/  LDC.64 R32, c[0x3][R29] ;  /* 0x00c000001d207b82 */ /* 0x000eb00000000a00 */
[----:B------:R-:W3:Y:S08]  /*3930*/  LDC.64 R26, c[0x3][R29+0x8] ;  /* 0x00c002001d1a7b82 */ /* 0x000ef00000000a00 */
[----:B------:R-:W4:Y:S01]  /*3940*/  LDC.64 R20, c[0x3][R29+0x10] ;  /* 0x00c004001d147b82 */ /* 0x000f220000000a00 */
[----:B--2---:R-:W-:-:S07]  /*3950*/  DFMA R32, R22, R32, R24 ;  /* 0x000000201620722b */ /* 0x004fce0000000018 */
[----:B------:R-:W0:Y:S08]  /*3960*/  LDC.64 R22, c[0x3][R29+0x18] ;  /* 0x00c006001d167b82 */ /* 0x000e300000000a00 */
[----:B------:R-:W1:Y:S01]  /*3970*/  LDC.64 R24, c[0x3][R29+0x20] ;  /* 0x00c008001d187b82 */ /* 0x000e620000000a00 */
[----:B---3--:R-:W-:-:S07]  /*3980*/  DFMA R26, R30, R26, R32 ;  /* 0x0000001a1e1a722b */ /* 0x008fce0000000020 */
[----:B------:R-:W2:Y:S01]  /*3990*/  LDC.64 R30, c[0x3][R29+0x28] ;  /* 0x00c00a001d1e7b82 */ /* 0x000ea20000000a00 */
[----:B----4-:R-:W-:-:S07]  /*39a0*/  DFMA R8, R8, R20, R26 ;  /* 0x000000140808722b */ /* 0x010fce000000001a */
[----:B------:R-:W3:Y:S08]  /*39b0*/  LDC.64 R32, c[0x3][R29+0x30] ;  /* 0x00c00c001d207b82 */ /* 0x000ef00000000a00 */
[----:B------:R-:W4:Y:S01]  /*39c0*/  LDC.64 R20, c[0x3][R29+0x38] ;  /* 0x00c00e001d147b82 */ /* 0x000f220000000a00 */
[----:B0-----:R-:W-:-:S08]  /*39d0*/  DFMA R8, R10, R22, R8 ;  /* 0x000000160a08722b */ /* 0x001fd00000000008 */
[----:B-1----:R-:W-:-:S08]  /*39e0*/  DFMA R8, R12, R24, R8 ;  /* 0x000000180c08722b */ /* 0x002fd00000000008 */
[----:B--2---:R-:W-:-:S08]  /*39f0*/  DFMA R8, R14, R30, R8 ;  /* 0x0000001e0e08722b */ /* 0x004fd00000000008 */
[----:B---3--:R-:W-:-:S08]  /*3a00*/  DFMA R8, R16, R32, R8 ;  /* 0x000000201008722b */ /* 0x008fd00000000008 */
[----:B----4-:R-:W-:-:S11]  /*3a10*/  DFMA R24, R18, R20, R8 ;  /* 0x000000141218722b */ /* 0x010fd60000000008 */
.L_x_528:
[----:B------:R-:W-:Y:S05]  /*3a20*/  BRA.U !UP2, `(.L_x_527) ;  /* 0x000000010ab87547 */ /* 0x000fea000b800000 */
[----:B------:R-:W-:Y:S02]  /*3a30*/  UISETP.GE.U32.AND UP1, UPT, UR37, 0x3, UPT ;  /* 0x000000032500788c */ /* 0x000fe4000bf26070 */
[----:B------:R-:W-:-:S07]  /*3a40*/  UISETP.NE.AND UP2, UPT, UR28, URZ, UPT ;  /* 0x000000ff1c00728c */ /* 0x000fce000bf45270 */
[----:B------:R-:W-:Y:S05]  /*3a50*/  BRA.U !UP1, `(.L_x_529) ;  /* 0x0000000109547547 */ /* 0x000fea000b800000 */
[C---:B------:R-:W-:Y:S01]  /*3a60*/  IMAD.IADD R21, R5.reuse, 0x1, R34 ;  /* 0x0000000105157824 */ /* 0x040fe200078e0222 */
[----:B0-----:R-:W-:-:S03]  /*3a70*/  IADD3 R9, P2, PT, R5, R34, RZ ;  /* 0x0000002205097210 */ /* 0x001fc60007f5e0ff */
[----:B------:R-:W-:Y:S01]  /*3a80*/  IMAD.WIDE.U32 R20, R21, 0x8, R50 ;  /* 0x0000000815147825 */ /* 0x000fe200078e0032 */
[----:B------:R-:W-:Y:S02]  /*3a90*/  IADD3.X R8, PT, PT, RZ, RZ, RZ, P2, !PT ;  /* 0x000000ffff087210 */ /* 0x000fe400017fe4ff */
[----:B------:R-:W-:-:S03]  /*3aa0*/  LEA R26, P2, R9, R50, 0x3 ;  /* 0x00000032091a7211 */ /* 0x000fc600078418ff */
[----:B------:R-:W2:Y:S01]  /*3ab0*/  LDG.E.64 R20, desc[UR18][R20.64] ;  /* 0x0000001214147981 */ /* 0x000ea2000c1e1b00 */
[----:B------:R-:W-:-:S05]  /*3ac0*/  LEA.HI.X R27, R9, R51, R8, 0x3, P2 ;  /* 0x00000033091b7211 */ /* 0x000fca00010f1c08 */
[----:B------:R-:W3:Y:S04]  /*3ad0*/  LDG.E.64 R16, desc[UR18][R26.64+0x8] ;  /* 0x000008121a107981 */ /* 0x000ee8000c1e1b00 */
[----:B------:R-:W4:Y:S04]  /*3ae0*/  LDG.E.64 R12, desc[UR18][R26.64+0x10] ;  /* 0x000010121a0c7981 */ /* 0x000f28000c1e1b00 */
[----:B------:R-:W4:Y:S01]  /*3af0*/  LDG.E.64 R8, desc[UR18][R26.64+0x18] ;  /* 0x000018121a087981 */ /* 0x000f22000c1e1b00 */
[----:B-----5:R-:W-:Y:S02]  /*3b00*/  IMAD R10, R7, R6, R34 ;  /* 0x00000006070a7224 */ /* 0x020fe400078e0222 */
[----:B------:R-:W-:-:S02]  /*3b10*/  VIADD R34, R34, 0x4 ;  /* 0x0000000422227836 */ /* 0x000fc40000000000 */
[----:B------:R-:W-:-:S04]  /*3b20*/  IMAD.SHL.U32 R29, R10, 0x8, RZ ;  /* 0x000000080a1d7824 */ /* 0x000fc800078e00ff */
[----:B------:R-:W2:Y:S08]  /*3b30*/  LDC.64 R22, c[0x3][R29] ;  /* 0x00c000001d167b82 */ /* 0x000eb00000000a00 */
[----:B------:R-:W3:Y:S08]  /*3b40*/  LDC.64 R18, c[0x3][R29+0x8] ;  /* 0x00c002001d127b82 */ /* 0x000ef00000000a00 */
[----:B------:R-:W4:Y:S08]  /*3b50*/  LDC.64 R14, c[0x3][R29+0x10] ;  /* 0x00c004001d0e7b82 */ /* 0x000f300000000a00 */
[----:B------:R-:W0:Y:S01]  /*3b60*/  LDC.64 R10, c[0x3][R29+0x18] ;  /* 0x00c006001d0a7b82 */ /* 0x000e220000000a00 */
[----:B--2---:R-:W-:-:S08]  /*3b70*/  DFMA R20, R20, R22, R24 ;  /* 0x000000161414722b */ /* 0x004fd00000000018 */
[----:B---3--:R-:W-:-:S08]  /*3b80*/  DFMA R16, R16, R18, R20 ;  /* 0x000000121010722b */ /* 0x008fd00000000014 */
[----:B----4-:R-:W-:-:S08]  /*3b90*/  DFMA R12, R12, R14, R16 ;  /* 0x0000000e0c0c722b */ /* 0x010fd00000000010 */
[----:B0-----:R-:W-:-:S11]  /*3ba0*/  DFMA R24, R8, R10, R12 ;  /* 0x0000000a0818722b */ /* 0x001fd6000000000c */
.L_x_529:
[----:B------:R-:W-:Y:S05]  /*3bb0*/  BRA.U !UP2, `(.L_x_527) ;  /* 0x000000010a547547 */ /* 0x000fea000b800000 */
[----:B0-----:R-:W-:-:S04]  /*3bc0*/  IMAD.IADD R9, R5, 0x1, R34 ;  /* 0x0000000105097824 */ /* 0x001fc800078e0222 */
[----:B------:R-:W-:-:S06]  /*3bd0*/  IMAD.WIDE.U32 R8, R9, 0x8, R50 ;  /* 0x0000000809087825 */ /* 0x000fcc00078e0032 */
[----:B------:R-:W2:Y:S01]  /*3be0*/  LDG.E.64 R8, desc[UR18][R8.64] ;  /* 0x0000001208087981 */ /* 0x000ea2000c1e1b00 */
[----:B-----5:R-:W-:Y:S01]  /*3bf0*/  IMAD R6, R7, R6, R34 ;  /* 0x0000000607067224 */ /* 0x020fe200078e0222 */
[----:B------:R-:W-:-:S03]  /*3c00*/  UISETP.NE.AND UP1, UPT, UR28, 0x1, UPT ;  /* 0x000000011c00788c */ /* 0x000fc6000bf25270 */
[----:B------:R-:W-:-:S04]  /*3c10*/  IMAD.SHL.U32 R6, R6, 0x8, RZ ;  /* 0x0000000806067824 */ /* 0x000fc800078e00ff */
[----:B------:R-:W2:Y:S02]  /*3c20*/  LDC.64 R10, c[0x3][R6] ;  /* 0x00c00000060a7b82 */ /* 0x000ea40000000a00 */
[----:B--2---:R-:W-:Y:S01]  /*3c30*/  DFMA R24, R8, R10, R24 ;  /* 0x0000000a0818722b */ /* 0x004fe20000000018 */
[----:B------:R-:W-:Y:S10]  /*3c40*/  BRA.U !UP1, `(.L_x_527) ;  /* 0x0000000109307547 */ /* 0x000ff4000b800000 */
[----:B------:R-:W-:Y:S01]  /*3c50*/  IADD3 R5, P2, PT, R5, R34, RZ ;  /* 0x0000002205057210 */ /* 0x000fe20007f5e0ff */
[----:B------:R-:W-:-:S03]  /*3c60*/  UISETP.NE.AND UP1, UPT, UR28, 0x2, UPT ;  /* 0x000000021c00788c */ /* 0x000fc6000bf25270 */
[----:B------:R-:W-:Y:S02]  /*3c70*/  IADD3.X R8, PT, PT, RZ, RZ, RZ, P2, !PT ;  /* 0x000000ffff087210 */ /* 0x000fe400017fe4ff */
[----:B------:R-:W-:-:S04]  /*3c80*/  LEA R16, P2, R5, R50, 0x3 ;  /* 0x0000003205107211 */ /* 0x000fc800078418ff */
[----:B------:R-:W-:Y:S02]  /*3c90*/  LEA.HI.X R17, R5, R51, R8, 0x3, P2 ;  /* 0x0000003305117211 */ /* 0x000fe400010f1c08 */
[----:B------:R-:W-:-:S03]  /*3ca0*/  PLOP3.LUT P2, PT, PT, PT, UP1, 0x80, 0x8 ;  /* 0x000000000008781c */ /* 0x000fc60003f4f018 */
[----:B------:R-:W2:Y:S10]  /*3cb0*/  LDG.E.64 R8, desc[UR18][R16.64+0x8] ;  /* 0x0000081210087981 */ /* 0x000eb4000c1e1b00 */
[----:B------:R-:W3:Y:S01]  /*3cc0*/  @P2 LDG.E.64 R12, desc[UR18][R16.64+0x10] ;  /* 0x00001012100c2981 */ /* 0x000ee2000c1e1b00 */
[----:B------:R-:W2:Y:S08]  /*3cd0*/  LDC.64 R10, c[0x3][R6+0x8] ;  /* 0x00c00200060a7b82 */ /* 0x000eb00000000a00 */
[----:B------:R-:W3:Y:S01]  /*3ce0*/  @P2 LDC.64 R14, c[0x3][R6+0x10] ;  /* 0x00c00400060e2b82 */ /* 0x000ee20000000a00 */
[----:B--2---:R-:W-:-:S08]  /*3cf0*/  DFMA R24, R8, R10, R24 ;  /* 0x0000000a0818722b */ /* 0x004fd00000000018 */
[----:B---3--:R-:W-:-:S11]  /*3d00*/  @P2 DFMA R24, R12, R14, R24 ;  /* 0x0000000e0c18222b */ /* 0x008fd60000000018 */
.L_x_527:
[C---:B------:R-:W-:Y:S01]  /*3d10*/  LEA R5, R4.reuse, UR33, 0x3 ;  /* 0x0000002104057c11 */ /* 0x040fe2000f8e18ff */
[----:B------:R-:W-:-:S04]  /*3d20*/  VIADD R4, R4, 0x1 ;  /* 0x0000000104047836 */ /* 0x000fc80000000000 */
[----:B------:R1:W-:Y:S01]  /*3d30*/  STL.64 [R5], R24 ;  /* 0x0000001805007387 */ /* 0x0003e20000100a00 */
[----:B------:R-:W-:-:S13]  /*3d40*/  ISETP.NE.AND P2, PT, R4, R36, PT ;  /* 0x000000240400720c */ /* 0x000fda0003f45270 */
[----:B-1----:R-:W-:Y:S05]  /*3d50*/  @P2 BRA `(.L_x_530) ;  /* 0xfffffff400982947 */ /* 0x002fea000383ffff */
[----:B------:R-:W-:Y:S05]  /*3d60*/  BSYNC.RECONVERGENT B4 ;  /* 0x0000000000047941 */ /* 0x000fea0003800200 */
.L_x_524:
[----:B------:R-:W-:Y:S05]  /*3d70*/  BRA `(.L_x_531) ;  /* 0x0000000400047947 */ /* 0x000fea0003800000 */
.L_x_523:
[C---:B-1----:R-:W-:Y:S01]  /*3d80*/  VIADD R4, R36.reuse, 0xffffffff ;  /* 0xffffffff24047836 */ /* 0x042fe20000000000 */
[----:B---34-:R-:W-:Y:S01]  /*3d90*/  LOP3.LUT R8, R36, 0xf, RZ, 0xc0, !PT ;  /* 0x0000000f24087812 */ /* 0x018fe200078ec0ff */
[----:B------:R-:W-:Y:S03]  /*3da0*/  BSSY.RECONVERGENT B4, `(.L_x_532) ;  /* 0x000001b000047945 */ /* 0x000fe60003800200 */
[----:B------:R-:W-:Y:S01]  /*3db0*/  ISETP.GE.U32.AND P2, PT, R4, 0xf, PT ;  /* 0x0000000f0400780c */ /* 0x000fe20003f46070 */
[----:B------:R-:W-:Y:S01]  /*3dc0*/  IMAD.MOV.U32 R4, RZ, RZ, RZ ;  /* 0x000000ffff047224 */ /* 0x000fe200078e00ff */
[----:B------:R-:W-:-:S11]  /*3dd0*/  ISETP.NE.AND P3, PT, R8, RZ, PT ;  /* 0x000000ff0800720c */ /* 0x000fd60003f65270 */
[----:B------:R-:W-:Y:S05]  /*3de0*/  @!P2 BRA `(.L_x_533) ;  /* 0x000000000058a947 */ /* 0x000fea0003800000 */
[----:B------:R-:W-:Y:S01]  /*3df0*/  LOP3.LUT R4, R36, 0x7ffffff0, RZ, 0xc0, !PT ;  /* 0x7ffffff024047812 */ /* 0x000fe200078ec0ff */
[----:B------:R-:W-:-:S07]  /*3e00*/  IMAD.MOV.U32 R5, RZ, RZ, RZ ;  /* 0x000000ffff057224 */ /* 0x000fce00078e00ff */
.L_x_534:
[C---:B-1----:R-:W-:Y:S02]  /*3e10*/  LEA R6, R5.reuse, UR33, 0x3 ;  /* 0x0000002105067c11 */ /* 0x042fe4000f8e18ff */
        /* <DEDUP_REMOVED lines=19> */
.L_x_533:
[----:B------:R-:W-:Y:S05]  /*3f50*/  BSYNC.RECONVERGENT B4 ;  /* 0x0000000000047941 */ /* 0x000fea0003800200 */
.L_x_532:
[----:B------:R-:W-:Y:S05]  /*3f60*/  @!P3 BRA `(.L_x_531) ;  /* 0x000000000088b947 */ /* 0x000fea0003800000 */
[----:B------:R-:W-:Y:S01]  /*3f70*/  ISETP.GE.U32.AND P2, PT, R8, 0x8, PT ;  /* 0x000000080800780c */ /* 0x000fe20003f46070 */
[----:B------:R-:W-:Y:S01]  /*3f80*/  BSSY.RECONVERGENT B4, `(.L_x_535) ;  /* 0x000000e000047945 */ /* 0x000fe20003800200 */
[----:B-1----:R-:W-:-:S04]  /*3f90*/  LOP3.LUT R6, R36, 0x7, RZ, 0xc0, !PT ;  /* 0x0000000724067812 */ /* 0x002fc800078ec0ff */
[----:B------:R-:W-:-:S07]  /*3fa0*/  ISETP.NE.AND P3, PT, R6, RZ, PT ;  /* 0x000000ff0600720c */ /* 0x000fce0003f65270 */
[----:B------:R-:W-:Y:S06]  /*3fb0*/  @!P2 BRA `(.L_x_536) ;  /* 0x000000000028a947 */ /* 0x000fec0003800000 */
[C---:B------:R-:W-:Y:S01]  /*3fc0*/  LEA R5, R4.reuse, UR33, 0x3 ;  /* 0x0000002104057c11 */ /* 0x040fe2000f8e18ff */
        /* <DEDUP_REMOVED lines=9> */
.L_x_536:
[----:B------:R-:W-:Y:S05]  /*4060*/  BSYNC.RECONVERGENT B4 ;  /* 0x0000000000047941 */ /* 0x000fea0003800200 */
.L_x_535:
[----:B------:R-:W-:Y:S05]  /*4070*/  @!P3 BRA `(.L_x_531) ;  /* 0x000000000044b947 */ /* 0x000fea0003800000 */
[----:B------:R-:W-:Y:S02]  /*4080*/  ISETP.GE.U32.AND P2, PT, R6, 0x4, PT ;  /* 0x000000040600780c */ /* 0x000fe40003f46070 */
[----:B-1----:R-:W-:-:S04]  /*4090*/  LOP3.LUT R5, R36, 0x3, RZ, 0xc0, !PT ;  /* 0x0000000324057812 */ /* 0x002fc800078ec0ff */
        /* <DEDUP_REMOVED lines=15> */
.L_x_531:
[----:B------:R-:W-:Y:S05]  /*4190*/  BSYNC.RECONVERGENT B3 ;  /* 0x0000000000037941 */ /* 0x000fea0003800200 */
.L_x_522:
[C---:B---3--:R-:W-:Y:S01]  /*41a0*/  LOP3.LUT R4, R36.reuse, 0xf, RZ, 0xc0, !PT ;  /* 0x0000000f24047812 */ /* 0x048fe200078ec0ff */
[C---:B0-----:R-:W-:Y:S01]  /*41b0*/  VIADD R9, R36.reuse, 0xffffffff ;  /* 0xffffffff24097836 */ /* 0x041fe20000000000 */
[C---:B-1----:R-:W-:Y:S01]  /*41c0*/  LOP3.LUT R5, R36.reuse, 0x7, RZ, 0xc0, !PT ;  /* 0x0000000724057812 */ /* 0x042fe200078ec0ff */
[----:B------:R-:W-:Y:S01]  /*41d0*/  IMAD.MOV.U32 R35, RZ, RZ, RZ ;  /* 0x000000ffff237224 */ /* 0x000fe200078e00ff */
[----:B------:R-:W-:Y:S01]  /*41e0*/  LOP3.LUT R29, R36, 0x3, RZ, 0xc0, !PT ;  /* 0x00000003241d7812 */ /* 0x000fe200078ec0ff */
[----:B--2---:R-:W-:Y:S01]  /*41f0*/  VIADD R6, R4, 0xffffffff ;  /* 0xffffffff04067836 */ /* 0x004fe20000000000 */
[----:B------:R-:W-:Y:S02]  /*4200*/  IADD3 R8, PT, PT, R5, -0x1, RZ ;  /* 0xffffffff05087810 */ /* 0x000fe40007ffe0ff */
[----:B------:R-:W-:Y:S02]  /*4210*/  ISETP.GE.U32.AND P2, PT, R9, 0xf, PT ;  /* 0x0000000f0900780c */ /* 0x000fe40003f46070 */
[----:B------:R-:W-:-:S02]  /*4220*/  ISETP.GE.U32.AND P3, PT, R6, 0x7, PT ;  /* 0x000000070600780c */ /* 0x000fc40003f66070 */
[----:B------:R-:W-:Y:S02]  /*4230*/  ISETP.GE.U32.AND P4, PT, R8, 0x3, PT ;  /* 0x000000030800780c */ /* 0x000fe40003f86070 */
[----:B------:R-:W-:-:S11]  /*4240*/  LOP3.LUT R6, R36, 0x7ffffff0, RZ, 0xc0, !PT ;  /* 0x7ffffff024067812 */ /* 0x000fd600078ec0ff */
.L_x_547:
[----:B------:R-:W-:Y:S01]  /*4250*/  BSSY.RECONVERGENT B3, `(.L_x_537) ;  /* 0x0000040000037945 */ /* 0x000fe20003800200 */
[----:B------:R-:W-:Y:S01]  /*4260*/  IMAD.MOV.U32 R34, RZ, RZ, RZ ;  /* 0x000000ffff227224 */ /* 0x000fe200078e00ff */
[----:B------:R-:W-:Y:S02]  /*4270*/  CS2R R26, SRZ ;  /* 0x00000000001a7805 */ /* 0x000fe4000001ff00 */
[----:B------:R-:W-:Y:S05]  /*4280*/  @!P2 BRA `(.L_x_538) ;  /* 0x0000000000f0a947 */ /* 0x000fea0003800000 */
[----:B------:R-:W-:Y:S01]  /*4290*/  BSSY.RECONVERGENT B4, `(.L_x_539) ;  /* 0x000003a000047945 */ /* 0x000fe20003800200 */
[----:B------:R-:W-:Y:S01]  /*42a0*/  IMAD.MOV.U32 R34, RZ, RZ, RZ ;  /* 0x000000ffff227224 */ /* 0x000fe200078e00ff */
[----:B------:R-:W-:-:S07]  /*42b0*/  CS2R R26, SRZ ;  /* 0x00000000001a7805 */ /* 0x000fce000001ff00 */
.L_x_540:
[----:B------:R-:W0:Y:S01]  /*42c0*/  LDCU UR4, c[0x0][0x39c] ;  /* 0x00007380ff0477ac */ /* 0x000e220008000800 */
[----:B------:R-:W-:-:S05]  /*42d0*/  LEA R40, R34, UR33, 0x3 ;  /* 0x0000002122287c11 */ /* 0x000fca000f8e18ff */
[----:B------:R-:W2:Y:S04]  /*42e0*/  LDL.64 R8, [R40] ;  /* 0x0000000028087983 */ /* 0x000ea80000100a00 */
[----:B------:R-:W3:Y:S04]  /*42f0*/  LDL.64 R22, [R40+0x8] ;  /* 0x0000080028167983 */ /* 0x000ee80000100a00 */
[----:B------:R-:W4:Y:S01]  /*4300*/  LDL.64 R20, [R40+0x10] ;  /* 0x0000100028147983 */ /* 0x000f220000100a00 */
[----:B0-----:R-:W-:-:S03]  /*4310*/  IMAD R33, R35, UR4, R34 ;  /* 0x0000000423217c24 */ /* 0x001fc6000f8e0222 */
[----:B------:R-:W4:Y:S01]  /*4320*/  LDL.64 R14, [R40+0x18] ;  /* 0x00001800280e7983 */ /* 0x000f220000100a00 */
[----:B------:R-:W-:-:S03]  /*4330*/  IMAD.WIDE R32, R33, 0x8, R48 ;  /* 0x0000000821207825 */ /* 0x000fc600078e0230 */
[----:B------:R-:W4:Y:S04]  /*4340*/  LDL.64 R24, [R40+0x28] ;  /* 0x0000280028187983 */ /* 0x000f280000100a00 */
[----:B------:R-:W2:Y:S04]  /*4350*/  LDG.E.64 R18, desc[UR18][R32.64] ;  /* 0x0000001220127981 */ /* 0x000ea8000c1e1b00 */
[----:B------:R-:W3:Y:S04]  /*4360*/  LDG.E.64 R12, desc[UR18][R32.64+0x8] ;  /* 0x00000812200c7981 */ /* 0x000ee8000c1e1b00 */
[----:B------:R-:W4:Y:S04]  /*4370*/  LDG.E.64 R16, desc[UR18][R32.64+0x10] ;  /* 0x0000101220107981 */ /* 0x000f28000c1e1b00 */
[----:B------:R-:W4:Y:S04]  /*4380*/  LDG.E.64 R10, desc[UR18][R32.64+0x18] ;  /* 0x00001812200a7981 */ /* 0x000f28000c1e1b00 */
[----:B------:R-:W4:Y:S01]  /*4390*/  LDL.64 R30, [R40+0x50] ;  /* 0x00005000281e7983 */ /* 0x000f220000100a00 */
        /* <DEDUP_REMOVED lines=9> */
[----:B------:R-:W-:-:S03]  /*4430*/  DFMA R14, R10, R14, R20 ;  /* 0x0000000e0a0e722b */ /* 0x000fc60000000014 */
[----:B------:R-:W4:Y:S04]  /*4440*/  LDL.64 R10, [R40+0x38] ;  /* 0x00003800280a7983 */ /* 0x000f280000100a00 */
[----:B------:R-:W4:Y:S01]  /*4450*/  LDG.E.64 R20, desc[UR18][R32.64+0x38] ;  /* 0x0000381220147981 */ /* 0x000f22000c1e1b00 */
        /* <DEDUP_REMOVED lines=9> */
[----:B------:R-:W-:-:S03]  /*44f0*/  DFMA R10, R20, R10, R22 ;  /* 0x0000000a140a722b */ /* 0x000fc60000000016 */
[----:B------:R-:W4:Y:S04]  /*4500*/  LDL.64 R22, [R40+0x58] ;  /* 0x0000580028167983 */ /* 0x000f280000100a00 */
[----:B------:R-:W4:Y:S01]  /*4510*/  LDL.64 R20, [R40+0x78] ;  /* 0x0000780028147983 */ /* 0x000f220000100a00 */
        /* <DEDUP_REMOVED lines=9> */
[----:B------:R-:W-:Y:S01]  /*45b0*/  DFMA R22, R24, R22, R30 ;  /* 0x000000161816722b */ /* 0x000fe2000000001e */
        /* <DEDUP_REMOVED lines=8> */
.L_x_539:
[----:B------:R-:W-:-:S07]  /*4640*/  MOV R34, R6 ;  /* 0x0000000600227202 */ /* 0x000fce0000000f00 */
.L_x_538:
[----:B------:R-:W-:Y:S05]  /*4650*/  BSYNC.RECONVERGENT B3 ;  /* 0x0000000000037941 */ /* 0x000fea0003800200 */
.L_x_537:
        /* <DEDUP_REMOVED lines=30> */
[----:B------:R-:W-:-:S07]  /*4840*/  VIADD R34, R34, 0x8 ;  /* 0x0000000822227836 */ /* 0x000fce0000000000 */
[----:B--2---:R-:W-:-:S08]  /*4850*/  DFMA R8, R14, R12, R8 ;  /* 0x0000000c0e08722b */ /* 0x004fd00000000008 */
[----:B---3--:R-:W-:-:S08]  /*4860*/  DFMA R8, R18, R16, R8 ;  /* 0x000000101208722b */ /* 0x008fd00000000008 */
[----:B----4-:R-:W-:-:S08]  /*4870*/  DFMA R8, R24, R22, R8 ;  /* 0x000000161808722b */ /* 0x010fd00000000008 */
[----:B------:R-:W-:-:S11]  /*4880*/  DFMA R26, R26, R30, R8 ;  /* 0x0000001e1a1a722b */ /* 0x000fd60000000008 */
.L_x_544:
[----:B------:R-:W-:Y:S05]  /*4890*/  BSYNC.RECONVERGENT B4 ;  /* 0x0000000000047941 */ /* 0x000fea0003800200 */
.L_x_543:
        /* <DEDUP_REMOVED lines=11> */
[----:B------:R-:W-:-:S05]  /*4950*/  IMAD.WIDE R24, R25, 0x8, R48 ;  /* 0x0000000819187825 */ /* 0x000fca00078e0230 */
[----:B------:R-:W2:Y:S04]  /*4960*/  LDG.E.64 R22, desc[UR18][R24.64] ;  /* 0x0000001218167981 */ /* 0x000ea8000c1e1b00 */
[----:B------:R-:W3:Y:S04]  /*4970*/  LDG.E.64 R10, desc[UR18][R24.64+0x8] ;  /* 0x00000812180a7981 */ /* 0x000ee8000c1e1b00 */
[----:B------:R-:W4:Y:S04]  /*4980*/  LDG.E.64 R14, desc[UR18][R24.64+0x10] ;  /* 0x00001012180e7981 */ /* 0x000f28000c1e1b00 */
[----:B------:R-:W4:Y:S01]  /*4990*/  LDG.E.64 R18, desc[UR18][R24.64+0x18] ;  /* 0x0000181218127981 */ /* 0x000f22000c1e1b00 */
[----:B------:R-:W-:Y:S01]  /*49a0*/  VIADD R34, R34, 0x4 ;  /* 0x0000000422227836 */ /* 0x000fe20000000000 */
[----:B--2---:R-:W-:-:S08]  /*49b0*/  DFMA R20, R22, R20, R26 ;  /* 0x000000141614722b */ /* 0x004fd0000000001a */
[----:B---3--:R-:W-:-:S08]  /*49c0*/  DFMA R8, R10, R8, R20 ;  /* 0x000000080a08722b */ /* 0x008fd00000000014 */
[----:B----4-:R-:W-:-:S08]  /*49d0*/  DFMA R8, R14, R12, R8 ;  /* 0x0000000c0e08722b */ /* 0x010fd00000000008 */
[----:B------:R-:W-:-:S11]  /*49e0*/  DFMA R26, R18, R16, R8 ;  /* 0x00000010121a722b */ /* 0x000fd60000000008 */
.L_x_546:
[----:B------:R-:W-:Y:S05]  /*49f0*/  BSYNC.RECONVERGENT B4 ;  /* 0x0000000000047941 */ /* 0x000fea0003800200 */
.L_x_545:
        /* <DEDUP_REMOVED lines=17> */
.L_x_542:
[----:B------:R-:W-:Y:S05]  /*4b10*/  BSYNC.RECONVERGENT B3 ;  /* 0x0000000000037941 */ /* 0x000fea0003800200 */
.L_x_541:
[C---:B------:R-:W-:Y:S01]  /*4b20*/  LEA R9, R35.reuse, UR11, 0x3 ;  /* 0x0000000b23097c11 */ /* 0x040fe2000f8e18ff */
[----:B------:R-:W-:-:S04]  /*4b30*/  VIADD R35, R35, 0x1 ;  /* 0x0000000123237836 */ /* 0x000fc80000000000 */
[----:B------:R2:W-:Y:S01]  /*4b40*/  STL.64 [R9], R26 ;  /* 0x0000001a09007387 */ /* 0x0005e20000100a00 */
[----:B------:R-:W-:-:S13]  /*4b50*/  ISETP.NE.AND P5, PT, R35, R36, PT ;  /* 0x000000242300720c */ /* 0x000fda0003fa5270 */
[----:B--2---:R-:W-:Y:S05]  /*4b60*/  @P5 BRA `(.L_x_547) ;  /* 0xfffffff400b85947 */ /* 0x004fea000383ffff */
.L_x_521:
[----:B------:R-:W-:Y:S05]  /*4b70*/  BSYNC.RECONVERGENT B2 ;  /* 0x0000000000027941 */ /* 0x000fea0003800200 */
.L_x_520:
[----:B------:R-:W-:Y:S01]  /*4b80*/  CS2R R34, SRZ ;  /* 0x0000000000227805 */ /* 0x000fe2000001ff00 */
[----:B------:R-:W-:Y:S06]  /*4b90*/  @!P0 BRA `(.L_x_548) ;  /* 0x0000000000fc8947 */ /* 0x000fec0003800000 */
[----:B------:R-:W-:Y:S01]  /*4ba0*/  UISETP.GE.U32.AND UP1, UPT, UR24, 0x7, UPT ;  /* 0x000000071800788c */ /* 0x000fe2000bf26070 */
[----:B------:R-:W-:Y:S01]  /*4bb0*/  IMAD.MOV.U32 R6, RZ, RZ, RZ ;  /* 0x000000ffff067224 */ /* 0x000fe200078e00ff */
[----:B------:R-:W-:-:S07]  /*4bc0*/  CS2R R34, SRZ ;  /* 0x0000000000227805 */ /* 0x000fce000001ff00 */
[----:B------:R-:W-:Y:S05]  /*4bd0*/  BRA.U !UP1, `(.L_x_549) ;  /* 0x0000000109647547 */ /* 0x000fea000b800000 */
[----:B------:R-:W2:Y:S01]  /*4be0*/  LDC R6, c[0x0][0x398] ;  /* 0x0000e600ff067b82 */ /* 0x000ea20000000800 */
[----:B------:R-:W-:Y:S01]  /*4bf0*/  CS2R R34, SRZ ;  /* 0x0000000000227805 */ /* 0x000fe2000001ff00 */
[----:B------:R-:W-:-:S06]  /*4c00*/  UMOV UR4, URZ ;  /* 0x000000ff00047c82 */ /* 0x000fcc0008000000 */
.L_x_550:
[----:B-12--5:R-:W-:Y:S01]  /*4c10*/  IMAD R4, R7, R6, UR4 ;  /* 0x0000000407047e24 */ /* 0x026fe2000f8e0206 */
[----:B------:R-:W-:-:S04]  /*4c20*/  UIADD3 UR4, UPT, UPT, UR4, 0x8, URZ ;  /* 0x0000000804047890 */ /* 0x000fc8000fffe0ff */
[----:B---34-:R-:W-:Y:S01]  /*4c30*/  SHF.L.U32 R18, R4, 0x3, RZ ;  /* 0x0000000304127819 */ /* 0x018fe200000006ff */
[----:B------:R-:W-:-:S03]  /*4c40*/  UISETP.NE.AND UP1, UPT, UR4, UR30, UPT ;  /* 0x0000001e0400728c */ /* 0x000fc6000bf25270 */
[----:B0-----:R-:W0:Y:S08]  /*4c50*/  LDC.64 R8, c[0x3][R18] ;  /* 0x00c0000012087b82 */ /* 0x001e300000000a00 */
[----:B------:R-:W1:Y:S08]  /*4c60*/  LDC.64 R14, c[0x3][R18+0x8] ;  /* 0x00c00200120e7b82 */ /* 0x000e700000000a00 */
[----:B------:R-:W2:Y:S08]  /*4c70*/  LDC.64 R16, c[0x3][R18+0x10] ;  /* 0x00c0040012107b82 */ /* 0x000eb00000000a00 */
[----:B------:R-:W3:Y:S08]  /*4c80*/  LDC.64 R12, c[0x3][R18+0x18] ;  /* 0x00c00600120c7b82 */ /* 0x000ef00000000a00 */
[----:B------:R-:W4:Y:S08]  /*4c90*/  LDC.64 R10, c[0x3][R18+0x20] ;  /* 0x00c00800120a7b82 */ /* 0x000f300000000a00 */
[----:B------:R-:W4:Y:S01]  /*4ca0*/  LDC.64 R4, c[0x3][R18+0x28] ;  /* 0x00c00a0012047b82 */ /* 0x000f220000000a00 */
[----:B0-----:R-:W-:-:S07]  /*4cb0*/  DFMA R34, R8, R8, R34 ;  /* 0x000000080822722b */ /* 0x001fce0000000022 */
[----:B------:R-:W0:Y:S01]  /*4cc0*/  LDC.64 R8, c[0x3][R18+0x30] ;  /* 0x00c00c0012087b82 */ /* 0x000e220000000a00 */
[----:B-1----:R-:W-:-:S07]  /*4cd0*/  DFMA R34, R14, R14, R34 ;  /* 0x0000000e0e22722b */ /* 0x002fce0000000022 */
[----:B------:R-:W1:Y:S01]  /*4ce0*/  LDC.64 R14, c[0x3][R18+0x38] ;  /* 0x00c00e00120e7b82 */ /* 0x000e620000000a00 */
[----:B--2---:R-:W-:-:S08]  /*4cf0*/  DFMA R34, R16, R16, R34 ;  /* 0x000000101022722b */ /* 0x004fd00000000022 */
[----:B---3--:R-:W-:-:S08]  /*4d00*/  DFMA R34, R12, R12, R34 ;  /* 0x0000000c0c22722b */ /* 0x008fd00000000022 */
[----:B----4-:R-:W-:-:S08]  /*4d10*/  DFMA R34, R10, R10, R34 ;  /* 0x0000000a0a22722b */ /* 0x010fd00000000022 */
[----:B------:R-:W-:-:S08]  /*4d20*/  DFMA R34, R4, R4, R34 ;  /* 0x000000040422722b */ /* 0x000fd00000000022 */
[----:B0-----:R-:W-:-:S08]  /*4d30*/  DFMA R34, R8, R8, R34 ;  /* 0x000000080822722b */ /* 0x001fd00000000022 */
[----:B-1----:R-:W-:Y:S01]  /*4d40*/  DFMA R34, R14, R14, R34 ;  /* 0x0000000e0e22722b */ /* 0x002fe20000000022 */
[----:B------:R-:W-:Y:S10]  /*4d50*/  BRA.U UP1, `(.L_x_550) ;  /* 0xfffffffd01ac7547 */ /* 0x000ff4000b83ffff */
[----:B------:R-:W-:-:S07]  /*4d60*/  IMAD.U32 R6, RZ, RZ, UR30 ;  /* 0x0000001eff067e24 */ /* 0x000fce000f8e00ff */
.L_x_549:
[----:B------:R-:W-:-:S09]  /*4d70*/  UISETP.NE.AND UP1, UPT, UR26, URZ, UPT ;  /* 0x000000ff1a00728c */ /* 0x000fd2000bf25270 */
[----:B------:R-:W-:Y:S05]  /*4d80*/  BRA.U !UP1, `(.L_x_548) ;  /* 0x0000000109807547 */ /* 0x000fea000b800000 */
[----:B------:R-:W-:Y:S02]  /*4d90*/  UISETP.GE.U32.AND UP1, UPT, UR37, 0x3, UPT ;  /* 0x000000032500788c */ /* 0x000fe4000bf26070 */
[----:B------:R-:W-:-:S07]  /*4da0*/  UISETP.NE.AND UP2, UPT, UR28, URZ, UPT ;  /* 0x000000ff1c00728c */ /* 0x000fce000bf45270 */
[----:B------:R-:W-:Y:S05]  /*4db0*/  BRA.U !UP1, `(.L_x_551) ;  /* 0x0000000109307547 */ /* 0x000fea000b800000 */
[----:B------:R-:W1:Y:S02]  /*4dc0*/  LDCU UR4, c[0x0][0x398] ;  /* 0x00007300ff0477ac */ /* 0x000e640008000800 */
[----:B-1---5:R-:W-:Y:S02]  /*4dd0*/  IMAD R4, R7, UR4, R6 ;  /* 0x0000000407047c24 */ /* 0x022fe4000f8e0206 */
[----:B------:R-:W-:Y:S02]  /*4de0*/  VIADD R6, R6, 0x4 ;  /* 0x0000000406067836 */ /* 0x000fe40000000000 */
[----:B---34-:R-:W-:-:S04]  /*4df0*/  IMAD.SHL.U32 R14, R4, 0x8, RZ ;  /* 0x00000008040e7824 */ /* 0x018fc800078e00ff */
[----:B------:R-:W1:Y:S08]  /*4e00*/  LDC.64 R4, c[0x3][R14] ;  /* 0x00c000000e047b82 */ /* 0x000e700000000a00 */
[----:B0-----:R-:W0:Y:S08]  /*4e10*/  LDC.64 R8, c[0x3][R14+0x8] ;  /* 0x00c002000e087b82 */ /* 0x001e300000000a00 */
[----:B------:R-:W2:Y:S08]  /*4e20*/  LDC.64 R10, c[0x3][R14+0x10] ;  /* 0x00c004000e0a7b82 */ /* 0x000eb00000000a00 */
[----:B------:R-:W3:Y:S01]  /*4e30*/  LDC.64 R12, c[0x3][R14+0x18] ;  /* 0x00c006000e0c7b82 */ /* 0x000ee20000000a00 */
[----:B-1----:R-:W-:-:S08]  /*4e40*/  DFMA R4, R4, R4, R34 ;  /* 0x000000040404722b */ /* 0x002fd00000000022 */
[----:B0-----:R-:W-:-:S08]  /*4e50*/  DFMA R4, R8, R8, R4 ;  /* 0x000000080804722b */ /* 0x001fd00000000004 */
[----:B--2---:R-:W-:-:S08]  /*4e60*/  DFMA R4, R10, R10, R4 ;  /* 0x0000000a0a04722b */ /* 0x004fd00000000004 */
[----:B---3--:R-:W-:-:S11]  /*4e70*/  DFMA R34, R12, R12, R4 ;  /* 0x0000000c0c22722b */ /* 0x008fd60000000004 */
.L_x_551:
[----:B------:R-:W-:Y:S05]  /*4e80*/  BRA.U !UP2, `(.L_x_548) ;  /* 0x000000010a407547 */ /* 0x000fea000b800000 */
[----:B------:R-:W-:Y:S01]  /*4e90*/  ISETP.NE.AND P2, PT, RZ, UR31, PT ;  /* 0x0000001fff007c0c */ /* 0x000fe2000bf45270 */
[----:B------:R-:W-:-:S12]  /*4ea0*/  UISETP.NE.AND UP1, UPT, UR39, URZ, UPT ;  /* 0x000000ff2700728c */ /* 0x000fd8000bf25270 */
[----:B-1-34-:R-:W1:Y:S01]  /*4eb0*/  @P2 LDC R11, c[0x0][0x398] ;  /* 0x0000e600ff0b2b82 */ /* 0x01ae620000000800 */
[----:B------:R-:W-:Y:S05]  /*4ec0*/  BRA.U !UP1, `(.L_x_552) ;  /* 0x0000000109207547 */ /* 0x000fea000b800000 */
[----:B------:R-:W2:Y:S02]  /*4ed0*/  LDCU UR4, c[0x0][0x398] ;  /* 0x00007300ff0477ac */ /* 0x000ea40008000800 */
[----:B--2--5:R-:W-:Y:S01]  /*4ee0*/  IMAD R4, R7, UR4, R6 ;  /* 0x0000000407047c24 */ /* 0x024fe2000f8e0206 */
[----:B------:R-:W-:-:S03]  /*4ef0*/  IADD3 R6, PT, PT, R6, 0x2, RZ ;  /* 0x0000000206067810 */ /* 0x000fc60007ffe0ff */
[----:B------:R-:W-:-:S04]  /*4f00*/  IMAD.SHL.U32 R10, R4, 0x8, RZ ;  /* 0x00000008040a7824 */ /* 0x000fc800078e00ff */
[----:B------:R-:W2:Y:S08]  /*4f10*/  LDC.64 R4, c[0x3][R10] ;  /* 0x00c000000a047b82 */ /* 0x000eb00000000a00 */
[----:B0-----:R-:W0:Y:S01]  /*4f20*/  LDC.64 R8, c[0x3][R10+0x8] ;  /* 0x00c002000a087b82 */ /* 0x001e220000000a00 */
[----:B--2---:R-:W-:-:S08]  /*4f30*/  DFMA R34, R4, R4, R34 ;  /* 0x000000040422722b */ /* 0x004fd00000000022 */
[----:B0-----:R-:W-:-:S11]  /*4f40*/  DFMA R34, R8, R8, R34 ;  /* 0x000000080822722b */ /* 0x001fd60000000022 */
.L_x_552:
[----:B-1---5:R-:W-:-:S04]  /*4f50*/  @P2 IMAD R6, R7, R11, R6 ;  /* 0x0000000b07062224 */ /* 0x022fc800078e0206 */
[----:B------:R-:W-:-:S06]  /*4f60*/  @P2 IMAD.SHL.U32 R4, R6, 0x8, RZ ;  /* 0x0000000806042824 */ /* 0x000fcc00078e00ff */
[----:B------:R-:W1:Y:S02]  /*4f70*/  @P2 LDC.64 R4, c[0x3][R4] ;  /* 0x00c0000004042b82 */ /* 0x000e640000000a00 */
[----:B-1----:R-:W-:-:S11]  /*4f80*/  @P2 DFMA R34, R4, R4, R34 ;  /* 0x000000040422222b */ /* 0x002fd60000000022 */
.L_x_548:
[----:B------:R-:W-:Y:S01]  /*4f90*/  BSSY.RECONVERGENT B2, `(.L_x_553) ;  /* 0x0000061000027945 */ /* 0x000fe20003800200 */
[----:B------:R-:W-:-:S03]  /*4fa0*/  CS2R R40, SRZ ;  /* 0x0000000000287805 */ /* 0x000fc6000001ff00 */
[----:B------:R-:W-:Y:S05]  /*4fb0*/  @!P1 BRA `(.L_x_554) ;  /* 0x0000000400789947 */ /* 0x000fea0003800000 */
[C---:B-1----:R-:W-:Y:S01]  /*4fc0*/  VIADD R4, R36.reuse, 0xffffffff ;  /* 0xffffffff24047836 */ /* 0x042fe20000000000 */
[----:B------:R-:W-:Y:S01]  /*4fd0*/  LOP3.LUT R30, R36, 0xf, RZ, 0xc0, !PT ;  /* 0x0000000f241e7812 */ /* 0x000fe200078ec0ff */
[----:B------:R-:W-:Y:S01]  /*4fe0*/  BSSY.RECONVERGENT B3, `(.L_x_555) ;  /* 0x0000027000037945 */ /* 0x000fe20003800200 */
[----:B------:R-:W-:Y:S01]  /*4ff0*/  IMAD.MOV.U32 R29, RZ, RZ, RZ ;  /* 0x000000ffff1d7224 */ /* 0x000fe200078e00ff */
[----:B------:R-:W-:Y:S02]  /*5000*/  CS2R R40, SRZ ;  /* 0x0000000000287805 */ /* 0x000fe4000001ff00 */
[----:B------:R-:W-:Y:S02]  /*5010*/  ISETP.GE.U32.AND P2, PT, R4, 0xf, PT ;  /* 0x0000000f0400780c */ /* 0x000fe40003f46070 */
[----:B------:R-:W-:-:S11]  /*5020*/  ISETP.NE.AND P3, PT, R30, RZ, PT ;  /* 0x000000ff1e00720c */ /* 0x000fd60003f65270 */
[----:B------:R-:W-:Y:S05]  /*5030*/  @!P2 BRA `(.L_x_556) ;  /* 0x000000000084a947 */ /* 0x000fea0003800000 */
[----:B------:R-:W-:Y:S01]  /*5040*/  LOP3.LUT R29, R36, 0x7ffffff0, RZ, 0xc0, !PT ;  /* 0x7ffffff0241d7812 */ /* 0x000fe200078ec0ff */
[----:B------:R-:W-:Y:S01]  /*5050*/  IMAD.MOV.U32 R32, RZ, RZ, RZ ;  /* 0x000000ffff207224 */ /* 0x000fe200078e00ff */
[----:B------:R-:W-:-:S07]  /*5060*/  CS2R R40, SRZ ;  /* 0x0000000000287805 */ /* 0x000fce000001ff00 */
.L_x_557:
[----:B------:R-:W-:-:S05]  /*5070*/  LEA R31, R32, UR11, 0x3 ;  /* 0x0000000b201f7c11 */ /* 0x000fca000f8e18ff */
[----:B---34-:R-:W2:Y:S04]  /*5080*/  LDL.128 R24, [R31+0x10] ;  /* 0x000010001f187983 */ /* 0x018ea80000100c00 */
[----:B------:R-:W2:Y:S04]  /*5090*/  LDL.128 R12, [R31] ;  /* 0x000000001f0c7983 */ /* 0x000ea80000100c00 */
[----:B-----5:R-:W3:Y:S04]  /*50a0*/  LDL.128 R4, [R31+0x20] ;  /* 0x000020001f047983 */ /* 0x020ee80000100c00 */
[----:B------:R-:W4:Y:S04]  /*50b0*/  LDL.128 R20, [R31+0x30] ;  /* 0x000030001f147983 */ /* 0x000f280000100c00 */
[----:B0-----:R-:W4:Y:S04]  /*50c0*/  LDL.128 R8, [R31+0x40] ;  /* 0x000040001f087983 */ /* 0x001f280000100c00 */
[----:B------:R-:W4:Y:S01]  /*50d0*/  LDL.128 R16, [R31+0x50] ;  /* 0x000050001f107983 */ /* 0x000f220000100c00 */
[----:B--2---:R-:W-:-:S03]  /*50e0*/  DFMA R12, R26, R12, R40 ;  /* 0x0000000c1a0c722b */ /* 0x004fc60000000028 */
[----:B------:R-:W2:Y:S05]  /*50f0*/  LDL.64 R40, [R31+0x90] ;  /* 0x000090001f287983 */ /* 0x000eaa0000100a00 */
[----:B---3--:R-:W-:-:S08]  /*5100*/  DFMA R12, R4, R14, R12 ;  /* 0x0000000e040c722b */ /* 0x008fd0000000000c */
[----:B------:R-:W-:Y:S02]  /*5110*/  DFMA R24, R6, R24, R12 ;  /* 0x000000180618722b */ /* 0x000fe4000000000c */
[----:B------:R-:W3:Y:S06]  /*5120*/  LDL.128 R12, [R31+0x60] ;  /* 0x000060001f0c7983 */ /* 0x000eec0000100c00 */
[----:B----4-:R-:W-:-:S08]  /*5130*/  DFMA R24, R26, R20, R24 ;  /* 0x000000141a18722b */ /* 0x010fd00000000018 */
[----:B------:R-:W-:Y:S02]  /*5140*/  DFMA R4, R4, R22, R24 ;  /* 0x000000160404722b */ /* 0x000fe40000000018 */
[----:B------:R-:W4:Y:S06]  /*5150*/  LDL.128 R24, [R31+0x70] ;  /* 0x000070001f187983 */ /* 0x000f2c0000100c00 */
[----:B------:R-:W-:-:S08]  /*5160*/  DFMA R4, R8, R6, R4 ;  /* 0x000000060804722b */ /* 0x000fd00000000004 */
[----:B------:R-:W-:Y:S02]  /*5170*/  DFMA R20, R20, R10, R4 ;  /* 0x0000000a1414722b */ /* 0x000fe40000000004 */
[----:B------:R-:W2:Y:S06]  /*5180*/  LDL.128 R4, [R31+0x80] ;  /* 0x000080001f047983 */ /* 0x000eac0000100c00 */
[----:B------:R-:W-:-:S08]  /*5190*/  DFMA R20, R16, R22, R20 ;  /* 0x000000161014722b */ /* 0x000fd00000000014 */
[----:B------:R-:W-:Y:S01]  /*51a0*/  DFMA R20, R8, R18, R20 ;  /* 0x000000120814722b */ /* 0x000fe20000000014 */
[----:B------:R-:W-:-:S04]  /*51b0*/  IADD3 R32, PT, PT, R32, 0x10, RZ ;  /* 0x0000001020207810 */ /* 0x000fc80007ffe0ff */
[----:B------:R-:W-:-:S03]  /*51c0*/  ISETP.NE.AND P2, PT, R32, R29, PT ;  /* 0x0000001d2000720c */ /* 0x000fc60003f45270 */
[----:B---3--:R-:W-:-:S08]  /*51d0*/  DFMA R20, R12, R10, R20 ;  /* 0x0000000a0c14722b */ /* 0x008fd00000000014 */
[----:B------:R-:W-:-:S08]  /*51e0*/  DFMA R20, R16, R14, R20 ;  /* 0x0000000e1014722b */ /* 0x000fd00000000014 */
[----:B----4-:R-:W-:-:S08]  /*51f0*/  DFMA R20, R24, R18, R20 ;  /* 0x000000121814722b */ /* 0x010fd00000000014 */
[----:B------:R-:W-:-:S08]  /*5200*/  DFMA R20, R12, R26, R20 ;  /* 0x0000001a0c14722b */ /* 0x000fd00000000014 */
[----:B--2---:R-:W-:-:S08]  /*5210*/  DFMA R4, R4, R14, R20 ;  /* 0x0000000e0404722b */ /* 0x004fd00000000014 */
[----:B------:R-:W-:-:S08]  /*5220*/  DFMA R4, R24, R6, R4 ;  /* 0x000000061804722b */ /* 0x000fd00000000004 */
[----:B------:R-:W-:Y:S01]  /*5230*/  DFMA R40, R40, R26, R4 ;  /* 0x0000001a2828722b */ /* 0x000fe20000000004 */
[----:B------:R-:W-:Y:S10]  /*5240*/  @P2 BRA `(.L_x_557) ;  /* 0xfffffffc00882947 */ /* 0x000ff4000383ffff */
.L_x_556:
[----:B------:R-:W-:Y:S05]  /*5250*/  BSYNC.RECONVERGENT B3 ;  /* 0x0000000000037941 */ /* 0x000fea0003800200 */
.L_x_555:
[----:B------:R-:W-:Y:S05]  /*5260*/  @!P3 BRA `(.L_x_554) ;  /* 0x0000000000ccb947 */ /* 0x000fea0003800000 */
[----:B------:R-:W-:Y:S01]  /*5270*/  ISETP.GE.U32.AND P2, PT, R30, 0x8, PT ;  /* 0x000000081e00780c */ /* 0x000fe20003f46070 */
[----:B------:R-:W-:Y:S01]  /*5280*/  BSSY.RECONVERGENT B3, `(.L_x_558) ;  /* 0x0000014000037945 */ /* 0x000fe20003800200 */
[----:B---3--:R-:W-:-:S04]  /*5290*/  LOP3.LUT R26, R36, 0x7, RZ, 0xc0, !PT ;  /* 0x00000007241a7812 */ /* 0x008fc800078ec0ff */
[----:B------:R-:W-:-:S07]  /*52a0*/  ISETP.NE.AND P3, PT, R26, RZ, PT ;  /* 0x000000ff1a00720c */ /* 0x000fce0003f65270 */
[----:B------:R-:W-:Y:S06]  /*52b0*/  @!P2 BRA `(.L_x_559) ;  /* 0x000000000040a947 */ /* 0x000fec0003800000 */
[----:B------:R-:W-:-:S05]  /*52c0*/  LEA R27, R29, UR11, 0x3 ;  /* 0x0000000b1d1b7c11 */ /* 0x000fca000f8e18ff */
[----:B-----5:R-:W2:Y:S04]  /*52d0*/  LDL.128 R4, [R27+0x10] ;  /* 0x000010001b047983 */ /* 0x020ea80000100c00 */
[----:B0---4-:R-:W2:Y:S04]  /*52e0*/  LDL.128 R8, [R27] ;  /* 0x000000001b087983 */ /* 0x011ea80000100c00 */
[----:B------:R-:W3:Y:S04]  /*52f0*/  LDL.128 R12, [R27+0x20] ;  /* 0x000020001b0c7983 */ /* 0x000ee80000100c00 */
[----:B------:R-:W4:Y:S04]  /*5300*/  LDL.128 R16, [R27+0x30] ;  /* 0x000030001b107983 */ /* 0x000f280000100c00 */
[----:B------:R-:W4:Y:S04]  /*5310*/  LDL.128 R20, [R27+0x40] ;  /* 0x000040001b147983 */ /* 0x000f280000100c00 */
[----:B------:R-:W4:Y:S01]  /*5320*/  LDL.64 R24, [R27+0x50] ;  /* 0x000050001b187983 */ /* 0x000f220000100a00 */
[----:B------:R-:W-:Y:S01]  /*5330*/  VIADD R29, R29, 0x8 ;  /* 0x000000081d1d7836 */ /* 0x000fe20000000000 */
[----:B--2---:R-:W-:-:S08]  /*5340*/  DFMA R8, R6, R8, R40 ;  /* 0x000000080608722b */ /* 0x004fd00000000028 */
[----:B---3--:R-:W-:-:S08]  /*5350*/  DFMA R8, R12, R10, R8 ;  /* 0x0000000a0c08722b */ /* 0x008fd00000000008 */
[----:B------:R-:W-:-:S08]  /*5360*/  DFMA R4, R14, R4, R8 ;  /* 0x000000040e04722b */ /* 0x000fd00000000008 */
[----:B----4-:R-:W-:-:S08]  /*5370*/  DFMA R4, R6, R16, R4 ;  /* 0x000000100604722b */ /* 0x010fd00000000004 */
[----:B------:R-:W-:-:S08]  /*5380*/  DFMA R4, R12, R18, R4 ;  /* 0x000000120c04722b */ /* 0x000fd00000000004 */
[----:B------:R-:W-:-:S08]  /*5390*/  DFMA R4, R20, R14, R4 ;  /* 0x0000000e1404722b */ /* 0x000fd00000000004 */
[----:B------:R-:W-:-:S08]  /*53a0*/  DFMA R4, R16, R22, R4 ;  /* 0x000000161004722b */ /* 0x000fd00000000004 */
[----:B------:R-:W-:-:S11]  /*53b0*/  DFMA R40, R24, R18, R4 ;  /* 0x000000121828722b */ /* 0x000fd60000000004 */
.L_x_559:
[----:B------:R-:W-:Y:S05]  /*53c0*/  BSYNC.RECONVERGENT B3 ;  /* 0x0000000000037941 */ /* 0x000fea0003800200 */
.L_x_558:
[----:B------:R-:W-:Y:S05]  /*53d0*/  @!P3 BRA `(.L_x_554) ;  /* 0x000000000070b947 */ /* 0x000fea0003800000 */
[----:B------:R-:W-:Y:S01]  /*53e0*/  ISETP.GE.U32.AND P2, PT, R26, 0x4, PT ;  /* 0x000000041a00780c */ /* 0x000fe20003f46070 */
[----:B------:R-:W-:Y:S01]  /*53f0*/  BSSY.RECONVERGENT B3, `(.L_x_560) ;  /* 0x000000e000037945 */ /* 0x000fe20003800200 */
[----:B----4-:R-:W-:-:S04]  /*5400*/  LOP3.LUT R18, R36, 0x3, RZ, 0xc0, !PT ;  /* 0x0000000324127812 */ /* 0x010fc800078ec0ff */
[----:B------:R-:W-:-:S07]  /*5410*/  ISETP.NE.AND P3, PT, R18, RZ, PT ;  /* 0x000000ff1200720c */ /* 0x000fce0003f65270 */
[----:B------:R-:W-:Y:S06]  /*5420*/  @!P2 BRA `(.L_x_561) ;  /* 0x000000000028a947 */ /* 0x000fec0003800000 */
[----:B------:R-:W-:-:S05]  /*5430*/  LEA R19, R29, UR11, 0x3 ;  /* 0x0000000b1d137c11 */ /* 0x000fca000f8e18ff */
[----:B-----5:R-:W2:Y:S04]  /*5440*/  LDL.128 R4, [R19+0x10] ;  /* 0x0000100013047983 */ /* 0x020ea80000100c00 */
[----:B0-----:R-:W2:Y:S04]  /*5450*/  LDL.128 R8, [R19] ;  /* 0x0000000013087983 */ /* 0x001ea80000100c00 */
[----:B------:R-:W3:Y:S04]  /*5460*/  LDL.128 R12, [R19+0x20] ;  /* 0x00002000130c7983 */ /* 0x000ee80000100c00 */
[----:B------:R-:W4:Y:S01]  /*5470*/  LDL.64 R16, [R19+0x30] ;  /* 0x0000300013107983 */ /* 0x000f220000100a00 */
[----:B------:R-:W-:Y:S01]  /*5480*/  VIADD R29, R29, 0x4 ;  /* 0x000000041d1d7836 */ /* 0x000fe20000000000 */
[----:B--2---:R-:W-:-:S08]  /*5490*/  DFMA R8, R6, R8, R40 ;  /* 0x000000080608722b */ /* 0x004fd00000000028 */
[----:B---3--:R-:W-:-:S08]  /*54a0*/  DFMA R8, R12, R10, R8 ;  /* 0x0000000a0c08722b */ /* 0x008fd00000000008 */
[----:B------:R-:W-:-:S08]  /*54b0*/  DFMA R4, R14, R4, R8 ;  /* 0x000000040e04722b */ /* 0x000fd00000000008 */
[----:B----4-:R-:W-:-:S11]  /*54c0*/  DFMA R40, R6, R16, R4 ;  /* 0x000000100628722b */ /* 0x010fd60000000004 */
.L_x_561:
[----:B------:R-:W-:Y:S05]  /*54d0*/  BSYNC.RECONVERGENT B3 ;  /* 0x0000000000037941 */ /* 0x000fea0003800200 */
.L_x_560:
[----:B------:R-:W-:Y:S05]  /*54e0*/  @!P3 BRA `(.L_x_554) ;  /* 0x00000000002cb947 */ /* 0x000fea0003800000 */
[----:B------:R-:W-:-:S05]  /*54f0*/  LEA R29, R29, UR11, 0x3 ;  /* 0x0000000b1d1d7c11 */ /* 0x000fca000f8e18ff */
[----:B0-----:R-:W2:Y:S04]  /*5500*/  LDL.64 R8, [R29+0x18] ;  /* 0x000018001d087983 */ /* 0x001ea80000100a00 */
[----:B-----5:R-:W2:Y:S01]  /*5510*/  LDL.128 R4, [R29] ;  /* 0x000000001d047983 */ /* 0x020ea20000100c00 */
[----:B------:R-:W-:Y:S01]  /*5520*/  ISETP.NE.AND P2, PT, R18, 0x1, PT ;  /* 0x000000011200780c */ /* 0x000fe20003f45270 */
[----:B--2---:R-:W-:-:S12]  /*5530*/  DFMA R40, R8, R4, R40 ;  /* 0x000000040828722b */ /* 0x004fd80000000028 */
[----:B------:R-:W-:Y:S05]  /*5540*/  @!P2 BRA `(.L_x_554) ;  /* 0x000000000014a947 */ /* 0x000fea0003800000 */
[----:B------:R-:W-:Y:S01]  /*5550*/  ISETP.NE.AND P2, PT, R18, 0x2, PT ;  /* 0x000000021200780c */ /* 0x000fe20003f45270 */
[----:B------:R-:W2:-:S12]  /*5560*/  LDL.128 R8, [R29+0x20] ;  /* 0x000020001d087983 */ /* 0x000e980000100c00 */
[----:B------:R-:W3:Y:S01]  /*5570*/  @P2 LDL.64 R4, [R29+0x10] ;  /* 0x000010001d042983 */ /* 0x000ee20000100a00 */
[----:B--2---:R-:W-:-:S08]  /*5580*/  DFMA R40, R8, R6, R40 ;  /* 0x000000060828722b */ /* 0x004fd00000000028 */
[----:B---3--:R-:W-:-:S11]  /*5590*/  @P2 DFMA R40, R4, R10, R40 ;  /* 0x0000000a0428222b */ /* 0x008fd60000000028 */
.L_x_554:
[----:B------:R-:W-:Y:S05]  /*55a0*/  BSYNC.RECONVERGENT B2 ;  /* 0x0000000000027941 */ /* 0x000fea0003800200 */
.L_x_553:
[----:B------:R-:W-:Y:S01]  /*55b0*/  DADD R34, -R40, R34 ;  /* 0x0000000028227229 */ /* 0x000fe20000000122 */
[----:B------:R-:W3:Y:S01]  /*55c0*/  LDCU UR4, c[0x0][0x39c] ;  /* 0x00007380ff0477ac */ /* 0x000ee20008000800 */
[----:B------:R-:W-:Y:S04]  /*55d0*/  BSSY.RECONVERGENT B2, `(.L_x_562) ;  /* 0x0000010000027945 */ /* 0x000fe80003800200 */
[----:B-1----:R-:W1:Y:S04]  /*55e0*/  MUFU.RCP64H R5, R35 ;  /* 0x0000002300057308 */ /* 0x002e680000001800 */
[----:B------:R-:W-:-:S05]  /*55f0*/  VIADD R4, R35, 0x300402 ;  /* 0x0030040223047836 */ /* 0x000fca0000000000 */
[----:B------:R-:W-:Y:S01]  /*5600*/  FSETP.GEU.AND P2, PT, |R4|, 5.8789094863358348022e-39, PT ;  /* 0x004004020400780b */ /* 0x000fe20003f4e200 */
[----:B---34-:R-:W-:Y:S01]  /*5610*/  IMAD R15, R36, UR4, R36 ;  /* 0x00000004240f7c24 */ /* 0x018fe2000f8e0224 */
[----:B-1---5:R-:W-:-:S03]  /*5620*/  DFMA R6, -R34, R4, 1 ;  /* 0x3ff000002206742b */ /* 0x022fc60000000104 */
[----:B------:R-:W-:-:S05]  /*5630*/  IMAD.WIDE R14, R15, 0x8, R48 ;  /* 0x000000080f0e7825 */ /* 0x000fca00078e0230 */
[----:B------:R-:W-:-:S08]  /*5640*/  DFMA R6, R6, R6, R6 ;  /* 0x000000060606722b */ /* 0x000fd00000000006 */
[----:B------:R-:W-:-:S08]  /*5650*/  DFMA R6, R4, R6, R4 ;  /* 0x000000060406722b */ /* 0x000fd00000000004 */
[----:B0-----:R-:W-:-:S08]  /*5660*/  DFMA R8, -R34, R6, 1 ;  /* 0x3ff000002208742b */ /* 0x001fd00000000106 */
[----:B------:R-:W-:Y:S01]  /*5670*/  DFMA R6, R6, R8, R6 ;  /* 0x000000080606722b */ /* 0x000fe20000000006 */
[----:B------:R-:W-:Y:S10]  /*5680*/  @P2 BRA `(.L_x_563) ;  /* 0x0000000000102947 */ /* 0x000ff40003800000 */
[----:B------:R-:W-:-:S05]  /*5690*/  LOP3.LUT R4, R35, 0x7fffffff, RZ, 0xc0, !PT ;  /* 0x7fffffff23047812 */ /* 0x000fca00078ec0ff */
[----:B------:R-:W-:Y:S01]  /*56a0*/  VIADD R10, R4, 0xfff00000 ;  /* 0xfff00000040a7836 */ /* 0x000fe20000000000 */
[----:B------:R-:W-:-:S07]  /*56b0*/  MOV R4, 0x56d0 ;  /* 0x000056d000047802 */ /* 0x000fce0000000f00 */
[----:B------:R-:W-:Y:S05]  /*56c0*/  CALL.REL.NOINC `($__internal_2_$__cuda_sm20_dblrcp_rn_slowpath_v3) ;  /* 0x000000d800487944 */ /* 0x000fea0003c00000 */
.L_x_563:
[----:B------:R-:W-:Y:S05]  /*56d0*/  BSYNC.RECONVERGENT B2 ;  /* 0x0000000000027941 */ /* 0x000fea0003800200 */
.L_x_562:
[----:B------:R0:W-:Y:S01]  /*56e0*/  STG.E.64 desc[UR18][R14.64], R6 ;  /* 0x000000060e007986 */ /* 0x0001e2000c101b12 */
[----:B------:R-:W-:Y:S04]  /*56f0*/  BSSY.RECONVERGENT B2, `(.L_x_564) ;  /* 0x00001b2000027945 */ /* 0x000fe80003800200 */
[----:B------:R-:W-:Y:S05]  /*5700*/  @!P1 BRA `(.L_x_565) ;  /* 0x0000001800c09947 */ /* 0x000fea0003800000 */
[----:B------:R-:W-:Y:S01]  /*5710*/  IADD3 R4, PT, PT, R36, -0x1, RZ ;  /* 0xffffffff24047810 */ /* 0x000fe20007ffe0ff */
[----:B------:R-:W-:Y:S01]  /*5720*/  BSSY.RECONVERGENT B3, `(.L_x_566) ;  /* 0x00000e0000037945 */ /* 0x000fe20003800200 */
[----:B------:R-:W-:Y:S02]  /*5730*/  IMAD.MOV.U32 R5, RZ, RZ, RZ ;  /* 0x000000ffff057224 */ /* 0x000fe400078e00ff */
[----:B------:R-:W-:Y:S02]  /*5740*/  ISETP.GE.U32.AND P1, PT, R4, 0x3, PT ;  /* 0x000000030400780c */ /* 0x000fe40003f26070 */
[----:B------:R-:W-:-:S11]  /*5750*/  LOP3.LUT R4, R36, 0x3, RZ, 0xc0, !PT ;  /* 0x0000000324047812 */ /* 0x000fd600078ec0ff */
[----:B------:R-:W-:Y:S05]  /*5760*/  @!P1 BRA `(.L_x_567) ;  /* 0x0000000c006c9947 */ /* 0x000fea0003800000 */
[----:B------:R-:W-:Y:S01]  /*5770*/  LOP3.LUT R5, R36, 0x7ffffffc, RZ, 0xc0, !PT ;  /* 0x7ffffffc24057812 */ /* 0x000fe200078ec0ff */
[----:B------:R-:W-:Y:S01]  /*5780*/  BSSY.RELIABLE B4, `(.L_x_568) ;  /* 0x00000bb000047945 */ /* 0x000fe20003800100 */
[----:B0-----:R-:W-:Y:S02]  /*5790*/  IMAD.MOV.U32 R7, RZ, RZ, RZ ;  /* 0x000000ffff077224 */ /* 0x001fe400078e00ff */
        /* <DEDUP_REMOVED lines=9> */
.L_x_572:
[C---:B------:R-:W-:Y:S01]  /*5830*/  LEA R12, R7.reuse, UR11, 0x3 ;  /* 0x0000000b070c7c11 */ /* 0x040fe2000f8e18ff */
[----:B0-----:R-:W2:Y:S01]  /*5840*/  LDG.E.64 R16, desc[UR18][R14.64] ;  /* 0x000000120e107981 */ /* 0x001ea2000c1e1b00 */
[----:B------:R-:W0:Y:S03]  /*5850*/  LDC R13, c[0x0][0x39c] ;  /* 0x0000e700ff0d7b82 */ /* 0x000e260000000800 */
[----:B------:R-:W2:Y:S01]  /*5860*/  LDL.128 R8, [R12] ;  /* 0x000000000c087983 */ /* 0x000ea20000100c00 */
[-C--:B0-----:R-:W-:Y:S02]  /*5870*/  IMAD R21, R36, R13.reuse, R7 ;  /* 0x0000000d24157224 */ /* 0x081fe400078e0207 */
[----:B------:R-:W-:Y:S01]  /*5880*/  IMAD R23, R7, R13, R36 ;  /* 0x0000000d07177224 */ /* 0x000fe200078e0224 */
[----:B--2---:R-:W-:Y:S01]  /*5890*/  DMUL R18, R8, -R16 ;  /* 0x8000001008127228 */ /* 0x004fe20000000000 */
[----:B------:R-:W-:-:S04]  /*58a0*/  IMAD.WIDE R16, R21, 0x8, R48 ;  /* 0x0000000815107825 */ /* 0x000fc800078e0230 */
[----:B------:R-:W-:Y:S02]  /*58b0*/  IMAD.WIDE R20, R23, 0x8, R48 ;  /* 0x0000000817147825 */ /* 0x000fe400078e0230 */
[----:B------:R-:W-:Y:S04]  /*58c0*/  STG.E.64 desc[UR18][R16.64], R18 ;  /* 0x0000001210007986 */ /* 0x000fe8000c101b12 */
[----:B------:R0:W-:Y:S04]  /*58d0*/  STG.E.64 desc[UR18][R20.64], R18 ;  /* 0x0000001214007986 */ /* 0x0001e8000c101b12 */
[----:B------:R-:W2:Y:S01]  /*58e0*/  LDG.E.64 R8, desc[UR18][R14.64] ;  /* 0x000000120e087981 */ /* 0x000ea2000c1e1b00 */
[----:B------:R-:W-:Y:S01]  /*58f0*/  IMAD.WIDE R24, R13, 0x8, R20 ;  /* 0x000000080d187825 */ /* 0x000fe200078e0214 */
[----:B--2---:R-:W-:-:S02]  /*5900*/  DMUL R22, R8, -R10 ;  /* 0x8000000a08167228 */ /* 0x004fc40000000000 */
[----:B------:R-:W2:Y:S05]  /*5910*/  LDL.128 R8, [R12+0x10] ;  /* 0x000010000c087983 */ /* 0x000eaa0000100c00 */
[----:B------:R-:W-:Y:S04]  /*5920*/  STG.E.64 desc[UR18][R16.64+0x8], R22 ;  /* 0x0000081610007986 */ /* 0x000fe8000c101b12 */
[----:B------:R1:W-:Y:S04]  /*5930*/  STG.E.64 desc[UR18][R24.64], R22 ;  /* 0x0000001618007986 */ /* 0x0003e8000c101b12 */
[----:B------:R-:W2:Y:S01]  /*5940*/  LDG.E.64 R26, desc[UR18][R14.64] ;  /* 0x000000120e1a7981 */ /* 0x000ea2000c1e1b00 */
[----:B------:R-:W-:Y:S01]  /*5950*/  IMAD.WIDE R30, R13, 0x8, R24 ;  /* 0x000000080d1e7825 */ /* 0x000fe200078e0218 */
[----:B--2---:R-:W-:-:S07]  /*5960*/  DMUL R26, R8, -R26 ;  /* 0x8000001a081a7228 */ /* 0x004fce0000000000 */
[----:B------:R-:W-:Y:S04]  /*5970*/  STG.E.64 desc[UR18][R16.64+0x10], R26 ;  /* 0x0000101a10007986 */ /* 0x000fe8000c101b12 */
[----:B------:R-:W-:Y:S04]  /*5980*/  STG.E.64 desc[UR18][R30.64], R26 ;  /* 0x0000001a1e007986 */ /* 0x000fe8000c101b12 */
[----:B------:R-:W0:Y:S01]  /*5990*/  LDG.E.64 R8, desc[UR18][R14.64] ;  /* 0x000000120e087981 */ /* 0x000e22000c1e1b00 */
[----:B------:R-:W-:Y:S01]  /*59a0*/  IADD3 R29, PT, PT, R7, 0x4, RZ ;  /* 0x00000004071d7810 */ /* 0x000fe20007ffe0ff */
[----:B------:R-:W-:-:S03]  /*59b0*/  IMAD.WIDE R32, R13, 0x8, R30 ;  /* 0x000000080d207825 */ /* 0x000fc600078e021e */
[----:B------:R-:W-:Y:S01]  /*59c0*/  LEA R12, R29, UR11, 0x3 ;  /* 0x0000000b1d0c7c11 */ /* 0x000fe2000f8e18ff */
[----:B0-----:R-:W-:-:S04]  /*59d0*/  DMUL R20, R8, -R10 ;  /* 0x8000000a08147228 */ /* 0x001fc80000000000 */
[----:B------:R-:W2:Y:S04]  /*59e0*/  LDL.128 R8, [R12] ;  /* 0x000000000c087983 */ /* 0x000ea80000100c00 */
[----:B------:R-:W-:Y:S04]  /*59f0*/  STG.E.64 desc[UR18][R16.64+0x18], R20 ;  /* 0x0000181410007986 */ /* 0x000fe8000c101b12 */
[----:B------:R0:W-:Y:S04]  /*5a00*/  STG.E.64 desc[UR18][R32.64], R20 ;  /* 0x0000001420007986 */ /* 0x0001e8000c101b12 */
[----:B------:R-:W2:Y:S01]  /*5a10*/  LDG.E.64 R18, desc[UR18][R14.64] ;  /* 0x000000120e127981 */ /* 0x000ea2000c1e1b00 */
[----:B-1----:R-:W-:-:S02]  /*5a20*/  IMAD R25, R36, R13, R29 ;  /* 0x0000000d24197224 */ /* 0x002fc400078e021d */
[----:B------:R-:W-:Y:S01]  /*5a30*/  IMAD R29, R29, R13, R36 ;  /* 0x0000000d1d1d7224 */ /* 0x000fe200078e0224 */
[----:B--2---:R-:W-:Y:S01]  /*5a40*/  DMUL R22, R8, -R18 ;  /* 0x8000001208167228 */ /* 0x004fe20000000000 */
[----:B------:R-:W-:-:S04]  /*5a50*/  IMAD.WIDE R18, R25, 0x8, R48 ;  /* 0x0000000819127825 */ /* 0x000fc800078e0230 */
[----:B------:R-:W-:Y:S02]  /*5a60*/  IMAD.WIDE R24, R29, 0x8, R48 ;  /* 0x000000081d187825 */ /* 0x000fe400078e0230 */
[----:B------:R-:W-:Y:S04]  /*5a70*/  STG.E.64 desc[UR18][R18.64], R22 ;  /* 0x0000001612007986 */ /* 0x000fe8000c101b12 */
[----:B------:R1:W-:Y:S04]  /*5a80*/  STG.E.64 desc[UR18][R24.64], R22 ;  /* 0x0000001618007986 */ /* 0x0003e8000c101b12 */
[----:B------:R-:W2:Y:S01]  /*5a90*/  LDG.E.64 R8, desc[UR18][R14.64] ;  /* 0x000000120e087981 */ /* 0x000ea2000c1e1b00 */
[----:B0-----:R-:W-:Y:S01]  /*5aa0*/  IMAD.WIDE R20, R13, 0x8, R24 ;  /* 0x000000080d147825 */ /* 0x001fe200078e0218 */
        /* <DEDUP_REMOVED lines=8> */
[----:B------:R2:W-:Y:S04]  /*5b30*/  STG.E.64 desc[UR18][R30.64], R26 ;  /* 0x0000001a1e007986 */ /* 0x0005e8000c101b12 */
[----:B------:R-:W3:Y:S01]  /*5b40*/  LDG.E.64 R8, desc[UR18][R14.64] ;  /* 0x000000120e087981 */ /* 0x000ee2000c1e1b00 */
[----:B------:R-:W-:Y:S02]  /*5b50*/  VIADD R29, R7, 0x8 ;  /* 0x00000008071d7836 */ /* 0x000fe40000000000 */
[----:B-1----:R-:W-:-:S03]  /*5b60*/  IMAD.WIDE R24, R13, 0x8, R30 ;  /* 0x000000080d187825 */ /* 0x002fc600078e021e */
[----:B------:R-:W-:Y:S01]  /*5b70*/  LEA R12, R29, UR11, 0x3 ;  /* 0x0000000b1d0c7c11 */ /* 0x000fe2000f8e18ff */
[----:B---3--:R-:W-:-:S04]  /*5b80*/  DMUL R22, R8, -R10 ;  /* 0x8000000a08167228 */ /* 0x008fc80000000000 */
[----:B------:R-:W3:Y:S04]  /*5b90*/  LDL.128 R8, [R12] ;  /* 0x000000000c087983 */ /* 0x000ee80000100c00 */
[----:B------:R-:W-:Y:S04]  /*5ba0*/  STG.E.64 desc[UR18][R18.64+0x18], R22 ;  /* 0x0000181612007986 */ /* 0x000fe8000c101b12 */
[----:B------:R1:W-:Y:S04]  /*5bb0*/  STG.E.64 desc[UR18][R24.64], R22 ;  /* 0x0000001618007986 */ /* 0x0003e8000c101b12 */
[----:B0-----:R-:W3:Y:S01]  /*5bc0*/  LDG.E.64 R16, desc[UR18][R14.64] ;  /* 0x000000120e107981 */ /* 0x001ee2000c1e1b00 */
[----:B------:R-:W-:-:S02]  /*5bd0*/  IMAD R33, R36, R13, R29 ;  /* 0x0000000d24217224 */ /* 0x000fc400078e021d */
[----:B--2---:R-:W-:-:S04]  /*5be0*/  IMAD R27, R29, R13, R36 ;  /* 0x0000000d1d1b7224 */ /* 0x004fc800078e0224 */
[----:B------:R-:W-:Y:S01]  /*5bf0*/  IMAD.WIDE R26, R27, 0x8, R48 ;  /* 0x000000081b1a7825 */ /* 0x000fe200078e0230 */
[----:B---3--:R-:W-:-:S03]  /*5c00*/  DMUL R20, R8, -R16 ;  /* 0x8000001008147228 */ /* 0x008fc60000000000 */
[----:B------:R-:W-:-:S05]  /*5c10*/  IMAD.WIDE R16, R33, 0x8, R48 ;  /* 0x0000000821107825 */ /* 0x000fca00078e0230 */
[----:B------:R-:W-:Y:S04]  /*5c20*/  STG.E.64 desc[UR18][R16.64], R20 ;  /* 0x0000001410007986 */ /* 0x000fe8000c101b12 */
[----:B------:R0:W-:Y:S04]  /*5c30*/  STG.E.64 desc[UR18][R26.64], R20 ;  /* 0x000000141a007986 */ /* 0x0001e8000c101b12 */
[----:B------:R-:W2:Y:S01]  /*5c40*/  LDG.E.64 R8, desc[UR18][R14.64] ;  /* 0x000000120e087981 */ /* 0x000ea2000c1e1b00 */
[----:B-1----:R-:W-:Y:S01]  /*5c50*/  IMAD.WIDE R22, R13, 0x8, R26 ;  /* 0x000000080d167825 */ /* 0x002fe200078e021a */
        /* <DEDUP_REMOVED lines=11> */
[----:B0-----:R-:W-:-:S03]  /*5d10*/  IMAD.WIDE R26, R13, 0x8, R30 ;  /* 0x000000080d1a7825 */ /* 0x001fc600078e021e */
[----:B------:R-:W-:Y:S01]  /*5d20*/  LEA R12, R29, UR11, 0x3 ;  /* 0x0000000b1d0c7c11 */ /* 0x000fe2000f8e18ff */
[----:B---3--:R-:W-:-:S04]  /*5d30*/  DMUL R20, R8, -R10 ;  /* 0x8000000a08147228 */ /* 0x008fc80000000000 */
[----:B------:R-:W3:Y:S04]  /*5d40*/  LDL.128 R8, [R12] ;  /* 0x000000000c087983 */ /* 0x000ee80000100c00 */
[----:B------:R-:W-:Y:S04]  /*5d50*/  STG.E.64 desc[UR18][R16.64+0x18], R20 ;  /* 0x0000181410007986 */ /* 0x000fe8000c101b12 */
[----:B------:R0:W-:Y:S04]  /*5d60*/  STG.E.64 desc[UR18][R26.64], R20 ;  /* 0x000000141a007986 */ /* 0x0001e8000c101b12 */
[----:B-1----:R-:W3:Y:S01]  /*5d70*/  LDG.E.64 R18, desc[UR18][R14.64] ;  /* 0x000000120e127981 */ /* 0x002ee2000c1e1b00 */
        /* <DEDUP_REMOVED lines=8> */
[----:B0-----:R-:W-:Y:S01]  /*5e00*/  IMAD.WIDE R20, R13, 0x8, R24 ;  /* 0x000000080d147825 */ /* 0x001fe200078e0218 */
[----:B--2---:R-:W-:-:S02]  /*5e10*/  DMUL R16, R8, -R10 ;  /* 0x8000000a08107228 */ /* 0x004fc40000000000 */
[----:B------:R-:W2:Y:S05]  /*5e20*/  LDL.128 R8, [R12+0x10] ;  /* 0x000010000c087983 */ /* 0x000eaa0000100c00 */
[----:B------:R0:W-:Y:S04]  /*5e30*/  STG.E.64 desc[UR18][R18.64+0x8], R16 ;  /* 0x0000081012007986 */ /* 0x0001e8000c101b12 */
[----:B------:R0:W-:Y:S04]  /*5e40*/  STG.E.64 desc[UR18][R20.64], R16 ;  /* 0x0000001014007986 */ /* 0x0001e8000c101b12 */
[----:B------:R-:W2:Y:S02]  /*5e50*/  LDG.E.64 R26, desc[UR18][R14.64] ;  /* 0x000000120e1a7981 */ /* 0x000ea4000c1e1b00 */
[----:B--2---:R-:W-:Y:S01]  /*5e60*/  DMUL R8, R8, -R26 ;  /* 0x8000001a08087228 */ /* 0x004fe20000000000 */
[----:B------:R-:W-:-:S06]  /*5e70*/  IMAD.WIDE R26, R13, 0x8, R20 ;  /* 0x000000080d1a7825 */ /* 0x000fcc00078e0214 */
[----:B------:R0:W-:Y:S04]  /*5e80*/  STG.E.64 desc[UR18][R18.64+0x10], R8 ;  /* 0x0000100812007986 */ /* 0x0001e8000c101b12 */
[----:B------:R0:W-:Y:S04]  /*5e90*/  STG.E.64 desc[UR18][R26.64], R8 ;  /* 0x000000081a007986 */ /* 0x0001e8000c101b12 */
[----:B-1----:R-:W2:Y:S01]  /*5ea0*/  LDG.E.64 R22, desc[UR18][R14.64] ;  /* 0x000000120e167981 */ /* 0x002ea2000c1e1b00 */
[----:B------:R-:W-:-:S05]  /*5eb0*/  VIADD R7, R7, 0x10 ;  /* 0x0000001007077836 */ /* 0x000fca0000000000 */
[----:B------:R-:W-:Y:S01]  /*5ec0*/  ISETP.GE.AND P2, PT, R7, R6, PT ;  /* 0x000000060700720c */ /* 0x000fe20003f46270 */
[----:B--2---:R-:W-:Y:S01]  /*5ed0*/  DMUL R10, R22, -R10 ;  /* 0x8000000a160a7228 */ /* 0x004fe20000000000 */
[----:B------:R-:W-:-:S06]  /*5ee0*/  IMAD.WIDE R22, R13, 0x8, R26 ;  /* 0x000000080d167825 */ /* 0x000fcc00078e021a */
[----:B------:R0:W-:Y:S04]  /*5ef0*/  STG.E.64 desc[UR18][R18.64+0x18], R10 ;  /* 0x0000180a12007986 */ /* 0x0001e8000c101b12 */
[----:B------:R0:W-:Y:S01]  /*5f00*/  STG.E.64 desc[UR18][R22.64], R10 ;  /* 0x0000000a16007986 */ /* 0x0001e2000c101b12 */
[----:B------:R-:W-:Y:S05]  /*5f10*/  @!P2 BRA `(.L_x_572) ;  /* 0xfffffff80044a947 */ /* 0x000fea000383ffff */
.L_x_571:
[----:B------:R-:W-:Y:S05]  /*5f20*/  BSYNC.RECONVERGENT B5 ;  /* 0x0000000000057941 */ /* 0x000fea0003800200 */
.L_x_570:
[----:B------:R-:W-:Y:S01]  /*5f30*/  IMAD.IADD R6, R5, 0x1, -R7 ;  /* 0x0000000105067824 */ /* 0x000fe200078e0a07 */
[----:B------:R-:W-:Y:S04]  /*5f40*/  BSSY.RECONVERGENT B5, `(.L_x_573) ;  /* 0x000003b000057945 */ /* 0x000fe80003800200 */
[----:B------:R-:W-:-:S13]  /*5f50*/  ISETP.GT.AND P2, PT, R6, 0x4, PT ;  /* 0x000000040600780c */ /* 0x000fda0003f44270 */
[----:B------:R-:W-:Y:S05]  /*5f60*/  @!P2 BRA `(.L_x_574) ;  /* 0x0000000000e0a947 */ /* 0x000fea0003800000 */
[C---:B------:R-:W-:Y:S01]  /*5f70*/  LEA R6, R7.reuse, UR11, 0x3 ;  /* 0x0000000b07067c11 */ /* 0x040fe2000f8e18ff */
[----:B------:R-:W2:Y:S01]  /*5f80*/  LDG.E.64 R12, desc[UR18][R14.64] ;  /* 0x000000120e0c7981 */ /* 0x000ea2000c1e1b00 */
[----:B0-----:R-:W0:Y:S03]  /*5f90*/  LDC R17, c[0x0][0x39c] ;  /* 0x0000e700ff117b82 */ /* 0x001e260000000800 */
        /* <DEDUP_REMOVED lines=19> */
[----:B------:R-:W0:Y:S01]  /*60d0*/  LDG.E.64 R8, desc[UR18][R14.64] ;  /* 0x000000120e087981 */ /* 0x000e22000c1e1b00 */
[----:B------:R-:W-:Y:S01]  /*60e0*/  IADD3 R16, PT, PT, R7, 0x4, RZ ;  /* 0x0000000407107810 */ /* 0x000fe20007ffe0ff */
[----:B------:R-:W-:-:S03]  /*60f0*/  IMAD.WIDE R32, R17, 0x8, R30 ;  /* 0x0000000811207825 */ /* 0x000fc600078e021e */
[----:B------:R-:W-:Y:S01]  /*6100*/  LEA R6, R16, UR11, 0x3 ;  /* 0x0000000b10067c11 */ /* 0x000fe2000f8e18ff */
[----:B0-----:R-:W-:-:S04]  /*6110*/  DMUL R20, R8, -R10 ;  /* 0x8000000a08147228 */ /* 0x001fc80000000000 */
[----:B------:R-:W3:Y:S04]  /*6120*/  LDL.128 R8, [R6] ;  /* 0x0000000006087983 */ /* 0x000ee80000100c00 */
[----:B------:R-:W-:Y:S04]  /*6130*/  STG.E.64 desc[UR18][R12.64+0x18], R20 ;  /* 0x000018140c007986 */ /* 0x000fe8000c101b12 */
[----:B------:R0:W-:Y:S04]  /*6140*/  STG.E.64 desc[UR18][R32.64], R20 ;  /* 0x0000001420007986 */ /* 0x0001e8000c101b12 */
[----:B------:R-:W3:Y:S01]  /*6150*/  LDG.E.64 R18, desc[UR18][R14.64] ;  /* 0x000000120e127981 */ /* 0x000ee2000c1e1b00 */
[----:B-1----:R-:W-:-:S02]  /*6160*/  IMAD R25, R36, R17, R16 ;  /* 0x0000001124197224 */ /* 0x002fc400078e0210 */
[----:B--2---:R-:W-:Y:S01]  /*6170*/  IMAD R27, R16, R17, R36 ;  /* 0x00000011101b7224 */ /* 0x004fe200078e0224 */
[----:B---3--:R-:W-:Y:S01]  /*6180*/  DMUL R22, R8, -R18 ;  /* 0x8000001208167228 */ /* 0x008fe20000000000 */
        /* <DEDUP_REMOVED lines=16> */
[----:B------:R-:W-:Y:S01]  /*6290*/  IMAD.WIDE R16, R17, 0x8, R26 ;  /* 0x0000000811107825 */ /* 0x000fe200078e021a */
[----:B------:R-:W-:-:S03]  /*62a0*/  PLOP3.LUT P1, PT, PT, PT, PT, 0x8, 0x80 ;  /* 0x000000000080781c */ /* 0x000fc60003f2e170 */
[----:B------:R-:W-:Y:S01]  /*62b0*/  VIADD R7, R7, 0x8 ;  /* 0x0000000807077836 */ /* 0x000fe20000000000 */
[----:B--2---:R-:W-:-:S07]  /*62c0*/  DMUL R10, R22, -R10 ;  /* 0x8000000a160a7228 */ /* 0x004fce0000000000 */
[----:B------:R3:W-:Y:S04]  /*62d0*/  STG.E.64 desc[UR18][R18.64+0x18], R10 ;  /* 0x0000180a12007986 */ /* 0x0007e8000c101b12 */
[----:B------:R3:W-:Y:S02]  /*62e0*/  STG.E.64 desc[UR18][R16.64], R10 ;  /* 0x0000000a10007986 */ /* 0x0007e4000c101b12 */
.L_x_574:
[----:B------:R-:W-:Y:S05]  /*62f0*/  BSYNC.RECONVERGENT B5 ;  /* 0x0000000000057941 */ /* 0x000fea0003800200 */
.L_x_573:
[----:B------:R-:W-:-:S13]  /*6300*/  ISETP.EQ.AND P2, PT, R7, R5, PT ;  /* 0x000000050700720c */ /* 0x000fda0003f42270 */
[----:B------:R-:W-:Y:S05]  /*6310*/  @!P1 BREAK.RELIABLE P2, B4 ;  /* 0x0000000000049942 */ /* 0x000fea0001000100 */
[----:B------:R-:W-:Y:S05]  /*6320*/  @!P1 BRA P2, `(.L_x_567) ;  /* 0x00000000007c9947 */ /* 0x000fea0001000000 */
.L_x_569:
[----:B------:R-:W-:Y:S05]  /*6330*/  BSYNC.RELIABLE B4 ;  /* 0x0000000000047941 */ /* 0x000fea0003800100 */
.L_x_568:
[C---:B0--3--:R-:W-:Y:S01]  /*6340*/  LEA R26, R7.reuse, UR11, 0x3 ;  /* 0x0000000b071a7c11 */ /* 0x049fe2000f8e18ff */
[----:B-1----:R-:W2:Y:S01]  /*6350*/  LDG.E.64 R12, desc[UR18][R14.64] ;  /* 0x000000120e0c7981 */ /* 0x002ea2000c1e1b00 */
[----:B------:R-:W0:Y:S03]  /*6360*/  LDC R6, c[0x0][0x39c] ;  /* 0x0000e700ff067b82 */ /* 0x000e260000000800 */
[----:B------:R-:W2:Y:S01]  /*6370*/  LDL.128 R8, [R26] ;  /* 0x000000001a087983 */ /* 0x000ea20000100c00 */
[-C--:B0-----:R-:W-:Y:S02]  /*6380*/  IMAD R19, R36, R6.reuse, R7 ;  /* 0x0000000624137224 */ /* 0x081fe400078e0207 */
[----:B------:R-:W-:-:S04]  /*6390*/  IMAD R23, R7, R6, R36 ;  /* 0x0000000607177224 */ /* 0x000fc800078e0224 */
[----:B------:R-:W-:Y:S01]  /*63a0*/  IMAD.WIDE R22, R23, 0x8, R48 ;  /* 0x0000000817167825 */ /* 0x000fe200078e0230 */
[----:B--2---:R-:W-:-:S03]  /*63b0*/  DMUL R16, R8, -R12 ;  /* 0x8000000c08107228 */ /* 0x004fc60000000000 */
[----:B------:R-:W-:-:S05]  /*63c0*/  IMAD.WIDE R12, R19, 0x8, R48 ;  /* 0x00000008130c7825 */ /* 0x000fca00078e0230 */
[----:B------:R-:W-:Y:S04]  /*63d0*/  STG.E.64 desc[UR18][R12.64], R16 ;  /* 0x000000100c007986 */ /* 0x000fe8000c101b12 */
[----:B------:R0:W-:Y:S04]  /*63e0*/  STG.E.64 desc[UR18][R22.64], R16 ;  /* 0x0000001016007986 */ /* 0x0001e8000c101b12 */
[----:B------:R-:W2:Y:S01]  /*63f0*/  LDG.E.64 R8, desc[UR18][R14.64] ;  /* 0x000000120e087981 */ /* 0x000ea2000c1e1b00 */
[----:B------:R-:W-:Y:S01]  /*6400*/  IMAD.WIDE R24, R6, 0x8, R22 ;  /* 0x0000000806187825 */ /* 0x000fe200078e0216 */
        /* <DEDUP_REMOVED lines=9> */
[----:B0-----:R-:W2:Y:S01]  /*64a0*/  LDG.E.64 R16, desc[UR18][R14.64] ;  /* 0x000000120e107981 */ /* 0x001ea2000c1e1b00 */
[----:B------:R-:W-:-:S05]  /*64b0*/  VIADD R7, R7, 0x4 ;  /* 0x0000000407077836 */ /* 0x000fca0000000000 */
[----:B------:R-:W-:Y:S01]  /*64c0*/  ISETP.NE.AND P1, PT, R7, R5, PT ;  /* 0x000000050700720c */ /* 0x000fe20003f25270 */
[----:B--2---:R-:W-:Y:S01]  /*64d0*/  DMUL R10, R16, -R10 ;  /* 0x8000000a100a7228 */ /* 0x004fe20000000000 */
[----:B------:R-:W-:-:S06]  /*64e0*/  IMAD.WIDE R16, R6, 0x8, R20 ;  /* 0x0000000806107825 */ /* 0x000fcc00078e0214 */
[----:B------:R1:W-:Y:S04]  /*64f0*/  STG.E.64 desc[UR18][R12.64+0x18], R10 ;  /* 0x0000180a0c007986 */ /* 0x0003e8000c101b12 */
[----:B------:R1:W-:Y:S01]  /*6500*/  STG.E.64 desc[UR18][R16.64], R10 ;  /* 0x0000000a10007986 */ /* 0x0003e2000c101b12 */
[----:B------:R-:W-:Y:S05]  /*6510*/  @P1 BRA `(.L_x_568) ;  /* 0xfffffffc00881947 */ /* 0x000fea000383ffff */
.L_x_567:
[----:B------:R-:W-:Y:S05]  /*6520*/  BSYNC.RECONVERGENT B3 ;  /* 0x0000000000037941 */ /* 0x000fea0003800200 */
.L_x_566:
[----:B------:R-:W-:Y:S01]  /*6530*/  ISETP.NE.AND P1, PT, R4, RZ, PT ;  /* 0x000000ff0400720c */ /* 0x000fe20003f25270 */
[----:B------:R-:W-:-:S12]  /*6540*/  BSSY.RECONVERGENT B3, `(.L_x_575) ;  /* 0x000001c000037945 */ /* 0x000fd80003800200 */
[----:B------:R-:W-:Y:S05]  /*6550*/  @!P1 BRA `(.L_x_576) ;  /* 0x0000000000689947 */ /* 0x000fea0003800000 */
[C---:B01-3--:R-:W-:Y:S01]  /*6560*/  LEA R16, R5.reuse, UR11, 0x3 ;  /* 0x0000000b05107c11 */ /* 0x04bfe2000f8e18ff */
[----:B------:R-:W2:Y:S01]  /*6570*/  LDG.E.64 R6, desc[UR18][R14.64] ;  /* 0x000000120e067981 */ /* 0x000ea2000c1e1b00 */
[----:B------:R-:W0:Y:S03]  /*6580*/  LDC R17, c[0x0][0x39c] ;  /* 0x0000e700ff117b82 */ /* 0x000e260000000800 */
[----:B------:R-:W2:Y:S01]  /*6590*/  LDL.128 R8, [R16] ;  /* 0x0000000010087983 */ /* 0x000ea20000100c00 */
[----:B------:R-:W-:Y:S01]  /*65a0*/  ISETP.NE.AND P1, PT, R4, 0x1, PT ;  /* 0x000000010400780c */ /* 0x000fe20003f25270 */
[-C--:B0-----:R-:W-:Y:S02]  /*65b0*/  IMAD R13, R36, R17.reuse, R5 ;  /* 0x00000011240d7224 */ /* 0x081fe400078e0205 */
[----:B------:R-:W-:Y:S01]  /*65c0*/  IMAD R5, R5, R17, R36 ;  /* 0x0000001105057224 */ /* 0x000fe200078e0224 */
[----:B--2---:R-:W-:Y:S01]  /*65d0*/  DMUL R8, R8, -R6 ;  /* 0x8000000608087228 */ /* 0x004fe20000000000 */
[----:B------:R-:W-:-:S04]  /*65e0*/  IMAD.WIDE R6, R13, 0x8, R48 ;  /* 0x000000080d067825 */ /* 0x000fc800078e0230 */
[----:B------:R-:W-:Y:S02]  /*65f0*/  IMAD.WIDE R12, R5, 0x8, R48 ;  /* 0x00000008050c7825 */ /* 0x000fe400078e0230 */
[----:B------:R2:W-:Y:S04]  /*6600*/  STG.E.64 desc[UR18][R6.64], R8 ;  /* 0x0000000806007986 */ /* 0x0005e8000c101b12 */
[----:B------:R2:W-:Y:S01]  /*6610*/  STG.E.64 desc[UR18][R12.64], R8 ;  /* 0x000000080c007986 */ /* 0x0005e2000c101b12 */
[----:B------:R-:W-:Y:S05]  /*6620*/  @!P1 BRA `(.L_x_576) ;  /* 0x0000000000349947 */ /* 0x000fea0003800000 */
[----:B--2---:R-:W2:Y:S01]  /*6630*/  LDG.E.64 R8, desc[UR18][R14.64] ;  /* 0x000000120e087981 */ /* 0x004ea2000c1e1b00 */
[----:B------:R-:W-:Y:S01]  /*6640*/  IMAD.WIDE R12, R17, 0x8, R12 ;  /* 0x00000008110c7825 */ /* 0x000fe200078e020c */
[----:B------:R-:W-:Y:S01]  /*6650*/  ISETP.NE.AND P1, PT, R4, 0x2, PT ;  /* 0x000000020400780c */ /* 0x000fe20003f25270 */
[----:B--2---:R-:W-:-:S07]  /*6660*/  DMUL R8, R8, -R10 ;  /* 0x8000000a08087228 */ /* 0x004fce0000000000 */
[----:B------:R4:W-:Y:S04]  /*6670*/  STG.E.64 desc[UR18][R6.64+0x8], R8 ;  /* 0x0000080806007986 */ /* 0x0009e8000c101b12 */
[----:B------:R4:W-:Y:S01]  /*6680*/  STG.E.64 desc[UR18][R12.64], R8 ;  /* 0x000000080c007986 */ /* 0x0009e2000c101b12 */
[----:B------:R-:W-:Y:S05]  /*6690*/  @!P1 BRA `(.L_x_576) ;  /* 0x0000000000189947 */ /* 0x000fea0003800000 */
[----:B------:R-:W2:Y:S04]  /*66a0*/  LDL.64 R4, [R16+0x10] ;  /* 0x0000100010047983 */ /* 0x000ea80000100a00 */
[----:B----4-:R-:W2:Y:S02]  /*66b0*/  LDG.E.64 R8, desc[UR18][R14.64] ;  /* 0x000000120e087981 */ /* 0x010ea4000c1e1b00 */
[----:B--2---:R-:W-:Y:S01]  /*66c0*/  DMUL R4, R4, -R8 ;  /* 0x8000000804047228 */ /* 0x004fe20000000000 */
[----:B------:R-:W-:-:S06]  /*66d0*/  IMAD.WIDE R8, R17, 0x8, R12 ;  /* 0x0000000811087825 */ /* 0x000fcc00078e020c */
[----:B------:R0:W-:Y:S04]  /*66e0*/  STG.E.64 desc[UR18][R6.64+0x10], R4 ;  /* 0x0000100406007986 */ /* 0x0001e8000c101b12 */
[----:B------:R0:W-:Y:S02]  /*66f0*/  STG.E.64 desc[UR18][R8.64], R4 ;  /* 0x0000000408007986 */ /* 0x0001e4000c101b12 */
.L_x_576:
[----:B------:R-:W-:Y:S05]  /*6700*/  BSYNC.RECONVERGENT B3 ;  /* 0x0000000000037941 */ /* 0x000fea0003800200 */
.L_x_575:
[----:B01-3--:R-:W-:Y:S01]  /*6710*/  IMAD.MOV.U32 R11, RZ, RZ, RZ ;  /* 0x000000ffff0b7224 */ /* 0x00bfe200078e00ff */
[----:B--2-4-:R-:W-:Y:S02]  /*6720*/  PRMT R8, RZ, 0x7610, R8 ;  /* 0x00007610ff087816 */ /* 0x014fe40000000008 */
[----:B------:R-:W-:-:S07]  /*6730*/  PRMT R18, RZ, 0x7610, R18 ;  /* 0x00007610ff127816 */ /* 0x000fce0000000012 */
.L_x_586:
[----:B--2--5:R-:W-:-:S06]  /*6740*/  LEA R12, R11, UR11, 0x3 ;  /* 0x0000000b0b0c7c11 */ /* 0x024fcc000f8e18ff */
[----:B------:R-:W5:Y:S01]  /*6750*/  LDL.64 R12, [R12] ;  /* 0x000000000c0c7983 */ /* 0x000f620000100a00 */
[C---:B------:R-:W-:Y:S01]  /*6760*/  ISETP.GE.U32.AND P2, PT, R11.reuse, 0x7, PT ;  /* 0x000000070b00780c */ /* 0x040fe20003f46070 */
[----:B01----:R-:W-:Y:S01]  /*6770*/  VIADD R5, R11, 0x1 ;  /* 0x000000010b057836 */ /* 0x003fe20000000000 */
[----:B------:R-:W-:Y:S01]  /*6780*/  MOV R9, R11 ;  /* 0x0000000b00097202 */ /* 0x000fe20000000f00 */
[----:B------:R-:W-:Y:S01]  /*6790*/  BSSY.RECONVERGENT B3, `(.L_x_577) ;  /* 0x000004d000037945 */ /* 0x000fe20003800200 */
[----:B------:R-:W-:Y:S02]  /*67a0*/  VIADD R18, R18, 0x1 ;  /* 0x0000000112127836 */ /* 0x000fe40000000000 */
[----:B------:R-:W-:Y:S01]  /*67b0*/  IMAD.MOV.U32 R11, RZ, RZ, R5 ;  /* 0x000000ffff0b7224 */ /* 0x000fe200078e0005 */
[----:B------:R-:W-:Y:S01]  /*67c0*/  ISETP.NE.AND P1, PT, R5, R36, PT ;  /* 0x000000240500720c */ /* 0x000fe20003f25270 */
[----:B------:R-:W-:-:S03]  /*67d0*/  IMAD.MOV.U32 R10, RZ, RZ, RZ ;  /* 0x000000ffff0a7224 */ /* 0x000fc600078e00ff */
[----:B------:R-:W-:Y:S02]  /*67e0*/  LOP3.LUT P3, RZ, R11, 0x7, RZ, 0xc0, !PT ;  /* 0x000000070bff7812 */ /* 0x000fe4000786c0ff */
[----:B------:R-:W-:Y:S11]  /*67f0*/  @!P2 BRA `(.L_x_578) ;  /* 0x000000040018a947 */ /* 0x000ff60003800000 */
[----:B------:R-:W-:Y:S01]  /*6800*/  LOP3.LUT R10, R11, 0xfffffff8, RZ, 0xc0, !PT ;  /* 0xfffffff80b0a7812 */ /* 0x000fe200078ec0ff */
[----:B------:R-:W-:-:S07]  /*6810*/  IMAD.MOV.U32 R20, RZ, RZ, RZ ;  /* 0x000000ffff147224 */ /* 0x000fce00078e00ff */
.L_x_579:
[----:B------:R-:W0:Y:S01]  /*6820*/  LDC R19, c[0x0][0x39c] ;  /* 0x0000e700ff137b82 */ /* 0x000e220000000800 */
[----:B------:R-:W-:Y:S01]  /*6830*/  LEA R21, R20, UR11, 0x3 ;  /* 0x0000000b14157c11 */ /* 0x000fe2000f8e18ff */
[----:B-1----:R-:W2:Y:S04]  /*6840*/  LDG.E.64 R24, desc[UR18][R14.64] ;  /* 0x000000120e187981 */ /* 0x002ea8000c1e1b00 */
[----:B------:R-:W3:Y:S01]  /*6850*/  LDL.128 R4, [R21] ;  /* 0x0000000015047983 */ /* 0x000ee20000100c00 */
[----:B0-----:R-:W-:-:S04]  /*6860*/  IMAD R17, R9, R19, R20 ;  /* 0x0000001309117224 */ /* 0x001fc800078e0214 */
[----:B------:R-:W-:-:S05]  /*6870*/  IMAD.WIDE R16, R17, 0x8, R48 ;  /* 0x0000000811107825 */ /* 0x000fca00078e0230 */
[----:B------:R-:W2:Y:S01]  /*6880*/  LDG.E.64 R22, desc[UR18][R16.64] ;  /* 0x0000001210167981 */ /* 0x000ea2000c1e1b00 */
[----:B------:R-:W-:-:S04]  /*6890*/  IMAD R33, R20, R19, R9 ;  /* 0x0000001314217224 */ /* 0x000fc800078e0209 */
[----:B------:R-:W-:Y:S01]  /*68a0*/  IMAD.WIDE R32, R33, 0x8, R48 ;  /* 0x0000000821207825 */ /* 0x000fe200078e0230 */
[----:B---3-5:R-:W-:-:S08]  /*68b0*/  DMUL R4, R12, R4 ;  /* 0x000000040c047228 */ /* 0x028fd00000000000 */
[----:B--2---:R-:W-:-:S07]  /*68c0*/  DFMA R34, R4, R24, R22 ;  /* 0x000000180422722b */ /* 0x004fce0000000016 */
[----:B------:R-:W-:Y:S04]  /*68d0*/  STG.E.64 desc[UR18][R16.64], R34 ;  /* 0x0000002210007986 */ /* 0x000fe8000c101b12 */
[----:B------:R0:W-:Y:S04]  /*68e0*/  STG.E.64 desc[UR18][R32.64], R34 ;  /* 0x0000002220007986 */ /* 0x0001e8000c101b12 */
[----:B------:R-:W2:Y:S04]  /*68f0*/  LDG.E.64 R4, desc[UR18][R14.64] ;  /* 0x000000120e047981 */ /* 0x000ea8000c1e1b00 */
[----:B------:R-:W2:Y:S01]  /*6900*/  LDG.E.64 R30, desc[UR18][R16.64+0x8] ;  /* 0x00000812101e7981 */ /* 0x000ea2000c1e1b00 */
[----:B------:R-:W-:Y:S01]  /*6910*/  DMUL R6, R12, R6 ;  /* 0x000000060c067228 */ /* 0x000fe20000000000 */
[----:B------:R-:W-:-:S07]  /*6920*/  IMAD.WIDE R26, R19, 0x8, R32 ;  /* 0x00000008131a7825 */ /* 0x000fce00078e0220 */
[----:B--2---:R-:W-:Y:S02]  /*6930*/  DFMA R30, R6, R4, R30 ;  /* 0x00000004061e722b */ /* 0x004fe4000000001e */
[----:B------:R-:W2:Y:S05]  /*6940*/  LDL.128 R4, [R21+0x10] ;  /* 0x0000100015047983 */ /* 0x000eaa0000100c00 */
[----:B------:R-:W-:Y:S04]  /*6950*/  STG.E.64 desc[UR18][R16.64+0x8], R30 ;  /* 0x0000081e10007986 */ /* 0x000fe8000c101b12 */
[----:B------:R1:W-:Y:S04]  /*6960*/  STG.E.64 desc[UR18][R26.64], R30 ;  /* 0x0000001e1a007986 */ /* 0x0003e8000c101b12 */
[----:B------:R-:W3:Y:S04]  /*6970*/  LDG.E.64 R24, desc[UR18][R14.64] ;  /* 0x000000120e187981 */ /* 0x000ee8000c1e1b00 */
[----:B------:R-:W3:Y:S01]  /*6980*/  LDG.E.64 R22, desc[UR18][R16.64+0x10] ;  /* 0x0000101210167981 */ /* 0x000ee2000c1e1b00 */
[----:B0-----:R-:W-:Y:S01]  /*6990*/  IMAD.WIDE R32, R19, 0x8, R26 ;  /* 0x0000000813207825 */ /* 0x001fe200078e021a */
[----:B--2---:R-:W-:-:S08]  /*69a0*/  DMUL R4, R12, R4 ;  /* 0x000000040c047228 */ /* 0x004fd00000000000 */
[----:B---3--:R-:W-:-:S07]  /*69b0*/  DFMA R34, R4, R24, R22 ;  /* 0x000000180422722b */ /* 0x008fce0000000016 */
[----:B------:R-:W-:Y:S04]  /*69c0*/  STG.E.64 desc[UR18][R16.64+0x10], R34 ;  /* 0x0000102210007986 */ /* 0x000fe8000c101b12 */
[----:B------:R0:W-:Y:S04]  /*69d0*/  STG.E.64 desc[UR18][R32.64], R34 ;  /* 0x0000002220007986 */ /* 0x0001e8000c101b12 */
[----:B------:R-:W2:Y:S04]  /*69e0*/  LDG.E.64 R22, desc[UR18][R14.64] ;  /* 0x000000120e167981 */ /* 0x000ea8000c1e1b00 */
[----:B------:R-:W2:Y:S01]  /*69f0*/  LDG.E.64 R4, desc[UR18][R16.64+0x18] ;  /* 0x0000181210047981 */ /* 0x000ea2000c1e1b00 */
[----:B------:R-:W-:Y:S01]  /*6a00*/  DMUL R6, R12, R6 ;  /* 0x000000060c067228 */ /* 0x000fe20000000000 */
[----:B-1----:R-:W-:-:S07]  /*6a10*/  IMAD.WIDE R26, R19, 0x8, R32 ;  /* 0x00000008131a7825 */ /* 0x002fce00078e0220 */
[----:B--2---:R-:W-:Y:S02]  /*6a20*/  DFMA R30, R6, R22, R4 ;  /* 0x00000016061e722b */ /* 0x004fe40000000004 */
[----:B------:R-:W2:Y:S05]  /*6a30*/  LDL.128 R4, [R21+0x20] ;  /* 0x0000200015047983 */ /* 0x000eaa0000100c00 */
[----:B------:R-:W-:Y:S04]  /*6a40*/  STG.E.64 desc[UR18][R16.64+0x18], R30 ;  /* 0x0000181e10007986 */ /* 0x000fe8000c101b12 */
[----:B------:R1:W-:Y:S04]  /*6a50*/  STG.E.64 desc[UR18][R26.64], R30 ;  /* 0x0000001e1a007986 */ /* 0x0003e8000c101b12 */
[----:B------:R-:W0:Y:S04]  /*6a60*/  LDG.E.64 R22, desc[UR18][R14.64] ;  /* 0x000000120e167981 */ /* 0x000e28000c1e1b00 */
[----:B------:R-:W0:Y:S01]  /*6a70*/  LDG.E.64 R24, desc[UR18][R16.64+0x20] ;  /* 0x0000201210187981 */ /* 0x000e22000c1e1b00 */
[----:B--2---:R-:W-:-:S08]  /*6a80*/  DMUL R4, R12, R4 ;  /* 0x000000040c047228 */ /* 0x004fd00000000000 */
[----:B0-----:R-:W-:Y:S01]  /*6a90*/  DFMA R34, R4, R22, R24 ;  /* 0x000000160422722b */ /* 0x001fe20000000018 */
[----:B------:R-:W-:-:S06]  /*6aa0*/  IMAD.WIDE R22, R19, 0x8, R26 ;  /* 0x0000000813167825 */ /* 0x000fcc00078e021a */
        /* <DEDUP_REMOVED lines=8> */
[----:B------:R1:W-:Y:S04]  /*6b30*/  STG.E.64 desc[UR18][R16.64+0x28], R24 ;  /* 0x0000281810007986 */ /* 0x0003e8000c101b12 */
[----:B------:R1:W-:Y:S04]  /*6b40*/  STG.E.64 desc[UR18][R26.64], R24 ;  /* 0x000000181a007986 */ /* 0x0003e8000c101b12 */
[----:B------:R-:W3:Y:S04]  /*6b50*/  LDG.E.64 R32, desc[UR18][R14.64] ;  /* 0x000000120e207981 */ /* 0x000ee8000c1e1b00 */
[----:B------:R-:W3:Y:S01]  /*6b60*/  LDG.E.64 R30, desc[UR18][R16.64+0x30] ;  /* 0x00003012101e7981 */ /* 0x000ee2000c1e1b00 */
[----:B--2---:R-:W-:-:S08]  /*6b70*/  DMUL R4, R12, R4 ;  /* 0x000000040c047228 */ /* 0x004fd00000000000 */
[----:B---3--:R-:W-:Y:S01]  /*6b80*/  DFMA R32, R4, R32, R30 ;  /* 0x000000200420722b */ /* 0x008fe2000000001e */
[----:B------:R-:W-:-:S06]  /*6b90*/  IMAD.WIDE R4, R19, 0x8, R26 ;  /* 0x0000000813047825 */ /* 0x000fcc00078e021a */
[----:B------:R1:W-:Y:S04]  /*6ba0*/  STG.E.64 desc[UR18][R16.64+0x30], R32 ;  /* 0x0000302010007986 */ /* 0x0003e8000c101b12 */
[----:B------:R1:W-:Y:S04]  /*6bb0*/  STG.E.64 desc[UR18][R4.64], R32 ;  /* 0x0000002004007986 */ /* 0x0003e8000c101b12 */
[----:B0-----:R-:W2:Y:S04]  /*6bc0*/  LDG.E.64 R22, desc[UR18][R14.64] ;  /* 0x000000120e167981 */ /* 0x001ea8000c1e1b00 */
[----:B------:R-:W2:Y:S01]  /*6bd0*/  LDG.E.64 R30, desc[UR18][R16.64+0x38] ;  /* 0x00003812101e7981 */ /* 0x000ea2000c1e1b00 */
[----:B------:R-:W-:Y:S01]  /*6be0*/  DMUL R6, R12, R6 ;  /* 0x000000060c067228 */ /* 0x000fe20000000000 */
[----:B------:R-:W-:-:S04]  /*6bf0*/  IADD3 R20, PT, PT, R20, 0x8, RZ ;  /* 0x0000000814147810 */ /* 0x000fc80007ffe0ff */
[----:B------:R-:W-:-:S03]  /*6c00*/  ISETP.NE.AND P2, PT, R20, R10, PT ;  /* 0x0000000a1400720c */ /* 0x000fc60003f45270 */
[----:B--2---:R-:W-:Y:S01]  /*6c10*/  DFMA R6, R6, R22, R30 ;  /* 0x000000160606722b */ /* 0x004fe2000000001e */
[----:B------:R-:W-:-:S06]  /*6c20*/  IMAD.WIDE R22, R19, 0x8, R4 ;  /* 0x0000000813167825 */ /* 0x000fcc00078e0204 */
[----:B------:R1:W-:Y:S04]  /*6c30*/  STG.E.64 desc[UR18][R16.64+0x38], R6 ;  /* 0x0000380610007986 */ /* 0x0003e8000c101b12 */
[----:B------:R1:W-:Y:S01]  /*6c40*/  STG.E.64 desc[UR18][R22.64], R6 ;  /* 0x0000000616007986 */ /* 0x0003e2000c101b12 */
[----:B------:R-:W-:Y:S05]  /*6c50*/  @P2 BRA `(.L_x_579) ;  /* 0xfffffff800f02947 */ /* 0x000fea000383ffff */
.L_x_578:
[----:B------:R-:W-:Y:S05]  /*6c60*/  BSYNC.RECONVERGENT B3 ;  /* 0x0000000000037941 */ /* 0x000fea0003800200 */
.L_x_577:
[----:B------:R-:W-:Y:S04]  /*6c70*/  BSSY.RECONVERGENT B3, `(.L_x_580) ;  /* 0x0000057000037945 */ /* 0x000fe80003800200 */
[----:B------:R-:W-:Y:S05]  /*6c80*/  @!P3 BRA `(.L_x_581) ;  /* 0x000000040054b947 */ /* 0x000fea0003800000 */
[----:B-1----:R-:W-:Y:S01]  /*6c90*/  LOP3.LUT R5, R18, 0x7, RZ, 0xc0, !PT ;  /* 0x0000000712057812 */ /* 0x002fe200078ec0ff */
[----:B------:R-:W-:Y:S03]  /*6ca0*/  BSSY.RECONVERGENT B4, `(.L_x_582) ;  /* 0x0000029000047945 */ /* 0x000fe60003800200 */
[C---:B------:R-:W-:Y:S01]  /*6cb0*/  LOP3.LUT P3, RZ, R5.reuse, 0x3, RZ, 0xc0, !PT ;  /* 0x0000000305ff7812 */ /* 0x040fe2000786c0ff */
[----:B------:R-:W-:-:S05]  /*6cc0*/  VIADD R4, R5, 0xffffffff ;  /* 0xffffffff05047836 */ /* 0x000fca0000000000 */
[----:B------:R-:W-:-:S13]  /*6cd0*/  ISETP.GE.U32.AND P2, PT, R4, 0x3, PT ;  /* 0x000000030400780c */ /* 0x000fda0003f46070 */
[----:B------:R-:W-:Y:S05]  /*6ce0*/  @!P2 BRA `(.L_x_583) ;  /* 0x000000000090a947 */ /* 0x000fea0003800000 */
[----:B------:R-:W0:Y:S01]  /*6cf0*/  LDC R19, c[0x0][0x39c] ;  /* 0x0000e700ff137b82 */ /* 0x000e220000000800 */
[----:B------:R-:W-:Y:S01]  /*6d00*/  LEA R26, R10, UR11, 0x3 ;  /* 0x0000000b0a1a7c11 */ /* 0x000fe2000f8e18ff */
[----:B------:R-:W2:Y:S04]  /*6d10*/  LDG.E.64 R22, desc[UR18][R14.64] ;  /* 0x000000120e167981 */ /* 0x000ea8000c1e1b00 */
[----:B------:R-:W3:Y:S01]  /*6d20*/  LDL.128 R4, [R26] ;  /* 0x000000001a047983 */ /* 0x000ee20000100c00 */
[----:B0-----:R-:W-:-:S04]  /*6d30*/  IMAD R17, R9, R19, R10 ;  /* 0x0000001309117224 */ /* 0x001fc800078e020a */
[----:B------:R-:W-:-:S05]  /*6d40*/  IMAD.WIDE R16, R17, 0x8, R48 ;  /* 0x0000000811107825 */ /* 0x000fca00078e0230 */
[----:B------:R-:W2:Y:S01]  /*6d50*/  LDG.E.64 R20, desc[UR18][R16.64] ;  /* 0x0000001210147981 */ /* 0x000ea2000c1e1b00 */
[----:B------:R-:W-:Y:S01]  /*6d60*/  IMAD R25, R10, R19, R9 ;  /* 0x000000130a197224 */ /* 0x000fe200078e0209 */
[----:B---3-5:R-:W-:-:S08]  /*6d70*/  DMUL R4, R12, R4 ;  /* 0x000000040c047228 */ /* 0x028fd00000000000 */
[----:B--2---:R-:W-:Y:S01]  /*6d80*/  DFMA R34, R4, R22, R20 ;  /* 0x000000160422722b */ /* 0x004fe20000000014 */
[----:B------:R-:W-:-:S06]  /*6d90*/  IMAD.WIDE R20, R25, 0x8, R48 ;  /* 0x0000000819147825 */ /* 0x000fcc00078e0230 */
        /* <DEDUP_REMOVED lines=20> */
[----:B------:R-:W-:-:S07]  /*6ee0*/  VIADD R10, R10, 0x4 ;  /* 0x000000040a0a7836 */ /* 0x000fce0000000000 */
[----:B--2---:R-:W-:Y:S01]  /*6ef0*/  DFMA R6, R6, R20, R26 ;  /* 0x000000140606722b */ /* 0x004fe2000000001a */
[----:B------:R-:W-:-:S06]  /*6f00*/  IMAD.WIDE R20, R19, 0x8, R4 ;  /* 0x0000000813147825 */ /* 0x000fcc00078e0204 */
[----:B------:R1:W-:Y:S04]  /*6f10*/  STG.E.64 desc[UR18][R16.64+0x18], R6 ;  /* 0x0000180610007986 */ /* 0x0003e8000c101b12 */
[----:B------:R1:W-:Y:S02]  /*6f20*/  STG.E.64 desc[UR18][R20.64], R6 ;  /* 0x0000000614007986 */ /* 0x0003e4000c101b12 */
.L_x_583:
[----:B------:R-:W-:Y:S05]  /*6f30*/  BSYNC.RECONVERGENT B4 ;  /* 0x0000000000047941 */ /* 0x000fea0003800200 */
.L_x_582:
[----:B------:R-:W-:Y:S05]  /*6f40*/  @!P3 BRA `(.L_x_581) ;  /* 0x0000000000a4b947 */ /* 0x000fea0003800000 */
[C---:B------:R-:W-:Y:S01]  /*6f50*/  LOP3.LUT P2, RZ, R8.reuse, 0x3, RZ, 0xc0, !PT ;  /* 0x0000000308ff7812 */ /* 0x040fe2000784c0ff */
[----:B------:R-:W-:Y:S01]  /*6f60*/  BSSY.RECONVERGENT B4, `(.L_x_584) ;  /* 0x0000019000047945 */ /* 0x000fe20003800200 */
[----:B-1----:R-:W-:-:S04]  /*6f70*/  LOP3.LUT R4, R8, 0x1, RZ, 0xc0, !PT ;  /* 0x0000000108047812 */ /* 0x002fc800078ec0ff */
[----:B------:R-:W-:-:S07]  /*6f80*/  ISETP.NE.U32.AND P3, PT, R4, 0x1, PT ;  /* 0x000000010400780c */ /* 0x000fce0003f65070 */
[----:B------:R-:W-:Y:S06]  /*6f90*/  @!P2 BRA `(.L_x_585) ;  /* 0x000000000054a947 */ /* 0x000fec0003800000 */
[----:B------:R-:W0:Y:S01]  /*6fa0*/  LDC R19, c[0x0][0x39c] ;  /* 0x0000e700ff137b82 */ /* 0x000e220000000800 */
[----:B------:R-:W-:Y:S01]  /*6fb0*/  LEA R6, R10, UR11, 0x3 ;  /* 0x0000000b0a067c11 */ /* 0x000fe2000f8e18ff */
[----:B------:R-:W2:Y:S05]  /*6fc0*/  LDG.E.64 R20, desc[UR18][R14.64] ;  /* 0x000000120e147981 */ /* 0x000eaa000c1e1b00 */
        /* <DEDUP_REMOVED lines=8> */
[----:B------:R0:W-:Y:S04]  /*7050*/  STG.E.64 desc[UR18][R16.64], R20 ;  /* 0x0000001410007986 */ /* 0x0001e8000c101b12 */
[----:B------:R0:W-:Y:S04]  /*7060*/  STG.E.64 desc[UR18][R4.64], R20 ;  /* 0x0000001404007986 */ /* 0x0001e8000c101b12 */
[----:B------:R-:W2:Y:S04]  /*7070*/  LDG.E.64 R22, desc[UR18][R14.64] ;  /* 0x000000120e167981 */ /* 0x000ea8000c1e1b00 */
[----:B------:R-:W2:Y:S01]  /*7080*/  LDG.E.64 R24, desc[UR18][R16.64+0x8] ;  /* 0x0000081210187981 */ /* 0x000ea2000c1e1b00 */
[----:B------:R-:W-:Y:S01]  /*7090*/  DMUL R6, R12, R6 ;  /* 0x000000060c067228 */ /* 0x000fe20000000000 */
[----:B------:R-:W-:-:S07]  /*70a0*/  VIADD R10, R10, 0x2 ;  /* 0x000000020a0a7836 */ /* 0x000fce0000000000 */
[----:B--2---:R-:W-:Y:S01]  /*70b0*/  DFMA R22, R6, R22, R24 ;  /* 0x000000160616722b */ /* 0x004fe20000000018 */
[----:B------:R-:W-:-:S06]  /*70c0*/  IMAD.WIDE R6, R19, 0x8, R4 ;  /* 0x0000000813067825 */ /* 0x000fcc00078e0204 */
[----:B------:R0:W-:Y:S04]  /*70d0*/  STG.E.64 desc[UR18][R16.64+0x8], R22 ;  /* 0x0000081610007986 */ /* 0x0001e8000c101b12 */
[----:B------:R0:W-:Y:S02]  /*70e0*/  STG.E.64 desc[UR18][R6.64], R22 ;  /* 0x0000001606007986 */ /* 0x0001e4000c101b12 */
.L_x_585:
[----:B------:R-:W-:Y:S05]  /*70f0*/  BSYNC.RECONVERGENT B4 ;  /* 0x0000000000047941 */ /* 0x000fea0003800200 */
.L_x_584:
[----:B------:R-:W-:Y:S05]  /*7100*/  @!P3 BRA `(.L_x_581) ;  /* 0x000000000034b947 */ /* 0x000fea0003800000 */
[----:B------:R-:W1:Y:S01]  /*7110*/  LDCU UR4, c[0x0][0x39c] ;  /* 0x00007380ff0477ac */ /* 0x000e620008000800 */
[----:B------:R-:W-:Y:S01]  /*7120*/  LEA R19, R10, UR11, 0x3 ;  /* 0x0000000b0a137c11 */ /* 0x000fe2000f8e18ff */
[----:B0-----:R-:W2:Y:S04]  /*7130*/  LDG.E.64 R16, desc[UR18][R14.64] ;  /* 0x000000120e107981 */ /* 0x001ea8000c1e1b00 */
[----:B------:R-:W3:Y:S01]  /*7140*/  LDL.64 R6, [R19] ;  /* 0x0000000013067983 */ /* 0x000ee20000100a00 */
[----:B-1----:R-:W-:-:S04]  /*7150*/  IMAD R5, R9, UR4, R10 ;  /* 0x0000000409057c24 */ /* 0x002fc8000f8e020a */
[----:B------:R-:W-:-:S05]  /*7160*/  IMAD.WIDE R4, R5, 0x8, R48 ;  /* 0x0000000805047825 */ /* 0x000fca00078e0230 */
[----:B------:R-:W2:Y:S01]  /*7170*/  LDG.E.64 R20, desc[UR18][R4.64] ;  /* 0x0000001204147981 */ /* 0x000ea2000c1e1b00 */
[----:B---3-5:R-:W-:Y:S01]  /*7180*/  DMUL R6, R12, R6 ;  /* 0x000000060c067228 */ /* 0x028fe20000000000 */
[----:B------:R-:W-:-:S04]  /*7190*/  IMAD R13, R10, UR4, R9 ;  /* 0x000000040a0d7c24 */ /* 0x000fc8000f8e0209 */
[----:B------:R-:W-:-:S03]  /*71a0*/  IMAD.WIDE R12, R13, 0x8, R48 ;  /* 0x000000080d0c7825 */ /* 0x000fc600078e0230 */
[----:B--2---:R-:W-:-:S07]  /*71b0*/  DFMA R6, R6, R16, R20 ;  /* 0x000000100606722b */ /* 0x004fce0000000014 */
[----:B------:R2:W-:Y:S04]  /*71c0*/  STG.E.64 desc[UR18][R4.64], R6 ;  /* 0x0000000604007986 */ /* 0x0005e8000c101b12 */
[----:B------:R2:W-:Y:S02]  /*71d0*/  STG.E.64 desc[UR18][R12.64], R6 ;  /* 0x000000060c007986 */ /* 0x0005e4000c101b12 */
.L_x_581:
[----:B------:R-:W-:Y:S05]  /*71e0*/  BSYNC.RECONVERGENT B3 ;  /* 0x0000000000037941 */ /* 0x000fea0003800200 */
.L_x_580:
[----:B------:R-:W-:Y:S01]  /*71f0*/  VIADD R8, R8, 0x1 ;  /* 0x0000000108087836 */ /* 0x000fe20000000000 */
[----:B------:R-:W-:Y:S06]  /*7200*/  @P1 BRA `(.L_x_586) ;  /* 0xfffffff4004c1947 */ /* 0x000fec000383ffff */
.L_x_565:
[----:B------:R-:W-:Y:S05]  /*7210*/  BSYNC.RECONVERGENT B2 ;  /* 0x0000000000027941 */ /* 0x000fea0003800200 */
.L_x_564:
[----:B------:R-:W-:Y:S01]  /*7220*/  ISETP.GE.AND P1, PT, R36, RZ, PT ;  /* 0x000000ff2400720c */ /* 0x000fe20003f26270 */
[----:B------:R-:W-:-:S12]  /*7230*/  BSSY.RECONVERGENT B2, `(.L_x_587) ;  /* 0x000015c000027945 */ /* 0x000fd80003800200 */
[----:B------:R-:W-:Y:S05]  /*7240*/  @!P1 BRA `(.L_x_588) ;  /* 0x0000001400689947 */ /* 0x000fea0003800000 */
[----:B------:R-:W-:Y:S04]  /*7250*/  BSSY.RECONVERGENT B3, `(.L_x_589) ;  /* 0x00000cc000037945 */ /* 0x000fe80003800200 */
[----:B------:R-:W-:Y:S05]  /*7260*/  @!P0 BRA `(.L_x_590) ;  /* 0x00000008006c8947 */ /* 0x000fea0003800000 */
[----:B------:R-:W-:Y:S01]  /*7270*/  BSSY.RECONVERGENT B4, `(.L_x_591) ;  /* 0x0000099000047945 */ /* 0x000fe20003800200 */
[----:B012---:R-:W-:-:S07]  /*7280*/  MOV R5, RZ ;  /* 0x000000ff00057202 */ /* 0x007fce0000000f00 */
.L_x_598:
[----:B0-----:R-:W0:Y:S01]  /*7290*/  LDCU UR4, c[0x0][0x398] ;  /* 0x00007300ff0477ac */ /* 0x001e220008000800 */
[----:B------:R-:W-:Y:S01]  /*72a0*/  IMAD.MOV.U32 R29, RZ, RZ, RZ ;  /* 0x000000ffff1d7224 */ /* 0x000fe200078e00ff */
[----:B------:R-:W-:Y:S01]  /*72b0*/  CS2R R32, SRZ ;  /* 0x0000000000207805 */ /* 0x000fe2000001ff00 */
[----:B------:R-:W-:Y:S01]  /*72c0*/  UISETP.GE.U32.AND UP1, UPT, UR24, 0xf, UPT ;  /* 0x0000000f1800788c */ /* 0x000fe2000bf26070 */
[----:B0-----:R-:W-:-:S08]  /*72d0*/  IMAD R4, R5, UR4, RZ ;  /* 0x0000000405047c24 */ /* 0x001fd0000f8e02ff */
[----:B------:R-:W-:Y:S05]  /*72e0*/  BRA.U !UP1, `(.L_x_592) ;  /* 0x0000000109e47547 */ /* 0x000fea000b800000 */
[----:B------:R-:W-:Y:S01]  /*72f0*/  IMAD.MOV.U32 R29, RZ, RZ, RZ ;  /* 0x000000ffff1d7224 */ /* 0x000fe200078e00ff */
[----:B------:R-:W-:-:S07]  /*7300*/  CS2R R32, SRZ ;  /* 0x0000000000207805 */ /* 0x000fce000001ff00 */
.L_x_593:
        /* <DEDUP_REMOVED lines=9> */
[----:B-----5:R-:W4:Y:S04]  /*73a0*/  LDG.E.64 R12, desc[UR18][R8.64+0x18] ;  /* 0x00001812080c7981 */ /* 0x020f28000c1e1b00 */
[----:B------:R-:W4:Y:S04]  /*73b0*/  LDG.E.64 R30, desc[UR18][R6.64+0x18] ;  /* 0x00001812061e7981 */ /* 0x000f28000c1e1b00 */
[----:B------:R-:W4:Y:S04]  /*73c0*/  LDG.E.64 R24, desc[UR18][R8.64+0x20] ;  /* 0x0000201208187981 */ /* 0x000f28000c1e1b00 */
[----:B------:R-:W4:Y:S04]  /*73d0*/  LDG.E.64 R26, desc[UR18][R6.64+0x20] ;  /* 0x00002012061a7981 */ /* 0x000f28000c1e1b00 */
[----:B------:R-:W4:Y:S04]  /*73e0*/  LDG.E.64 R34, desc[UR18][R8.64+0x78] ;  /* 0x0000781208227981 */ /* 0x000f28000c1e1b00 */
[----:B------:R-:W4:Y:S01]  /*73f0*/  LDG.E.64 R40, desc[UR18][R6.64+0x78] ;  /* 0x0000781206287981 */ /* 0x000f22000c1e1b00 */
        /* <DEDUP_REMOVED lines=9> */
[----:B------:R-:W-:-:S03]  /*7490*/  DFMA R32, R30, R12, R32 ;  /* 0x0000000c1e20722b */ /* 0x000fc60000000020 */
[----:B------:R-:W4:Y:S04]  /*74a0*/  LDG.E.64 R30, desc[UR18][R8.64+0x40] ;  /* 0x00004012081e7981 */ /* 0x000f28000c1e1b00 */
[----:B------:R-:W4:Y:S01]  /*74b0*/  LDG.E.64 R12, desc[UR18][R6.64+0x40] ;  /* 0x00004012060c7981 */ /* 0x000f22000c1e1b00 */
[----:B------:R-:W-:-:S03]  /*74c0*/  DFMA R24, R26, R24, R32 ;  /* 0x000000181a18722b */ /* 0x000fc60000000020 */
        /* <DEDUP_REMOVED lines=17> */
[----:B------:R-:W-:-:S05]  /*75e0*/  VIADD R29, R29, 0x10 ;  /* 0x000000101d1d7836 */ /* 0x000fca0000000000 */
[----:B------:R-:W-:Y:S01]  /*75f0*/  ISETP.NE.AND P1, PT, R29, UR7, PT ;  /* 0x000000071d007c0c */ /* 0x000fe2000bf25270 */
[----:B--2---:R-:W-:-:S08]  /*7600*/  DFMA R10, R24, R10, R32 ;  /* 0x0000000a180a722b */ /* 0x004fd00000000020 */
[----:B---3--:R-:W-:-:S08]  /*7610*/  DFMA R10, R20, R22, R10 ;  /* 0x00000016140a722b */ /* 0x008fd0000000000a */
[----:B----4-:R-:W-:-:S08]  /*7620*/  DFMA R10, R16, R18, R10 ;  /* 0x00000012100a722b */ /* 0x010fd0000000000a */
[----:B------:R-:W-:-:S08]  /*7630*/  DFMA R10, R12, R14, R10 ;  /* 0x0000000e0c0a722b */ /* 0x000fd0000000000a */
[----:B------:R-:W-:-:S08]  /*7640*/  DFMA R10, R30, R26, R10 ;  /* 0x0000001a1e0a722b */ /* 0x000fd0000000000a */
[----:B------:R-:W-:Y:S01]  /*7650*/  DFMA R32, R40, R34, R10 ;  /* 0x000000222820722b */ /* 0x000fe2000000000a */
[----:B------:R-:W-:Y:S10]  /*7660*/  @P1 BRA `(.L_x_593) ;  /* 0xfffffffc00281947 */ /* 0x000ff4000383ffff */
[----:B------:R-:W-:-:S07]  /*7670*/  MOV R29, UR7 ;  /* 0x00000007001d7c02 */ /* 0x000fce0008000f00 */
.L_x_592:
        /* <DEDUP_REMOVED lines=30> */
[----:B----4-:R-:W-:-:S08]  /*7860*/  DFMA R8, R10, R8, R24 ;  /* 0x000000080a08722b */ /* 0x010fd00000000018 */
[----:B------:R-:W-:-:S08]  /*7870*/  DFMA R8, R14, R12, R8 ;  /* 0x0000000c0e08722b */ /* 0x000fd00000000008 */
[----:B------:R-:W-:Y:S01]  /*7880*/  DFMA R8, R18, R16, R8 ;  /* 0x000000101208722b */ /* 0x000fe20000000008 */
[----:B------:R-:W-:-:S07]  /*7890*/  VIADD R29, R29, 0x8 ;  /* 0x000000081d1d7836 */ /* 0x000fce0000000000 */
[----:B--2---:R-:W-:-:S08]  /*78a0*/  DFMA R8, R22, R20, R8 ;  /* 0x000000141608722b */ /* 0x004fd00000000008 */
[----:B---3--:R-:W-:-:S08]  /*78b0*/  DFMA R8, R30, R26, R8 ;  /* 0x0000001a1e08722b */ /* 0x008fd00000000008 */
[----:B------:R-:W-:-:S11]  /*78c0*/  DFMA R32, R40, R32, R8 ;  /* 0x000000202820722b */ /* 0x000fd60000000008 */
.L_x_595:
[----:B------:R-:W-:Y:S05]  /*78d0*/  BRA.U !UP2, `(.L_x_594) ;  /* 0x000000010ab07547 */ /* 0x000fea000b800000 */
[----:B------:R-:W-:Y:S02]  /*78e0*/  UISETP.GE.U32.AND UP1, UPT, UR37, 0x3, UPT ;  /* 0x000000032500788c */ /* 0x000fe4000bf26070 */
[----:B------:R-:W-:-:S07]  /*78f0*/  UISETP.NE.AND UP2, UPT, UR28, URZ, UPT ;  /* 0x000000ff1c00728c */ /* 0x000fce000bf45270 */
[----:B------:R-:W-:Y:S05]  /*7900*/  BRA.U !UP1, `(.L_x_596) ;  /* 0x0000000109507547 */ /* 0x000fea000b800000 */
[C---:B------:R-:W-:Y:S01]  /*7910*/  IMAD.IADD R25, R4.reuse, 0x1, R29 ;  /* 0x0000000104197824 */ /* 0x040fe200078e021d */
[----:B------:R-:W-:Y:S01]  /*7920*/  IADD3 R9, P1, PT, R4, R29, RZ ;  /* 0x0000001d04097210 */ /* 0x000fe20007f3e0ff */
[----:B------:R-:W-:-:S03]  /*7930*/  IMAD.WIDE.U32 R20, R29, 0x8, R38 ;  /* 0x000000081d147825 */ /* 0x000fc600078e0026 */
[----:B------:R-:W-:Y:S01]  /*7940*/  IADD3.X R8, PT, PT, RZ, RZ, RZ, P1, !PT ;  /* 0x000000ffff087210 */ /* 0x000fe20000ffe4ff */
[----:B------:R-:W-:Y:S01]  /*7950*/  IMAD.WIDE.U32 R24, R25, 0x8, R50 ;  /* 0x0000000819187825 */ /* 0x000fe200078e0032 */
[C---:B------:R-:W-:Y:S01]  /*7960*/  LEA R22, P1, R9.reuse, R50, 0x3 ;  /* 0x0000003209167211 */ /* 0x040fe200078218ff */
[----:B------:R-:W2:Y:S04]  /*7970*/  LDG.E.64 R6, desc[UR18][R20.64] ;  /* 0x0000001214067981 */ /* 0x000ea8000c1e1b00 */
[----:B------:R-:W2:Y:S01]  /*7980*/  LDG.E.64 R24, desc[UR18][R24.64] ;  /* 0x0000001218187981 */ /* 0x000ea2000c1e1b00 */
[----:B------:R-:W-:-:S03]  /*7990*/  LEA.HI.X R23, R9, R51, R8, 0x3, P1 ;  /* 0x0000003309177211 */ /* 0x000fc600008f1c08 */
[----:B------:R-:W3:Y:S04]  /*79a0*/  LDG.E.64 R14, desc[UR18][R20.64+0x8] ;  /* 0x00000812140e7981 */ /* 0x000ee8000c1e1b00 */
[----:B-----5:R-:W3:Y:S04]  /*79b0*/  LDG.E.64 R12, desc[UR18][R22.64+0x8] ;  /* 0x00000812160c7981 */ /* 0x020ee8000c1e1b00 */
[----:B------:R-:W4:Y:S04]  /*79c0*/  LDG.E.64 R10, desc[UR18][R20.64+0x10] ;  /* 0x00001012140a7981 */ /* 0x000f28000c1e1b00 */
[----:B------:R-:W4:Y:S04]  /*79d0*/  LDG.E.64 R8, desc[UR18][R22.64+0x10] ;  /* 0x0000101216087981 */ /* 0x000f28000c1e1b00 */
[----:B------:R-:W4:Y:S04]  /*79e0*/  LDG.E.64 R16, desc[UR18][R20.64+0x18] ;  /* 0x0000181214107981 */ /* 0x000f28000c1e1b00 */
[----:B------:R-:W4:Y:S01]  /*79f0*/  LDG.E.64 R18, desc[UR18][R22.64+0x18] ;  /* 0x0000181216127981 */ /* 0x000f22000c1e1b00 */
[----:B------:R-:W-:Y:S01]  /*7a00*/  VIADD R29, R29, 0x4 ;  /* 0x000000041d1d7836 */ /* 0x000fe20000000000 */
[----:B--2---:R-:W-:-:S08]  /*7a10*/  DFMA R6, R24, R6, R32 ;  /* 0x000000061806722b */ /* 0x004fd00000000020 */
[----:B---3--:R-:W-:-:S08]  /*7a20*/  DFMA R6, R12, R14, R6 ;  /* 0x0000000e0c06722b */ /* 0x008fd00000000006 */
[----:B----4-:R-:W-:-:S08]  /*7a30*/  DFMA R6, R8, R10, R6 ;  /* 0x0000000a0806722b */ /* 0x010fd00000000006 */
[----:B------:R-:W-:-:S11]  /*7a40*/  DFMA R32, R18, R16, R6 ;  /* 0x000000101220722b */ /* 0x000fd60000000006 */
.L_x_596:
        /* <DEDUP_REMOVED lines=17> */
[----:B-----5:R-:W3:Y:S04]  /*7b60*/  @P2 LDG.E.64 R12, desc[UR18][R14.64+0x10] ;  /* 0x000010120e0c2981 */ /* 0x020ee8000c1e1b00 */
[----:B------:R-:W3:Y:S01]  /*7b70*/  @P2 LDG.E.64 R10, desc[UR18][R16.64+0x10] ;  /* 0x00001012100a2981 */ /* 0x000ee2000c1e1b00 */
[----:B--2---:R-:W-:-:S08]  /*7b80*/  DFMA R32, R6, R8, R32 ;  /* 0x000000080620722b */ /* 0x004fd00000000020 */
[----:B---3--:R-:W-:-:S11]  /*7b90*/  @P2 DFMA R32, R10, R12, R32 ;  /* 0x0000000c0a20222b */ /* 0x008fd60000000020 */
.L_x_594:
[C---:B------:R-:W-:Y:S02]  /*7ba0*/  LEA R7, R5.reuse, UR11, 0x3 ;  /* 0x0000000b05077c11 */ /* 0x040fe4000f8e18ff */
[----:B------:R-:W-:-:S03]  /*7bb0*/  ISETP.NE.AND P1, PT, R5, R36, PT ;  /* 0x000000240500720c */ /* 0x000fc60003f25270 */
[----:B------:R0:W-:Y:S10]  /*7bc0*/  STL.64 [R7], R32 ;  /* 0x0000002007007387 */ /* 0x0001f40000100a00 */
[----:B------:R-:W-:Y:S05]  /*7bd0*/  @!P1 BRA `(.L_x_597) ;  /* 0x0000000000089947 */ /* 0x000fea0003800000 */
[----:B------:R-:W-:Y:S01]  /*7be0*/  VIADD R5, R5, 0x1 ;  /* 0x0000000105057836 */ /* 0x000fe20000000000 */
[----:B------:R-:W-:Y:S06]  /*7bf0*/  BRA `(.L_x_598) ;  /* 0xfffffff400a47947 */ /* 0x000fec000383ffff */
.L_x_597:
[----:B------:R-:W-:Y:S05]  /*7c00*/  BSYNC.RECONVERGENT B4 ;  /* 0x0000000000047941 */ /* 0x000fea0003800200 */
.L_x_591:
[----:B------:R-:W-:Y:S05]  /*7c10*/  BRA `(.L_x_599) ;  /* 0x0000000000bc7947 */ /* 0x000fea0003800000 */
.L_x_590:
[----:B------:R-:W-:Y:S01]  /*7c20*/  ISETP.GE.U32.AND P1, PT, R36, 0xf, PT ;  /* 0x0000000f2400780c */ /* 0x000fe20003f26070 */
[----:B------:R-:W-:Y:S01]  /*7c30*/  BSSY.RECONVERGENT B4, `(.L_x_600) ;  /* 0x0000013000047945 */ /* 0x000fe20003800200 */
[----:B012---:R-:W-:Y:S02]  /*7c40*/  LOP3.LUT R7, R28, 0xf, RZ, 0xc0, !PT ;  /* 0x0000000f1c077812 */ /* 0x007fe400078ec0ff */
[----:B------:R-:W-:Y:S02]  /*7c50*/  MOV R4, RZ ;  /* 0x000000ff00047202 */ /* 0x000fe40000000f00 */
[----:B------:R-:W-:-:S07]  /*7c60*/  ISETP.NE.AND P2, PT, R7, RZ, PT ;  /* 0x000000ff0700720c */ /* 0x000fce0003f45270 */
[----:B------:R-:W-:Y:S06]  /*7c70*/  @!P1 BRA `(.L_x_601) ;  /* 0x0000000000389947 */ /* 0x000fec0003800000 */
[----:B------:R-:W-:Y:S01]  /*7c80*/  LOP3.LUT R4, R28, 0x7ffffff0, RZ, 0xc0, !PT ;  /* 0x7ffffff01c047812 */ /* 0x000fe200078ec0ff */
[----:B------:R-:W-:-:S07]  /*7c90*/  IMAD.MOV.U32 R5, RZ, RZ, RZ ;  /* 0x000000ffff057224 */ /* 0x000fce00078e00ff */
.L_x_602:
[C---:B0-----:R-:W-:Y:S01]  /*7ca0*/  LEA R6, R5.reuse, UR11, 0x3 ;  /* 0x0000000b05067c11 */ /* 0x041fe2000f8e18ff */
[----:B------:R-:W-:-:S04]  /*7cb0*/  VIADD R5, R5, 0x10 ;  /* 0x0000001005057836 */ /* 0x000fc80000000000 */
[----:B------:R0:W-:Y:S01]  /*7cc0*/  STL.128 [R6], RZ ;  /* 0x000000ff06007387 */ /* 0x0001e20000100c00 */
[----:B------:R-:W-:-:S03]  /*7cd0*/  ISETP.NE.AND P1, PT, R5, R4, PT ;  /* 0x000000040500720c */ /* 0x000fc60003f25270 */
[----:B------:R0:W-:Y:S04]  /*7ce0*/  STL.128 [R6+0x10], RZ ;  /* 0x000010ff06007387 */ /* 0x0001e80000100c00 */
[----:B------:R0:W-:Y:S04]  /*7cf0*/  STL.128 [R6+0x20], RZ ;  /* 0x000020ff06007387 */ /* 0x0001e80000100c00 */
[----:B------:R0:W-:Y:S04]  /*7d00*/  STL.128 [R6+0x30], RZ ;  /* 0x000030ff06007387 */ /* 0x0001e80000100c00 */
[----:B------:R0:W-:Y:S04]  /*7d10*/  STL.128 [R6+0x40], RZ ;  /* 0x000040ff06007387 */ /* 0x0001e80000100c00 */
[----:B------:R0:W-:Y:S04]  /*7d20*/  STL.128 [R6+0x50], RZ ;  /* 0x000050ff06007387 */ /* 0x0001e80000100c00 */
[----:B------:R0:W-:Y:S04]  /*7d30*/  STL.128 [R6+0x60], RZ ;  /* 0x000060ff06007387 */ /* 0x0001e80000100c00 */
[----:B------:R0:W-:Y:S01]  /*7d40*/  STL.128 [R6+0x70], RZ ;  /* 0x000070ff06007387 */ /* 0x0001e20000100c00 */
[----:B------:R-:W-:Y:S05]  /*7d50*/  @P1 BRA `(.L_x_602) ;  /* 0xfffffffc00d01947 */ /* 0x000fea000383ffff */
.L_x_601:
[----:B------:R-:W-:Y:S05]  /*7d60*/  BSYNC.RECONVERGENT B4 ;  /* 0x0000000000047941 */ /* 0x000fea0003800200 */
.L_x_600:
[----:B------:R-:W-:Y:S05]  /*7d70*/  @!P2 BRA `(.L_x_599) ;  /* 0x000000000064a947 */ /* 0x000fea0003800000 */
[----:B------:R-:W-:Y:S02]  /*7d80*/  ISETP.GE.U32.AND P1, PT, R7, 0x8, PT ;  /* 0x000000080700780c */ /* 0x000fe40003f26070 */
[----:B0-----:R-:W-:-:S04]  /*7d90*/  LOP3.LUT R6, R28, 0x7, RZ, 0xc0, !PT ;  /* 0x000000071c067812 */ /* 0x001fc800078ec0ff */
[----:B------:R-:W-:-:S07]  /*7da0*/  ISETP.NE.AND P2, PT, R6, RZ, PT ;  /* 0x000000ff0600720c */ /* 0x000fce0003f45270 */
[C---:B------:R-:W-:Y:S01]  /*7db0*/  @P1 LEA R5, R4.reuse, UR11, 0x3 ;  /* 0x0000000b04051c11 */ /* 0x040fe2000f8e18ff */
[----:B------:R-:W-:-:S04]  /*7dc0*/  @P1 VIADD R4, R4, 0x8 ;  /* 0x0000000804041836 */ /* 0x000fc80000000000 */
[----:B------:R1:W-:Y:S04]  /*7dd0*/  @P1 STL.128 [R5], RZ ;  /* 0x000000ff05001387 */ /* 0x0003e80000100c00 */
[----:B------:R1:W-:Y:S04]  /*7de0*/  @P1 STL.128 [R5+0x10], RZ ;  /* 0x000010ff05001387 */ /* 0x0003e80000100c00 */
[----:B------:R1:W-:Y:S04]  /*7df0*/  @P1 STL.128 [R5+0x20], RZ ;  /* 0x000020ff05001387 */ /* 0x0003e80000100c00 */
[----:B------:R1:W-:Y:S01]  /*7e00*/  @P1 STL.128 [R5+0x30], RZ ;  /* 0x000030ff05001387 */ /* 0x0003e20000100c00 */
[----:B------:R-:W-:Y:S05]  /*7e10*/  @!P2 BRA `(.L_x_599) ;  /* 0x00000000003ca947 */ /* 0x000fea0003800000 */
[----:B------:R-:W-:Y:S02]  /*7e20*/  ISETP.GE.U32.AND P1, PT, R6, 0x4, PT ;  /* 0x000000040600780c */ /* 0x000fe40003f26070 */
[----:B-1----:R-:W-:-:S04]  /*7e30*/  LOP3.LUT R5, R28, 0x3, RZ, 0xc0, !PT ;  /* 0x000000031c057812 */ /* 0x002fc800078ec0ff */
[----:B------:R-:W-:-:S07]  /*7e40*/  ISETP.NE.AND P2, PT, R5, RZ, PT ;  /* 0x000000ff0500720c */ /* 0x000fce0003f45270 */
[C---:B------:R-:W-:Y:S01]  /*7e50*/  @P1 LEA R6, R4.reuse, UR11, 0x3 ;  /* 0x0000000b04061c11 */ /* 0x040fe2000f8e18ff */
[----:B------:R-:W-:-:S04]  /*7e60*/  @P1 VIADD R4, R4, 0x4 ;  /* 0x0000000404041836 */ /* 0x000fc80000000000 */
[----:B------:R2:W-:Y:S04]  /*7e70*/  @P1 STL.128 [R6], RZ ;  /* 0x000000ff06001387 */ /* 0x0005e80000100c00 */
[----:B------:R2:W-:Y:S01]  /*7e80*/  @P1 STL.128 [R6+0x10], RZ ;  /* 0x000010ff06001387 */ /* 0x0005e20000100c00 */
        /* <DEDUP_REMOVED lines=8> */
.L_x_599:
[----:B------:R-:W-:Y:S05]  /*7f10*/  BSYNC.RECONVERGENT B3 ;  /* 0x0000000000037941 */ /* 0x000fea0003800200 */
.L_x_589:
[C---:B------:R-:W-:Y:S01]  /*7f20*/  LOP3.LUT R18, R28.reuse, 0x7, RZ, 0xc0, !PT ;  /* 0x000000071c127812 */ /* 0x040fe200078ec0ff */
[----:B------:R-:W-:Y:S01]  /*7f30*/  IMAD.MOV.U32 R21, RZ, RZ, RZ ;  /* 0x000000ffff157224 */ /* 0x000fe200078e00ff */
[C---:B------:R-:W-:Y:S02]  /*7f40*/  LOP3.LUT R19, R28.reuse, 0xf, RZ, 0xc0, !PT ;  /* 0x0000000f1c137812 */ /* 0x040fe400078ec0ff */
[----:B------:R-:W-:Y:S01]  /*7f50*/  LOP3.LUT R17, R28, 0x7ffffff0, RZ, 0xc0, !PT ;  /* 0x7ffffff01c117812 */ /* 0x000fe200078ec0ff */
[----:B-1----:R-:W-:Y:S01]  /*7f60*/  VIADD R5, R18, 0xffffffff ;  /* 0xffffffff12057836 */ /* 0x002fe20000000000 */
[----:B---3--:R-:W-:Y:S02]  /*7f70*/  IADD3 R4, PT, PT, R19, -0x1, RZ ;  /* 0xffffffff13047810 */ /* 0x008fe40007ffe0ff */
[----:B------:R-:W-:Y:S02]  /*7f80*/  LOP3.LUT R16, R28, 0x3, RZ, 0xc0, !PT ;  /* 0x000000031c107812 */ /* 0x000fe400078ec0ff */
[----:B------:R-:W-:-:S02]  /*7f90*/  ISETP.GE.U32.AND P2, PT, R4, 0x7, PT ;  /* 0x000000070400780c */ /* 0x000fc40003f46070 */
[----:B------:R-:W-:-:S13]  /*7fa0*/  ISETP.GE.U32.AND P1, PT, R5, 0x3, PT ;  /* 0x000000030500780c */ /* 0x000fda0003f26070 */
.L_x_613:
[----:B------:R-:W-:Y:S01]  /*7fb0*/  ISETP.GE.U32.AND P3, PT, R36, 0xf, PT ;  /* 0x0000000f2400780c */ /* 0x000fe20003f66070 */
[----:B------:R-:W-:Y:S01]  /*7fc0*/  BSSY.RECONVERGENT B3, `(.L_x_603) ;  /* 0x0000038000037945 */ /* 0x000fe20003800200 */
[----:B------:R-:W-:Y:S01]  /*7fd0*/  IMAD.MOV.U32 R20, RZ, RZ, RZ ;  /* 0x000000ffff147224 */ /* 0x000fe200078e00ff */
[----:B---3--:R-:W-:-:S10]  /*7fe0*/  CS2R R26, SRZ ;  /* 0x00000000001a7805 */ /* 0x008fd4000001ff00 */
[----:B------:R-:W-:Y:S05]  /*7ff0*/  @!P3 BRA `(.L_x_604) ;  /* 0x0000000000d0b947 */ /* 0x000fea0003800000 */
[----:B------:R-:W-:Y:S01]  /*8000*/  BSSY.RECONVERGENT B4, `(.L_x_605) ;  /* 0x0000032000047945 */ /* 0x000fe20003800200 */
[----:B------:R-:W-:Y:S01]  /*8010*/  IMAD.MOV.U32 R20, RZ, RZ, RZ ;  /* 0x000000ffff147224 */ /* 0x000fe200078e00ff */
[----:B------:R-:W-:-:S07]  /*8020*/  CS2R R26, SRZ ;  /* 0x00000000001a7805 */ /* 0x000fce000001ff00 */
.L_x_606:
[----:B------:R-:W1:Y:S01]  /*8030*/  LDCU UR4, c[0x0][0x39c] ;  /* 0x00007380ff0477ac */ /* 0x000e620008000800 */
[----:B------:R-:W-:-:S05]  /*8040*/  LEA R22, R20, UR11, 0x3 ;  /* 0x0000000b14167c11 */ /* 0x000fca000f8e18ff */
[----:B0-2---:R-:W2:Y:S04]  /*8050*/  LDL.128 R4, [R22] ;  /* 0x0000000016047983 */ /* 0x005ea80000100c00 */
[----:B------:R-:W3:Y:S01]  /*8060*/  LDL.128 R8, [R22+0x10] ;  /* 0x0000100016087983 */ /* 0x000ee20000100c00 */
[----:B-1----:R-:W-:-:S04]  /*8070*/  IMAD R25, R21, UR4, R20 ;  /* 0x0000000415197c24 */ /* 0x002fc8000f8e0214 */
[----:B------:R-:W-:-:S05]  /*8080*/  IMAD.WIDE R24, R25, 0x8, R48 ;  /* 0x0000000819187825 */ /* 0x000fca00078e0230 */
[----:B-----5:R-:W2:Y:S04]  /*8090*/  LDG.E.64 R12, desc[UR18][R24.64] ;  /* 0x00000012180c7981 */ /* 0x020ea8000c1e1b00 */
[----:B------:R-:W4:Y:S04]  /*80a0*/  LDG.E.64 R30, desc[UR18][R24.64+0x8] ;  /* 0x00000812181e7981 */ /* 0x000f28000c1e1b00 */
[----:B------:R-:W3:Y:S04]  /*80b0*/  LDG.E.64 R32, desc[UR18][R24.64+0x10] ;  /* 0x0000101218207981 */ /* 0x000ee8000c1e1b00 */
[----:B------:R-:W3:Y:S04]  /*80c0*/  LDG.E.64 R34, desc[UR18][R24.64+0x18] ;  /* 0x0000181218227981 */ /* 0x000ee8000c1e1b00 */
[----:B------:R-:W3:Y:S01]  /*80d0*/  LDG.E.64 R40, desc[UR18][R24.64+0x20] ;  /* 0x0000201218287981 */ /* 0x000ee2000c1e1b00 */
[----:B--2---:R-:W-:-:S03]  /*80e0*/  DFMA R4, R12, R4, R26 ;  /* 0x000000040c04722b */ /* 0x004fc6000000001a */
[----:B------:R-:W2:Y:S04]  /*80f0*/  LDL.128 R12, [R22+0x20] ;  /* 0x00002000160c7983 */ /* 0x000ea80000100c00 */
[----:B------:R-:W2:Y:S01]  /*8100*/  LDG.E.64 R26, desc[UR18][R24.64+0x38] ;  /* 0x00003812181a7981 */ /* 0x000ea2000c1e1b00 */
[----:B----4-:R-:W-:-:S03]  /*8110*/  DFMA R4, R30, R6, R4 ;  /* 0x000000061e04722b */ /* 0x010fc60000000004 */
[----:B------:R-:W4:Y:S05]  /*8120*/  LDG.E.64 R30, desc[UR18][R24.64+0x28] ;  /* 0x00002812181e7981 */ /* 0x000f2a000c1e1b00 */
[----:B---3--:R-:W-:Y:S02]  /*8130*/  DFMA R8, R32, R8, R4 ;  /* 0x000000082008722b */ /* 0x008fe40000000004 */
[----:B------:R-:W3:Y:S04]  /*8140*/  LDL.128 R4, [R22+0x30] ;  /* 0x0000300016047983 */ /* 0x000ee80000100c00 */
[----:B------:R-:W3:Y:S02]  /*8150*/  LDG.E.64 R32, desc[UR18][R24.64+0x30] ;  /* 0x0000301218207981 */ /* 0x000ee4000c1e1b00 */
[----:B------:R-:W-:-:S02]  /*8160*/  DFMA R8, R34, R10, R8 ;  /* 0x0000000a2208722b */ /* 0x000fc40000000008 */
[----:B------:R-:W3:Y:S06]  /*8170*/  LDG.E.64 R34, desc[UR18][R24.64+0x40] ;  /* 0x0000401218227981 */ /* 0x000eec000c1e1b00 */
[----:B--2---:R-:W-:Y:S02]  /*8180*/  DFMA R12, R40, R12, R8 ;  /* 0x0000000c280c722b */ /* 0x004fe40000000008 */
[----:B------:R-:W2:Y:S04]  /*8190*/  LDL.128 R8, [R22+0x40] ;  /* 0x0000400016087983 */ /* 0x000ea80000100c00 */
[----:B------:R-:W2:Y:S02]  /*81a0*/  LDG.E.64 R40, desc[UR18][R24.64+0x78] ;  /* 0x0000781218287981 */ /* 0x000ea4000c1e1b00 */
[----:B----4-:R-:W-:-:S02]  /*81b0*/  DFMA R12, R30, R14, R12 ;  /* 0x0000000e1e0c722b */ /* 0x010fc4000000000c */
[----:B------:R-:W4:Y:S06]  /*81c0*/  LDG.E.64 R30, desc[UR18][R24.64+0x48] ;  /* 0x00004812181e7981 */ /* 0x000f2c000c1e1b00 */
        /* <DEDUP_REMOVED lines=13> */
[----:B------:R-:W-:Y:S01]  /*82a0*/  DFMA R12, R26, R14, R12 ;  /* 0x0000000e1a0c722b */ /* 0x000fe2000000000c */
[----:B------:R-:W-:-:S04]  /*82b0*/  IADD3 R20, PT, PT, R20, 0x10, RZ ;  /* 0x0000001014147810 */ /* 0x000fc80007ffe0ff */
[----:B------:R-:W-:-:S03]  /*82c0*/  ISETP.NE.AND P3, PT, R20, R17, PT ;  /* 0x000000111400720c */ /* 0x000fc60003f65270 */
[----:B--2---:R-:W-:-:S08]  /*82d0*/  DFMA R4, R34, R4, R12 ;  /* 0x000000042204722b */ /* 0x004fd0000000000c */
[----:B----4-:R-:W-:-:S08]  /*82e0*/  DFMA R4, R30, R6, R4 ;  /* 0x000000061e04722b */ /* 0x010fd00000000004 */
[----:B---3--:R-:W-:-:S08]  /*82f0*/  DFMA R4, R32, R8, R4 ;  /* 0x000000082004722b */ /* 0x008fd00000000004 */
[----:B------:R-:W-:Y:S01]  /*8300*/  DFMA R26, R40, R10, R4 ;  /* 0x0000000a281a722b */ /* 0x000fe20000000004 */
[----:B------:R-:W-:Y:S10]  /*8310*/  @P3 BRA `(.L_x_606) ;  /* 0xfffffffc00443947 */ /* 0x000ff4000383ffff */
[----:B------:R-:W-:Y:S05]  /*8320*/  BSYNC.RECONVERGENT B4 ;  /* 0x0000000000047941 */ /* 0x000fea0003800200 */
.L_x_605:
[----:B------:R-:W-:-:S07]  /*8330*/  IMAD.MOV.U32 R20, RZ, RZ, R17 ;  /* 0x000000ffff147224 */ /* 0x000fce00078e0011 */
.L_x_604:
[----:B------:R-:W-:Y:S05]  /*8340*/  BSYNC.RECONVERGENT B3 ;  /* 0x0000000000037941 */ /* 0x000fea0003800200 */
.L_x_603:
[----:B------:R-:W-:Y:S01]  /*8350*/  ISETP.NE.AND P3, PT, R19, RZ, PT ;  /* 0x000000ff1300720c */ /* 0x000fe20003f65270 */
[----:B------:R-:W-:-:S12]  /*8360*/  BSSY.RECONVERGENT B3, `(.L_x_607) ;  /* 0x0000043000037945 */ /* 0x000fd80003800200 */
[----:B------:R-:W-:Y:S05]  /*8370*/  @!P3 BRA `(.L_x_608) ;  /* 0x000000040004b947 */ /* 0x000fea0003800000 */
[----:B------:R-:W-:Y:S01]  /*8380*/  BSSY.RECONVERGENT B4, `(.L_x_609) ;  /* 0x000001c000047945 */ /* 0x000fe20003800200 */
[----:B------:R-:W-:-:S03]  /*8390*/  ISETP.NE.AND P3, PT, R18, RZ, PT ;  /* 0x000000ff1200720c */ /* 0x000fc60003f65270 */
[----:B------:R-:W-:Y:S10]  /*83a0*/  @!P2 BRA `(.L_x_610) ;  /* 0x000000000064a947 */ /* 0x000ff40003800000 */
[----:B------:R-:W1:Y:S01]  /*83b0*/  LDCU UR4, c[0x0][0x39c] ;  /* 0x00007380ff0477ac */ /* 0x000e620008000800 */
[----:B------:R-:W-:-:S05]  /*83c0*/  LEA R29, R20, UR11, 0x3 ;  /* 0x0000000b141d7c11 */ /* 0x000fca000f8e18ff */
[----:B-----5:R-:W3:Y:S04]  /*83d0*/  LDL.128 R12, [R29] ;  /* 0x000000001d0c7983 */ /* 0x020ee80000100c00 */
[----:B0-2---:R-:W2:Y:S01]  /*83e0*/  LDL.128 R4, [R29+0x10] ;  /* 0x000010001d047983 */ /* 0x005ea20000100c00 */
[----:B-1----:R-:W-:-:S04]  /*83f0*/  IMAD R25, R21, UR4, R20 ;  /* 0x0000000415197c24 */ /* 0x002fc8000f8e0214 */
[----:B------:R-:W-:-:S05]  /*8400*/  IMAD.WIDE R24, R25, 0x8, R48 ;  /* 0x0000000819187825 */ /* 0x000fca00078e0230 */
[----:B------:R-:W3:Y:S04]  /*8410*/  LDG.E.64 R8, desc[UR18][R24.64] ;  /* 0x0000001218087981 */ /* 0x000ee8000c1e1b00 */
[----:B------:R-:W4:Y:S04]  /*8420*/  LDG.E.64 R32, desc[UR18][R24.64+0x8] ;  /* 0x0000081218207981 */ /* 0x000f28000c1e1b00 */
[----:B------:R-:W2:Y:S04]  /*8430*/  LDG.E.64 R30, desc[UR18][R24.64+0x10] ;  /* 0x00001012181e7981 */ /* 0x000ea8000c1e1b00 */
[----:B------:R-:W2:Y:S04]  /*8440*/  LDG.E.64 R22, desc[UR18][R24.64+0x18] ;  /* 0x0000181218167981 */ /* 0x000ea8000c1e1b00 */
[----:B------:R-:W2:Y:S01]  /*8450*/  LDG.E.64 R34, desc[UR18][R24.64+0x38] ;  /* 0x0000381218227981 */ /* 0x000ea2000c1e1b00 */
[----:B---3--:R-:W-:-:S03]  /*8460*/  DFMA R12, R8, R12, R26 ;  /* 0x0000000c080c722b */ /* 0x008fc6000000001a */
[----:B------:R-:W3:Y:S04]  /*8470*/  LDL.128 R8, [R29+0x20] ;  /* 0x000020001d087983 */ /* 0x000ee80000100c00 */
[----:B------:R-:W3:Y:S01]  /*8480*/  LDG.E.64 R26, desc[UR18][R24.64+0x20] ;  /* 0x00002012181a7981 */ /* 0x000ee2000c1e1b00 */
[----:B----4-:R-:W-:-:S03]  /*8490*/  DFMA R12, R32, R14, R12 ;  /* 0x0000000e200c722b */ /* 0x010fc6000000000c */
[----:B------:R-:W4:Y:S05]  /*84a0*/  LDG.E.64 R32, desc[UR18][R24.64+0x28] ;  /* 0x0000281218207981 */ /* 0x000f2a000c1e1b00 */
[----:B--2---:R-:W-:Y:S02]  /*84b0*/  DFMA R4, R30, R4, R12 ;  /* 0x000000041e04722b */ /* 0x004fe4000000000c */
[----:B------:R-:W2:Y:S04]  /*84c0*/  LDL.128 R12, [R29+0x30] ;  /* 0x000030001d0c7983 */ /* 0x000ea80000100c00 */
[----:B------:R-:W2:Y:S02]  /*84d0*/  LDG.E.64 R30, desc[UR18][R24.64+0x30] ;  /* 0x00003012181e7981 */ /* 0x000ea4000c1e1b00 */
[----:B------:R-:W-:Y:S01]  /*84e0*/  DFMA R4, R22, R6, R4 ;  /* 0x000000061604722b */ /* 0x000fe20000000004 */
[----:B------:R-:W-:-:S07]  /*84f0*/  VIADD R20, R20, 0x8 ;  /* 0x0000000814147836 */ /* 0x000fce0000000000 */
[----:B---3--:R-:W-:-:S08]  /*8500*/  DFMA R4, R26, R8, R4 ;  /* 0x000000081a04722b */ /* 0x008fd00000000004 */
[----:B----4-:R-:W-:-:S08]  /*8510*/  DFMA R4, R32, R10, R4 ;  /* 0x0000000a2004722b */ /* 0x010fd00000000004 */
[----:B--2---:R-:W-:-:S08]  /*8520*/  DFMA R4, R30, R12, R4 ;  /* 0x0000000c1e04722b */ /* 0x004fd00000000004 */
[----:B------:R-:W-:-:S11]  /*8530*/  DFMA R26, R34, R14, R4 ;  /* 0x0000000e221a722b */ /* 0x000fd60000000004 */
.L_x_610:
[----:B------:R-:W-:Y:S05]  /*8540*/  BSYNC.RECONVERGENT B4 ;  /* 0x0000000000047941 */ /* 0x000fea0003800200 */
.L_x_609:
[----:B------:R-:W-:Y:S05]  /*8550*/  @!P3 BRA `(.L_x_608) ;  /* 0x00000000008cb947 */ /* 0x000fea0003800000 */
[----:B------:R-:W-:Y:S01]  /*8560*/  BSSY.RECONVERGENT B4, `(.L_x_611) ;  /* 0x0000012000047945 */ /* 0x000fe20003800200 */
[----:B------:R-:W-:-:S03]  /*8570*/  ISETP.NE.AND P3, PT, R16, RZ, PT ;  /* 0x000000ff1000720c */ /* 0x000fc60003f65270 */
[----:B------:R-:W-:Y:S10]  /*8580*/  @!P1 BRA `(.L_x_612) ;  /* 0x00000000003c9947 */ /* 0x000ff40003800000 */
[----:B------:R-:W1:Y:S01]  /*8590*/  LDCU UR4, c[0x0][0x39c] ;  /* 0x00007380ff0477ac */ /* 0x000e620008000800 */
[----:B------:R-:W-:-:S05]  /*85a0*/  LEA R29, R20, UR11, 0x3 ;  /* 0x0000000b141d7c11 */ /* 0x000fca000f8e18ff */
[----:B0-2---:R-:W2:Y:S04]  /*85b0*/  LDL.128 R4, [R29] ;  /* 0x000000001d047983 */ /* 0x005ea80000100c00 */
[----:B------:R-:W3:Y:S01]  /*85c0*/  LDL.128 R8, [R29+0x10] ;  /* 0x000010001d087983 */ /* 0x000ee20000100c00 */
[----:B-1----:R-:W-:-:S04]  /*85d0*/  IMAD R31, R21, UR4, R20 ;  /* 0x00000004151f7c24 */ /* 0x002fc8000f8e0214 */
[----:B------:R-:W-:-:S05]  /*85e0*/  IMAD.WIDE R30, R31, 0x8, R48 ;  /* 0x000000081f1e7825 */ /* 0x000fca00078e0230 */
[----:B------:R-:W2:Y:S04]  /*85f0*/  LDG.E.64 R24, desc[UR18][R30.64] ;  /* 0x000000121e187981 */ /* 0x000ea8000c1e1b00 */
[----:B-----5:R-:W4:Y:S04]  /*8600*/  LDG.E.64 R12, desc[UR18][R30.64+0x8] ;  /* 0x000008121e0c7981 */ /* 0x020f28000c1e1b00 */
[----:B------:R-:W3:Y:S04]  /*8610*/  LDG.E.64 R14, desc[UR18][R30.64+0x10] ;  /* 0x000010121e0e7981 */ /* 0x000ee8000c1e1b00 */
[----:B------:R-:W3:Y:S01]  /*8620*/  LDG.E.64 R22, desc[UR18][R30.64+0x18] ;  /* 0x000018121e167981 */ /* 0x000ee2000c1e1b00 */
[----:B------:R-:W-:Y:S01]  /*8630*/  VIADD R20, R20, 0x4 ;  /* 0x0000000414147836 */ /* 0x000fe20000000000 */
[----:B--2---:R-:W-:-:S08]  /*8640*/  DFMA R4, R24, R4, R26 ;  /* 0x000000041804722b */ /* 0x004fd0000000001a */
[----:B----4-:R-:W-:-:S08]  /*8650*/  DFMA R4, R12, R6, R4 ;  /* 0x000000060c04722b */ /* 0x010fd00000000004 */
[----:B---3--:R-:W-:-:S08]  /*8660*/  DFMA R4, R14, R8, R4 ;  /* 0x000000080e04722b */ /* 0x008fd00000000004 */
[----:B------:R-:W-:-:S11]  /*8670*/  DFMA R26, R22, R10, R4 ;  /* 0x0000000a161a722b */ /* 0x000fd60000000004 */
.L_x_612:
[----:B------:R-:W-:Y:S05]  /*8680*/  BSYNC.RECONVERGENT B4 ;  /* 0x0000000000047941 */ /* 0x000fea0003800200 */
.L_x_611:
[----:B------:R-:W-:Y:S05]  /*8690*/  @!P3 BRA `(.L_x_608) ;  /* 0x00000000003cb947 */ /* 0x000fea0003800000 */
[----:B------:R-:W1:Y:S01]  /*86a0*/  LDCU UR4, c[0x0][0x39c] ;  /* 0x00007380ff0477ac */ /* 0x000e620008000800 */
[----:B------:R-:W-:-:S05]  /*86b0*/  LEA R10, R20, UR11, 0x3 ;  /* 0x0000000b140a7c11 */ /* 0x000fca000f8e18ff */
[----:B0-2---:R-:W2:Y:S01]  /*86c0*/  LDL.128 R4, [R10] ;  /* 0x000000000a047983 */ /* 0x005ea20000100c00 */
[----:B-1---5:R-:W-:-:S04]  /*86d0*/  IMAD R13, R21, UR4, R20 ;  /* 0x00000004150d7c24 */ /* 0x022fc8000f8e0214 */
[----:B------:R-:W-:-:S05]  /*86e0*/  IMAD.WIDE R12, R13, 0x8, R48 ;  /* 0x000000080d0c7825 */ /* 0x000fca00078e0230 */
[----:B------:R-:W2:Y:S01]  /*86f0*/  LDG.E.64 R8, desc[UR18][R12.64] ;  /* 0x000000120c087981 */ /* 0x000ea2000c1e1b00 */
[----:B------:R-:W-:Y:S01]  /*8700*/  ISETP.NE.AND P3, PT, R16, 0x1, PT ;  /* 0x000000011000780c */ /* 0x000fe20003f65270 */
[----:B--2---:R-:W-:-:S12]  /*8710*/  DFMA R26, R8, R4, R26 ;  /* 0x00000004081a722b */ /* 0x004fd8000000001a */
[----:B------:R-:W-:Y:S05]  /*8720*/  @!P3 BRA `(.L_x_608) ;  /* 0x000000000018b947 */ /* 0x000fea0003800000 */
[----:B------:R-:W-:Y:S01]  /*8730*/  ISETP.NE.AND P3, PT, R16, 0x2, PT ;  /* 0x000000021000780c */ /* 0x000fe20003f65270 */
[----:B------:R-:W2:-:S12]  /*8740*/  LDG.E.64 R4, desc[UR18][R12.64+0x8] ;  /* 0x000008120c047981 */ /* 0x000e98000c1e1b00 */
[----:B------:R-:W3:Y:S04]  /*8750*/  @P3 LDG.E.64 R8, desc[UR18][R12.64+0x10] ;  /* 0x000010120c083981 */ /* 0x000ee8000c1e1b00 */
[----:B------:R-:W3:Y:S01]  /*8760*/  @P3 LDL.64 R10, [R10+0x10] ;  /* 0x000010000a0a3983 */ /* 0x000ee20000100a00 */
[----:B--2---:R-:W-:-:S08]  /*8770*/  DFMA R26, R4, R6, R26 ;  /* 0x00000006041a722b */ /* 0x004fd0000000001a */
[----:B---3--:R-:W-:-:S11]  /*8780*/  @P3 DFMA R26, R8, R10, R26 ;  /* 0x0000000a081a322b */ /* 0x008fd6000000001a */
.L_x_608:
[----:B------:R-:W-:Y:S05]  /*8790*/  BSYNC.RECONVERGENT B3 ;  /* 0x0000000000037941 */ /* 0x000fea0003800200 */
.L_x_607:
[C---:B------:R-:W-:Y:S02]  /*87a0*/  LEA R5, R21.reuse, UR34, 0x3 ;  /* 0x0000002215057c11 */ /* 0x040fe4000f8e18ff */
[C---:B------:R-:W-:Y:S01]  /*87b0*/  ISETP.NE.AND P3, PT, R21.reuse, R36, PT ;  /* 0x000000241500720c */ /* 0x040fe20003f65270 */
[----:B------:R-:W-:Y:S02]  /*87c0*/  VIADD R21, R21, 0x1 ;  /* 0x0000000115157836 */ /* 0x000fe40000000000 */
[----:B------:R3:W-:Y:S10]  /*87d0*/  STL.64 [R5], R26 ;  /* 0x0000001a05007387 */ /* 0x0007f40000100a00 */
[----:B------:R-:W-:Y:S05]  /*87e0*/  @P3 BRA `(.L_x_613) ;  /* 0xfffffff400f03947 */ /* 0x000fea000383ffff */
.L_x_588:
[----:B------:R-:W-:Y:S05]  /*87f0*/  BSYNC.RECONVERGENT B2 ;  /* 0x0000000000027941 */ /* 0x000fea0003800200 */
.L_x_587:
[----:B------:R-:W-:Y:S01]  /*8800*/  BSSY.RELIABLE B2, `(.L_x_614) ;  /* 0x0000797000027945 */ /* 0x000fe20003800100 */
[----:B------:R-:W-:Y:S02]  /*8810*/  MOV R36, R28 ;  /* 0x0000001c00247202 */ /* 0x000fe40000000f00 */
[----:B------:R-:W-:-:S07]  /*8820*/  VIMNMX R28, PT, PT, R37, UR20, !PT ;  /* 0x00000014251c7c48 */ /* 0x000fce000ffe0100 */
.L_x_776:
[----:B------:R-:W-:Y:S01]  /*8830*/  ISETP.GE.AND P2, PT, R36, 0x1, PT ;  /* 0x000000012400780c */ /* 0x000fe20003f46270 */
[----:B------:R-:W-:Y:S01]  /*8840*/  BSSY.RECONVERGENT B5, `(.L_x_615) ;  /* 0x0000104000057945 */ /* 0x000fe20003800200 */
[----:B------:R-:W-:Y:S01]  /*8850*/  PLOP3.LUT P1, PT, PT, PT, PT, 0x80, 0x8 ;  /* 0x000000000008781c */ /* 0x000fe20003f2f070 */
[----:B--2345:R-:W-:Y:S02]  /*8860*/  IMAD.MOV.U32 R12, RZ, RZ, 0x20000000 ;  /* 0x20000000ff0c7424 */ /* 0x03cfe400078e00ff */
[----:B------:R-:W-:-:S08]  /*8870*/  IMAD.MOV.U32 R13, RZ, RZ, 0x4202a05f ;  /* 0x4202a05fff0d7424 */ /* 0x000fd000078e00ff */
[----:B------:R-:W-:Y:S05]  /*8880*/  @!P2 BRA `(.L_x_616) ;  /* 0x0000000c00fca947 */ /* 0x000fea0003800000 */
[C---:B------:R-:W-:Y:S01]  /*8890*/  ISETP.GE.U32.AND P1, PT, R36.reuse, 0x4, PT ;  /* 0x000000042400780c */ /* 0x040fe20003f26070 */
[----:B------:R-:W-:Y:S01]  /*88a0*/  BSSY.RECONVERGENT B4, `(.L_x_617) ;  /* 0x0000091000047945 */ /* 0x000fe20003800200 */
[----:B-1-3--:R-:W-:Y:S01]  /*88b0*/  HFMA2 R27, -RZ, RZ, 3.00390625, -0.00853729248046875 ;  /* 0x4202a05fff1b7431 */ /* 0x00afe200000001ff */
[----:B0-----:R-:W-:Y:S01]  /*88c0*/  PRMT R4, RZ, 0x7610, R4 ;  /* 0x00007610ff047816 */ /* 0x001fe20000000004 */
[----:B------:R-:W-:Y:S01]  /*88d0*/  IMAD.MOV.U32 R24, RZ, RZ, RZ ;  /* 0x000000ffff187224 */ /* 0x000fe200078e00ff */
[----:B------:R-:W-:Y:S01]  /*88e0*/  LOP3.LUT R22, R36, 0x3, RZ, 0xc0, !PT ;  /* 0x0000000324167812 */ /* 0x000fe200078ec0ff */
[----:B------:R-:W-:-:S07]  /*88f0*/  IMAD.MOV.U32 R26, RZ, RZ, 0x20000000 ;  /* 0x20000000ff1a7424 */ /* 0x000fce00078e00ff */
[----:B------:R-:W-:Y:S05]  /*8900*/  @!P1 BRA `(.L_x_618) ;  /* 0x0000000800289947 */ /* 0x000fea0003800000 */
[----:B------:R-:W-:Y:S01]  /*8910*/  PRMT R4, RZ, 0x7610, R4 ;  /* 0x00007610ff047816 */ /* 0x000fe20000000004 */
[----:B------:R-:W-:Y:S01]  /*8920*/  IMAD.MOV.U32 R23, RZ, RZ, RZ ;  /* 0x000000ffff177224 */ /* 0x000fe200078e00ff */
[----:B------:R-:W-:Y:S01]  /*8930*/  LOP3.LUT R24, R36, 0x7ffffffc, RZ, 0xc0, !PT ;  /* 0x7ffffffc24187812 */ /* 0x000fe200078ec0ff */
[----:B------:R-:W-:Y:S02]  /*8940*/  IMAD.MOV.U32 R26, RZ, RZ, 0x20000000 ;  /* 0x20000000ff1a7424 */ /* 0x000fe400078e00ff */
[----:B------:R-:W-:-:S07]  /*8950*/  IMAD.MOV.U32 R27, RZ, RZ, 0x4202a05f ;  /* 0x4202a05fff1b7424 */ /* 0x000fce00078e00ff */
.L_x_635:
[----:B------:R-:W-:-:S05]  /*8960*/  LEA R13, R23, UR34, 0x3 ;  /* 0x00000022170d7c11 */ /* 0x000fca000f8e18ff */
[----:B------:R-:W2:Y:S01]  /*8970*/  LDL.64 R14, [R13] ;  /* 0x000000000d0e7983 */ /* 0x000ea20000100a00 */
[C---:B------:R-:W-:Y:S01]  /*8980*/  LEA R12, R23.reuse, UR32, 0x2 ;  /* 0x00000020170c7c11 */ /* 0x040fe2000f8e10ff */
[----:B------:R-:W-:Y:S01]  /*8990*/  VIADD R23, R23, 0x4 ;  /* 0x0000000417177836 */ /* 0x000fe20000000000 */
[----:B------:R-:W-:Y:S04]  /*89a0*/  BSSY.RECONVERGENT B6, `(.L_x_619) ;  /* 0x000001f000067945 */ /* 0x000fe80003800200 */
[----:B------:R-:W-:Y:S01]  /*89b0*/  ISETP.NE.AND P1, PT, R23, R24, PT ;  /* 0x000000181700720c */ /* 0x000fe20003f25270 */
[----:B--2---:R-:W-:-:S14]  /*89c0*/  DSETP.GTU.AND P2, PT, R14, RZ, PT ;  /* 0x000000ff0e00722a */ /* 0x004fdc0003f4c000 */
[----:B------:R-:W-:Y:S05]  /*89d0*/  @P2 BRA `(.L_x_620) ;  /* 0x00000000006c2947 */ /* 0x000fea0003800000 */
[----:B------:R-:W2:Y:S02]  /*89e0*/  LDL R19, [R12] ;  /* 0x000000000c137983 */ /* 0x000ea40000100800 */
[----:B--2---:R-:W-:-:S06]  /*89f0*/  IMAD.WIDE R18, R19, 0x8, R2 ;  /* 0x0000000813127825 */ /* 0x004fcc00078e0202 */
[----:B------:R-:W2:Y:S01]  /*8a00*/  LDG.E.64 R18, desc[UR18][R18.64] ;  /* 0x0000001212127981 */ /* 0x000ea2000c1e1b00 */
[----:B------:R-:W-:Y:S01]  /*8a10*/  MOV R4, 0x1 ;  /* 0x0000000100047802 */ /* 0x000fe20000000f00 */
[----:B------:R-:W-:Y:S01]  /*8a20*/  BSSY.RECONVERGENT B7, `(.L_x_621) ;  /* 0x0000012000077945 */ /* 0x000fe20003800200 */
[----:B--2---:R-:W-:Y:S01]  /*8a30*/  DADD R14, -R14, R18 ;  /* 0x000000000e0e7229 */ /* 0x004fe20000000112 */
[----:B------:R-:W-:-:S05]  /*8a40*/  FSETP.GEU.AND P3, PT, |R19|, 6.5827683646048100446e-37, PT ;  /* 0x036000001300780b */ /* 0x000fca0003f6e200 */
[----:B------:R-:W0:Y:S02]  /*8a50*/  MUFU.RCP64H R5, R15 ;  /* 0x0000000f00057308 */ /* 0x000e240000001800 */
        /* <DEDUP_REMOVED lines=11> */
[----:B------:R-:W-:Y:S01]  /*8b10*/  IMAD.MOV.U32 R17, RZ, RZ, R15 ;  /* 0x000000ffff117224 */ /* 0x000fe200078e000f */
[----:B------:R-:W-:-:S07]  /*8b20*/  MOV R4, 0x8b40 ;  /* 0x00008b4000047802 */ /* 0x000fce0000000f00 */
[----:B------:R-:W-:Y:S05]  /*8b30*/  CALL.REL.NOINC `($__internal_3_$__cuda_sm20_div_rn_f64_full) ;  /* 0x000000a400d87944 */ /* 0x000fea0003c00000 */
.L_x_622:
[----:B------:R-:W-:Y:S05]  /*8b40*/  BSYNC.RECONVERGENT B7 ;  /* 0x0000000000077941 */ /* 0x000fea0003800200 */
.L_x_621:
[----:B------:R-:W-:Y:S01]  /*8b50*/  DSETP.GEU.AND P2, PT, R42, R26, PT ;  /* 0x0000001a2a00722a */ /* 0x000fe20003f4e000 */
[----:B------:R-:W-:-:S13]  /*8b60*/  IMAD.MOV.U32 R4, RZ, RZ, 0x1 ;  /* 0x00000001ff047424 */ /* 0x000fda00078e00ff */
[----:B------:R-:W-:Y:S02]  /*8b70*/  @!P2 IMAD.MOV.U32 R26, RZ, RZ, R42 ;  /* 0x000000ffff1aa224 */ /* 0x000fe400078e002a */
[----:B------:R-:W-:-:S07]  /*8b80*/  @!P2 IMAD.MOV.U32 R27, RZ, RZ, R43 ;  /* 0x000000ffff1ba224 */ /* 0x000fce00078e002b */
.L_x_620:
[----:B------:R-:W-:Y:S05]  /*8b90*/  BSYNC.RECONVERGENT B6 ;  /* 0x0000000000067941 */ /* 0x000fea0003800200 */
.L_x_619:
[----:B------:R-:W2:Y:S01]  /*8ba0*/  LDL.64 R14, [R13+0x8] ;  /* 0x000008000d0e7983 */ /* 0x000ea20000100a00 */
[----:B------:R-:W-:Y:S01]  /*8bb0*/  BSSY.RECONVERGENT B6, `(.L_x_623) ;  /* 0x000001e000067945 */ /* 0x000fe20003800200 */
[----:B--2---:R-:W-:-:S14]  /*8bc0*/  DSETP.GTU.AND P2, PT, R14, RZ, PT ;  /* 0x000000ff0e00722a */ /* 0x004fdc0003f4c000 */
[----:B------:R-:W-:Y:S05]  /*8bd0*/  @P2 BRA `(.L_x_624) ;  /* 0x00000000006c2947 */ /* 0x000fea0003800000 */
[----:B------:R-:W2:Y:S02]  /*8be0*/  LDL R19, [R12+0x4] ;  /* 0x000004000c137983 */ /* 0x000ea40000100800 */
        /* <DEDUP_REMOVED lines=21> */
.L_x_626:
[----:B------:R-:W-:Y:S05]  /*8d40*/  BSYNC.RECONVERGENT B7 ;  /* 0x0000000000077941 */ /* 0x000fea0003800200 */
.L_x_625:
[----:B------:R-:W-:Y:S01]  /*8d50*/  DSETP.GEU.AND P2, PT, R42, R26, PT ;  /* 0x0000001a2a00722a */ /* 0x000fe20003f4e000 */
[----:B------:R-:W-:-:S13]  /*8d60*/  IMAD.MOV.U32 R4, RZ, RZ, 0x1 ;  /* 0x00000001ff047424 */ /* 0x000fda00078e00ff */
[----:B------:R-:W-:Y:S02]  /*8d70*/  @!P2 IMAD.MOV.U32 R26, RZ, RZ, R42 ;  /* 0x000000ffff1aa224 */ /* 0x000fe400078e002a */
[----:B------:R-:W-:-:S07]  /*8d80*/  @!P2 IMAD.MOV.U32 R27, RZ, RZ, R43 ;  /* 0x000000ffff1ba224 */ /* 0x000fce00078e002b */
.L_x_624:
[----:B------:R-:W-:Y:S05]  /*8d90*/  BSYNC.RECONVERGENT B6 ;  /* 0x0000000000067941 */ /* 0x000fea0003800200 */
.L_x_623:
        /* <DEDUP_REMOVED lines=26> */
.L_x_630:
[----:B------:R-:W-:Y:S05]  /*8f40*/  BSYNC.RECONVERGENT B7 ;  /* 0x0000000000077941 */ /* 0x000fea0003800200 */
.L_x_629:
[----:B------:R-:W-:Y:S01]  /*8f50*/  DSETP.GEU.AND P2, PT, R42, R26, PT ;  /* 0x0000001a2a00722a */ /* 0x000fe20003f4e000 */
[----:B------:R-:W-:-:S13]  /*8f60*/  IMAD.MOV.U32 R4, RZ, RZ, 0x1 ;  /* 0x00000001ff047424 */ /* 0x000fda00078e00ff */
[----:B------:R-:W-:Y:S02]  /*8f70*/  @!P2 IMAD.MOV.U32 R26, RZ, RZ, R42 ;  /* 0x000000ffff1aa224 */ /* 0x000fe400078e002a */
[----:B------:R-:W-:-:S07]  /*8f80*/  @!P2 IMAD.MOV.U32 R27, RZ, RZ, R43 ;  /* 0x000000ffff1ba224 */ /* 0x000fce00078e002b */
.L_x_628:
[----:B------:R-:W-:Y:S05]  /*8f90*/  BSYNC.RECONVERGENT B6 ;  /* 0x0000000000067941 */ /* 0x000fea0003800200 */
.L_x_627:
        /* <DEDUP_REMOVED lines=26> */
.L_x_634:
[----:B------:R-:W-:Y:S05]  /*9140*/  BSYNC.RECONVERGENT B7 ;  /* 0x0000000000077941 */ /* 0x000fea0003800200 */
.L_x_633:
[----:B------:R-:W-:Y:S01]  /*9150*/  DSETP.GEU.AND P2, PT, R42, R26, PT ;  /* 0x0000001a2a00722a */ /* 0x000fe20003f4e000 */
[----:B------:R-:W-:-:S13]  /*9160*/  IMAD.MOV.U32 R4, RZ, RZ, 0x1 ;  /* 0x00000001ff047424 */ /* 0x000fda00078e00ff */
[----:B------:R-:W-:Y:S02]  /*9170*/  @!P2 IMAD.MOV.U32 R26, RZ, RZ, R42 ;  /* 0x000000ffff1aa224 */ /* 0x000fe400078e002a */
[----:B------:R-:W-:-:S07]  /*9180*/  @!P2 IMAD.MOV.U32 R27, RZ, RZ, R43 ;  /* 0x000000ffff1ba224 */ /* 0x000fce00078e002b */
.L_x_632:
[----:B------:R-:W-:Y:S05]  /*9190*/  BSYNC.RECONVERGENT B6 ;  /* 0x0000000000067941 */ /* 0x000fea0003800200 */
.L_x_631:
[----:B------:R-:W-:Y:S05]  /*91a0*/  @P1 BRA `(.L_x_635) ;  /* 0xfffffff400ec1947 */ /* 0x000fea000383ffff */
.L_x_618:
[----:B------:R-:W-:Y:S05]  /*91b0*/  BSYNC.RECONVERGENT B4 ;  /* 0x0000000000047941 */ /* 0x000fea0003800200 */
.L_x_617:
[----:B------:R-:W-:Y:S01]  /*91c0*/  ISETP.NE.AND P1, PT, R22, RZ, PT ;  /* 0x000000ff1600720c */ /* 0x000fe20003f25270 */
[----:B------:R-:W-:Y:S01]  /*91d0*/  BSSY.RECONVERGENT B4, `(.L_x_636) ;  /* 0x0000068000047945 */ /* 0x000fe20003800200 */
[----:B------:R-:W-:Y:S01]  /*91e0*/  MOV R12, R26 ;  /* 0x0000001a000c7202 */ /* 0x000fe20000000f00 */
[----:B------:R-:W-:-:S10]  /*91f0*/  IMAD.MOV.U32 R13, RZ, RZ, R27 ;  /* 0x000000ffff0d7224 */ /* 0x000fd400078e001b */
[----:B------:R-:W-:Y:S05]  /*9200*/  @!P1 BRA `(.L_x_637) ;  /* 0x0000000400909947 */ /* 0x000fea0003800000 */
[----:B------:R-:W-:-:S05]  /*9210*/  LEA R23, R24, UR34, 0x3 ;  /* 0x0000002218177c11 */ /* 0x000fca000f8e18ff */
[----:B------:R-:W2:Y:S01]  /*9220*/  LDL.64 R14, [R23] ;  /* 0x00000000170e7983 */ /* 0x000ea20000100a00 */
[----:B------:R-:W-:Y:S01]  /*9230*/  BSSY.RECONVERGENT B6, `(.L_x_638) ;  /* 0x000001f000067945 */ /* 0x000fe20003800200 */
[----:B------:R-:W-:Y:S01]  /*9240*/  LEA R24, R24, UR32, 0x2 ;  /* 0x0000002018187c11 */ /* 0x000fe2000f8e10ff */
[----:B--2---:R-:W-:-:S14]  /*9250*/  DSETP.GTU.AND P1, PT, R14, RZ, PT ;  /* 0x000000ff0e00722a */ /* 0x004fdc0003f2c000 */
[----:B------:R-:W-:Y:S05]  /*9260*/  @P1 BRA `(.L_x_639) ;  /* 0x00000000006c1947 */ /* 0x000fea0003800000 */
[----:B------:R-:W2:Y:S02]  /*9270*/  LDL R19, [R24] ;  /* 0x0000000018137983 */ /* 0x000ea40000100800 */
[----:B--2---:R-:W-:-:S06]  /*9280*/  IMAD.WIDE R18, R19, 0x8, R2 ;  /* 0x0000000813127825 */ /* 0x004fcc00078e0202 */
[----:B------:R-:W2:Y:S01]  /*9290*/  LDG.E.64 R18, desc[UR18][R18.64] ;  /* 0x0000001212127981 */ /* 0x000ea2000c1e1b00 */
[----:B------:R-:W-:Y:S01]  /*92a0*/  IMAD.MOV.U32 R4, RZ, RZ, 0x1 ;  /* 0x00000001ff047424 */ /* 0x000fe200078e00ff */
        /* <DEDUP_REMOVED lines=18> */
.L_x_641:
[----:B------:R-:W-:Y:S05]  /*93d0*/  BSYNC.RECONVERGENT B7 ;  /* 0x0000000000077941 */ /* 0x000fea0003800200 */
.L_x_640:
[----:B------:R-:W-:Y:S01]  /*93e0*/  DSETP.GEU.AND P1, PT, R42, R12, PT ;  /* 0x0000000c2a00722a */ /* 0x000fe20003f2e000 */
[----:B------:R-:W-:-:S13]  /*93f0*/  IMAD.MOV.U32 R4, RZ, RZ, 0x1 ;  /* 0x00000001ff047424 */ /* 0x000fda00078e00ff */
[----:B------:R-:W-:Y:S01]  /*9400*/  @!P1 MOV R12, R42 ;  /* 0x0000002a000c9202 */ /* 0x000fe20000000f00 */
[----:B------:R-:W-:-:S07]  /*9410*/  @!P1 IMAD.MOV.U32 R13, RZ, RZ, R43 ;  /* 0x000000ffff0d9224 */ /* 0x000fce00078e002b */
.L_x_639:
[----:B------:R-:W-:Y:S05]  /*9420*/  BSYNC.RECONVERGENT B6 ;  /* 0x0000000000067941 */ /* 0x000fea0003800200 */
.L_x_638:
[----:B------:R-:W-:-:S13]  /*9430*/  ISETP.NE.AND P1, PT, R22, 0x1, PT ;  /* 0x000000011600780c */ /* 0x000fda0003f25270 */
[----:B------:R-:W-:Y:S05]  /*9440*/  @!P1 BRA `(.L_x_637) ;  /* 0x0000000400009947 */ /* 0x000fea0003800000 */
[----:B------:R-:W2:Y:S01]  /*9450*/  LDL.64 R14, [R23+0x8] ;  /* 0x00000800170e7983 */ /* 0x000ea20000100a00 */
[----:B------:R-:W-:Y:S01]  /*9460*/  BSSY.RECONVERGENT B6, `(.L_x_642) ;  /* 0x000001e000067945 */ /* 0x000fe20003800200 */
[----:B--2---:R-:W-:-:S14]  /*9470*/  DSETP.GTU.AND P1, PT, R14, RZ, PT ;  /* 0x000000ff0e00722a */ /* 0x004fdc0003f2c000 */
[----:B------:R-:W-:Y:S05]  /*9480*/  @P1 BRA `(.L_x_643) ;  /* 0x00000000006c1947 */ /* 0x000fea0003800000 */
[----:B------:R-:W2:Y:S02]  /*9490*/  LDL R19, [R24+0x4] ;  /* 0x0000040018137983 */ /* 0x000ea40000100800 */
        /* <DEDUP_REMOVED lines=21> */
.L_x_645:
[----:B------:R-:W-:Y:S05]  /*95f0*/  BSYNC.RECONVERGENT B7 ;  /* 0x0000000000077941 */ /* 0x000fea0003800200 */
.L_x_644:
[----:B------:R-:W-:Y:S01]  /*9600*/  DSETP.GEU.AND P1, PT, R42, R12, PT ;  /* 0x0000000c2a00722a */ /* 0x000fe20003f2e000 */
[----:B------:R-:W-:-:S13]  /*9610*/  IMAD.MOV.U32 R4, RZ, RZ, 0x1 ;  /* 0x00000001ff047424 */ /* 0x000fda00078e00ff */
[----:B------:R-:W-:Y:S01]  /*9620*/  @!P1 MOV R12, R42 ;  /* 0x0000002a000c9202 */ /* 0x000fe20000000f00 */
[----:B------:R-:W-:-:S07]  /*9630*/  @!P1 IMAD.MOV.U32 R13, RZ, RZ, R43 ;  /* 0x000000ffff0d9224 */ /* 0x000fce00078e002b */
.L_x_643:
[----:B------:R-:W-:Y:S05]  /*9640*/  BSYNC.RECONVERGENT B6 ;  /* 0x0000000000067941 */ /* 0x000fea0003800200 */
.L_x_642:
[----:B------:R-:W-:-:S13]  /*9650*/  ISETP.NE.AND P1, PT, R22, 0x2, PT ;  /* 0x000000021600780c */ /* 0x000fda0003f25270 */
[----:B------:R-:W-:Y:S05]  /*9660*/  @!P1 BRA `(.L_x_637) ;  /* 0x0000000000789947 */ /* 0x000fea0003800000 */
[----:B------:R-:W2:Y:S02]  /*9670*/  LDL.64 R14, [R23+0x10] ;  /* 0x00001000170e7983 */ /* 0x000ea40000100a00 */
        /* <DEDUP_REMOVED lines=24> */
.L_x_647:
[----:B------:R-:W-:Y:S05]  /*9800*/  BSYNC.RECONVERGENT B6 ;  /* 0x0000000000067941 */ /* 0x000fea0003800200 */
.L_x_646:
[----:B------:R-:W-:Y:S01]  /*9810*/  DSETP.GEU.AND P1, PT, R42, R12, PT ;  /* 0x0000000c2a00722a */ /* 0x000fe20003f2e000 */
[----:B------:R-:W-:-:S13]  /*9820*/  IMAD.MOV.U32 R4, RZ, RZ, 0x1 ;  /* 0x00000001ff047424 */ /* 0x000fda00078e00ff */
[----:B------:R-:W-:Y:S01]  /*9830*/  @!P1 MOV R12, R42 ;  /* 0x0000002a000c9202 */ /* 0x000fe20000000f00 */
[----:B------:R-:W-:-:S07]  /*9840*/  @!P1 IMAD.MOV.U32 R13, RZ, RZ, R43 ;  /* 0x000000ffff0d9224 */ /* 0x000fce00078e002b */
.L_x_637:
[----:B------:R-:W-:Y:S05]  /*9850*/  BSYNC.RECONVERGENT B4 ;  /* 0x0000000000047941 */ /* 0x000fea0003800200 */
.L_x_636:
[----:B------:R-:W-:-:S04]  /*9860*/  LOP3.LUT P1, RZ, R4, 0xff, RZ, 0xc0, !PT ;  /* 0x000000ff04ff7812 */ /* 0x000fc8000782c0ff */
[----:B------:R-:W-:-:S13]  /*9870*/  PLOP3.LUT P1, PT, P1, PT, PT, 0x8, 0x80 ;  /* 0x000000000080781c */ /* 0x000fda0000f2e170 */
.L_x_616:
[----:B------:R-:W-:Y:S05]  /*9880*/  BSYNC.RECONVERGENT B5 ;  /* 0x0000000000057941 */ /* 0x000fea0003800200 */
.L_x_615:
[----:B------:R-:W-:Y:S05]  /*9890*/  @P1 BRA `(.L_x_648) ;  /* 0x0000006800341947 */ /* 0x000fea0003800000 */
[----:B------:R-:W-:-:S13]  /*98a0*/  ISETP.NE.AND P1, PT, R37, R28, PT ;  /* 0x0000001c2500720c */ /* 0x000fda0003f25270 */
[----:B------:R-:W-:Y:S05]  /*98b0*/  @!P1 BREAK.RELIABLE B2 ;  /* 0x0000000000029942 */ /* 0x000fea0003800100 */
[----:B------:R-:W-:Y:S05]  /*98c0*/  @!P1 BRA `(.L_x_649) ;  /* 0x0000005800f89947 */ /* 0x000fea0003800000 */
[----:B------:R-:W-:Y:S05]  /*98d0*/  @!P6 BRA `(.L_x_650) ;  /* 0x0000004000b8e947 */ /* 0x000fea0003800000 */
[----:B------:R-:W-:Y:S01]  /*98e0*/  UISETP.GE.U32.AND UP1, UPT, UR21, 0x7, UPT ;  /* 0x000000071500788c */ /* 0x000fe2000bf26070 */
[----:B------:R-:W-:-:S08]  /*98f0*/  UMOV UR4, URZ ;  /* 0x000000ff00047c82 */ /* 0x000fd00008000000 */
[----:B------:R-:W-:Y:S05]  /*9900*/  BRA.U !UP1, `(.L_x_651) ;  /* 0x0000000109d47547 */ /* 0x000fea000b800000 */
[----:B------:R-:W-:-:S05]  /*9910*/  UMOV UR4, URZ ;  /* 0x000000ff00047c82 */ /* 0x000fca0008000000 */
.L_x_652:
[----:B------:R-:W-:-:S09]  /*9920*/  ULEA UR5, UR4, UR32, 0x2 ;  /* 0x0000002004057291 */ /* 0x000fd2000f8e10ff */
[----:B----4-:R-:W2:Y:S01]  /*9930*/  LDL.128 R8, [UR5] ;  /* 0x00000005ff087983 */ /* 0x010ea20008100c00 */
[----:B------:R-:W-:-:S09]  /*9940*/  ULEA UR12, UR4, UR34, 0x3 ;  /* 0x00000022040c7291 */ /* 0x000fd2000f8e18ff */
[----:B01-3--:R-:W3:Y:S01]  /*9950*/  LDL.128 R4, [UR12] ;  /* 0x0000000cff047983 */ /* 0x00bee20008100c00 */
[----:B--2---:R-:W-:-:S05]  /*9960*/  IMAD.WIDE R14, R8, 0x8, R2 ;  /* 0x00000008080e7825 */ /* 0x004fca00078e0202 */
[----:B------:R-:W3:Y:S01]  /*9970*/  LDG.E.64 R16, desc[UR18][R14.64] ;  /* 0x000000120e107981 */ /* 0x000ee2000c1e1b00 */
[----:B------:R-:W-:Y:S01]  /*9980*/  IMAD.WIDE R18, R9, 0x8, R2 ;  /* 0x0000000809127825 */ /* 0x000fe200078e0202 */
[----:B---3--:R-:W-:-:S08]  /*9990*/  DADD R4, -R16, R4 ;  /* 0x0000000010047229 */ /* 0x008fd00000000104 */
[----:B------:R-:W-:-:S07]  /*99a0*/  DFMA R16, R4, R12, R16 ;  /* 0x0000000c0410722b */ /* 0x000fce0000000010 */
[----:B------:R0:W-:Y:S04]  /*99b0*/  STG.E.64 desc[UR18][R14.64], R16 ;  /* 0x000000100e007986 */ /* 0x0001e8000c101b12 */
[----:B------:R-:W2:Y:S01]  /*99c0*/  LDG.E.64 R4, desc[UR18][R18.64] ;  /* 0x0000001212047981 */ /* 0x000ea2000c1e1b00 */
[----:B------:R-:W-:Y:S01]  /*99d0*/  IMAD.WIDE R22, R10, 0x8, R2 ;  /* 0x000000080a167825 */ /* 0x000fe200078e0202 */
[----:B--2---:R-:W-:-:S08]  /*99e0*/  DADD R6, -R4, R6 ;  /* 0x0000000004067229 */ /* 0x004fd00000000106 */
[----:B------:R-:W-:Y:S02]  /*99f0*/  DFMA R20, R6, R12, R4 ;  /* 0x0000000c0614722b */ /* 0x000fe40000000004 */
[----:B------:R-:W2:Y:S05]  /*9a00*/  LDL.128 R4, [UR12+0x10] ;  /* 0x0000100cff047983 */ /* 0x000eaa0008100c00 */
[----:B------:R1:W-:Y:S04]  /*9a10*/  STG.E.64 desc[UR18][R18.64], R20 ;  /* 0x0000001412007986 */ /* 0x0003e8000c101b12 */
[----:B------:R-:W2:Y:S01]  /*9a20*/  LDG.E.64 R8, desc[UR18][R22.64] ;  /* 0x0000001216087981 */ /* 0x000ea2000c1e1b00 */
[----:B------:R-:W-:Y:S01]  /*9a30*/  IMAD.WIDE R26, R11, 0x8, R2 ;  /* 0x000000080b1a7825 */ /* 0x000fe200078e0202 */
[----:B--2---:R-:W-:-:S08]  /*9a40*/  DADD R4, -R8, R4 ;  /* 0x0000000008047229 */ /* 0x004fd00000000104 */
[----:B------:R-:W-:Y:S01]  /*9a50*/  DFMA R24, R4, R12, R8 ;  /* 0x0000000c0418722b */ /* 0x000fe20000000008 */
[----:B------:R-:W0:Y:S06]  /*9a60*/  LDL.128 R8, [UR5+0x10] ;  /* 0x00001005ff087983 */ /* 0x000e2c0008100c00 */
[----:B------:R2:W-:Y:S04]  /*9a70*/  STG.E.64 desc[UR18][R22.64], R24 ;  /* 0x0000001816007986 */ /* 0x0005e8000c101b12 */
[----:B------:R-:W3:Y:S02]  /*9a80*/  LDG.E.64 R4, desc[UR18][R26.64] ;  /* 0x000000121a047981 */ /* 0x000ee4000c1e1b00 */
[----:B---3--:R-:W-:Y:S01]  /*9a90*/  DADD R6, -R4, R6 ;  /* 0x0000000004067229 */ /* 0x008fe20000000106 */
[----:B0-----:R-:W-:-:S07]  /*9aa0*/  IMAD.WIDE R16, R8, 0x8, R2 ;  /* 0x0000000808107825 */ /* 0x001fce00078e0202 */
[----:B------:R-:W-:Y:S02]  /*9ab0*/  DFMA R14, R6, R12, R4 ;  /* 0x0000000c060e722b */ /* 0x000fe40000000004 */
[----:B------:R-:W3:Y:S05]  /*9ac0*/  LDL.128 R4, [UR12+0x20] ;  /* 0x0000200cff047983 */ /* 0x000eea0008100c00 */
[----:B------:R0:W-:Y:S04]  /*9ad0*/  STG.E.64 desc[UR18][R26.64], R14 ;  /* 0x0000000e1a007986 */ /* 0x0001e8000c101b12 */
[----:B-1----:R-:W3:Y:S01]  /*9ae0*/  LDG.E.64 R18, desc[UR18][R16.64] ;  /* 0x0000001210127981 */ /* 0x002ee2000c1e1b00 */
[----:B------:R-:W-:Y:S01]  /*9af0*/  IMAD.WIDE R8, R9, 0x8, R2 ;  /* 0x0000000809087825 */ /* 0x000fe200078e0202 */
[----:B---3--:R-:W-:-:S08]  /*9b00*/  DADD R4, -R18, R4 ;  /* 0x0000000012047229 */ /* 0x008fd00000000104 */
[----:B------:R-:W-:-:S07]  /*9b10*/  DFMA R18, R4, R12, R18 ;  /* 0x0000000c0412722b */ /* 0x000fce0000000012 */
[----:B------:R4:W-:Y:S04]  /*9b20*/  STG.E.64 desc[UR18][R16.64], R18 ;  /* 0x0000001210007986 */ /* 0x0009e8000c101b12 */
[----:B------:R-:W3:Y:S01]  /*9b30*/  LDG.E.64 R4, desc[UR18][R8.64] ;  /* 0x0000001208047981 */ /* 0x000ee2000c1e1b00 */
[----:B--2---:R-:W-:Y:S01]  /*9b40*/  IMAD.WIDE R22, R10, 0x8, R2 ;  /* 0x000000080a167825 */ /* 0x004fe200078e0202 */
[----:B---3--:R-:W-:-:S08]  /*9b50*/  DADD R6, -R4, R6 ;  /* 0x0000000004067229 */ /* 0x008fd00000000106 */
[----:B------:R-:W-:Y:S02]  /*9b60*/  DFMA R20, R6, R12, R4 ;  /* 0x0000000c0614722b */ /* 0x000fe40000000004 */
[----:B------:R-:W2:Y:S05]  /*9b70*/  LDL.128 R4, [UR12+0x30] ;  /* 0x0000300cff047983 */ /* 0x000eaa0008100c00 */
[----:B------:R4:W-:Y:S04]  /*9b80*/  STG.E.64 desc[UR18][R8.64], R20 ;  /* 0x0000001408007986 */ /* 0x0009e8000c101b12 */
[----:B0-----:R-:W2:Y:S01]  /*9b90*/  LDG.E.64 R14, desc[UR18][R22.64] ;  /* 0x00000012160e7981 */ /* 0x001ea2000c1e1b00 */
[----:B------:R-:W-:Y:S01]  /*9ba0*/  IMAD.WIDE R10, R11, 0x8, R2 ;  /* 0x000000080b0a7825 */ /* 0x000fe200078e0202 */
[----:B--2---:R-:W-:-:S08]  /*9bb0*/  DADD R4, -R14, R4 ;  /* 0x000000000e047229 */ /* 0x004fd00000000104 */
[----:B------:R-:W-:-:S07]  /*9bc0*/  DFMA R4, R4, R12, R14 ;  /* 0x0000000c0404722b */ /* 0x000fce000000000e */
[----:B------:R4:W-:Y:S04]  /*9bd0*/  STG.E.64 desc[UR18][R22.64], R4 ;  /* 0x0000000416007986 */ /* 0x0009e8000c101b12 */
[----:B------:R-:W2:Y:S01]  /*9be0*/  LDG.E.64 R14, desc[UR18][R10.64] ;  /* 0x000000120a0e7981 */ /* 0x000ea2000c1e1b00 */
[----:B------:R-:W-:-:S04]  /*9bf0*/  UIADD3 UR4, UPT, UPT, UR4, 0x8, URZ ;  /* 0x0000000804047890 */ /* 0x000fc8000fffe0ff */
[----:B------:R-:W-:Y:S01]  /*9c00*/  UISETP.NE.AND UP1, UPT, UR4, UR6, UPT ;  /* 0x000000060400728c */ /* 0x000fe2000bf25270 */
[----:B--2---:R-:W-:-:S08]  /*9c10*/  DADD R6, -R14, R6 ;  /* 0x000000000e067229 */ /* 0x004fd00000000106 */
[----:B------:R-:W-:-:S07]  /*9c20*/  DFMA R6, R6, R12, R14 ;  /* 0x0000000c0606722b */ /* 0x000fce000000000e */
[----:B------:R4:W-:Y:S01]  /*9c30*/  STG.E.64 desc[UR18][R10.64], R6 ;  /* 0x000000060a007986 */ /* 0x0009e2000c101b12 */
[----:B------:R-:W-:Y:S05]  /*9c40*/  BRA.U UP1, `(.L_x_652) ;  /* 0xfffffffd01347547 */ /* 0x000fea000b83ffff */
[----:B------:R-:W-:-:S05]  /*9c50*/  UMOV UR4, UR6 ;  /* 0x0000000600047c82 */ /* 0x000fca0008000000 */
.L_x_651:
[----:B------:R-:W-:-:S09]  /*9c60*/  UISETP.NE.AND UP1, UPT, UR22, URZ, UPT ;  /* 0x000000ff1600728c */ /* 0x000fd2000bf25270 */
[----:B------:R-:W-:Y:S05]  /*9c70*/  BRA.U !UP1, `(.L_x_653) ;  /* 0x0000000109ec7547 */ /* 0x000fea000b800000 */
[----:B------:R-:W-:Y:S02]  /*9c80*/  UISETP.GE.U32.AND UP1, UPT, UR35, 0x3, UPT ;  /* 0x000000032300788c */ /* 0x000fe4000bf26070 */
[----:B------:R-:W-:-:S07]  /*9c90*/  UISETP.NE.AND UP2, UPT, UR23, URZ, UPT ;  /* 0x000000ff1700728c */ /* 0x000fce000bf45270 */
[----:B------:R-:W-:Y:S05]  /*9ca0*/  BRA.U !UP1, `(.L_x_654) ;  /* 0x00000001096c7547 */ /* 0x000fea000b800000 */
[----:B------:R-:W-:-:S09]  /*9cb0*/  ULEA UR5, UR4, UR32, 0x2 ;  /* 0x0000002004057291 */ /* 0x000fd2000f8e10ff */
[----:B0-----:R-:W2:Y:S01]  /*9cc0*/  LDL.64 R14, [UR5] ;  /* 0x00000005ff0e7983 */ /* 0x001ea20008100a00 */
[----:B------:R-:W-:-:S03]  /*9cd0*/  ULEA UR12, UR4, UR34, 0x3 ;  /* 0x00000022040c7291 */ /* 0x000fc6000f8e18ff */
[----:B-1--4-:R-:W4:Y:S06]  /*9ce0*/  LDL.64 R22, [UR5+0x8] ;  /* 0x00000805ff167983 */ /* 0x012f2c0008100a00 */
[----:B---3--:R-:W3:Y:S01]  /*9cf0*/  LDL.128 R4, [UR12] ;  /* 0x0000000cff047983 */ /* 0x008ee20008100c00 */
[----:B--2---:R-:W-:-:S05]  /*9d00*/  IMAD.WIDE R8, R14, 0x8, R2 ;  /* 0x000000080e087825 */ /* 0x004fca00078e0202 */
[----:B------:R-:W3:Y:S01]  /*9d10*/  LDG.E.64 R10, desc[UR18][R8.64] ;  /* 0x00000012080a7981 */ /* 0x000ee2000c1e1b00 */
[----:B------:R-:W-:Y:S01]  /*9d20*/  IMAD.WIDE R14, R15, 0x8, R2 ;  /* 0x000000080f0e7825 */ /* 0x000fe200078e0202 */
[----:B---3--:R-:W-:-:S08]  /*9d30*/  DADD R4, -R10, R4 ;  /* 0x000000000a047229 */ /* 0x008fd00000000104 */
[----:B------:R-:W-:-:S07]  /*9d40*/  DFMA R10, R4, R12, R10 ;  /* 0x0000000c040a722b */ /* 0x000fce000000000a */
[----:B------:R0:W-:Y:S04]  /*9d50*/  STG.E.64 desc[UR18][R8.64], R10 ;  /* 0x0000000a08007986 */ /* 0x0001e8000c101b12 */
[----:B------:R-:W2:Y:S01]  /*9d60*/  LDG.E.64 R4, desc[UR18][R14.64] ;  /* 0x000000120e047981 */ /* 0x000ea2000c1e1b00 */
[----:B----4-:R-:W-:Y:S01]  /*9d70*/  IMAD.WIDE R18, R22, 0x8, R2 ;  /* 0x0000000816127825 */ /* 0x010fe200078e0202 */
[----:B--2---:R-:W-:-:S08]  /*9d80*/  DADD R6, -R4, R6 ;  /* 0x0000000004067229 */ /* 0x004fd00000000106 */
[----:B------:R-:W-:Y:S02]  /*9d90*/  DFMA R16, R6, R12, R4 ;  /* 0x0000000c0610722b */ /* 0x000fe40000000004 */
[----:B------:R-:W2:Y:S05]  /*9da0*/  LDL.128 R4, [UR12+0x10] ;  /* 0x0000100cff047983 */ /* 0x000eaa0008100c00 */
[----:B------:R1:W-:Y:S04]  /*9db0*/  STG.E.64 desc[UR18][R14.64], R16 ;  /* 0x000000100e007986 */ /* 0x0003e8000c101b12 */
[----:B------:R-:W2:Y:S01]  /*9dc0*/  LDG.E.64 R20, desc[UR18][R18.64] ;  /* 0x0000001212147981 */ /* 0x000ea2000c1e1b00 */
[----:B0-----:R-:W-:Y:S01]  /*9dd0*/  IMAD.WIDE R8, R23, 0x8, R2 ;  /* 0x0000000817087825 */ /* 0x001fe200078e0202 */
[----:B--2---:R-:W-:-:S08]  /*9de0*/  DADD R4, -R20, R4 ;  /* 0x0000000014047229 */ /* 0x004fd00000000104 */
[----:B------:R-:W-:-:S07]  /*9df0*/  DFMA R4, R4, R12, R20 ;  /* 0x0000000c0404722b */ /* 0x000fce0000000014 */
[----:B------:R1:W-:Y:S04]  /*9e00*/  STG.E.64 desc[UR18][R18.64], R4 ;  /* 0x0000000412007986 */ /* 0x0003e8000c101b12 */
[----:B------:R-:W2:Y:S01]  /*9e10*/  LDG.E.64 R10, desc[UR18][R8.64] ;  /* 0x00000012080a7981 */ /* 0x000ea2000c1e1b00 */
[----:B------:R-:W-:Y:S01]  /*9e20*/  UIADD3 UR4, UPT, UPT, UR4, 0x4, URZ ;  /* 0x0000000404047890 */ /* 0x000fe2000fffe0ff */
[----:B--2---:R-:W-:-:S08]  /*9e30*/  DADD R6, -R10, R6 ;  /* 0x000000000a067229 */ /* 0x004fd00000000106 */
[----:B------:R-:W-:-:S07]  /*9e40*/  DFMA R6, R6, R12, R10 ;  /* 0x0000000c0606722b */ /* 0x000fce000000000a */
[----:B------:R1:W-:Y:S04]  /*9e50*/  STG.E.64 desc[UR18][R8.64], R6 ;  /* 0x0000000608007986 */ /* 0x0003e8000c101b12 */
.L_x_654:
[----:B------:R-:W-:Y:S05]  /*9e60*/  BRA.U !UP2, `(.L_x_653) ;  /* 0x000000010a707547 */ /* 0x000fea000b800000 */
[----:B------:R-:W-:-:S06]  /*9e70*/  UISETP.NE.AND UP1, UPT, UR23, 0x1, UPT ;  /* 0x000000011700788c */ /* 0x000fcc000bf25270 */
[----:B------:R-:W-:-:S05]  /*9e80*/  PLOP3.LUT P1, PT, PT, PT, UP1, 0x80, 0x8 ;  /* 0x000000000008781c */ /* 0x000fca0003f2f018 */
[----:B------:R-:W-:-:S09]  /*9e90*/  @UP1 ULEA UR5, UR4, UR32, 0x2 ;  /* 0x0000002004051291 */ /* 0x000fd2000f8e10ff */
[----:B-1--4-:R-:W2:Y:S01]  /*9ea0*/  @P1 LDL.64 R18, [UR5] ;  /* 0x00000005ff121983 */ /* 0x012ea20008100a00 */
[----:B------:R-:W-:-:S09]  /*9eb0*/  @UP1 ULEA UR5, UR4, UR34, 0x3 ;  /* 0x0000002204051291 */ /* 0x000fd2000f8e18ff */
[----:B0--3--:R-:W3:Y:S01]  /*9ec0*/  @P1 LDL.128 R4, [UR5] ;  /* 0x00000005ff041983 */ /* 0x009ee20008100c00 */
[----:B--2---:R-:W-:-:S05]  /*9ed0*/  @P1 IMAD.WIDE R16, R18, 0x8, R2 ;  /* 0x0000000812101825 */ /* 0x004fca00078e0202 */
[----:B------:R-:W3:Y:S01]  /*9ee0*/  @P1 LDG.E.64 R8, desc[UR18][R16.64] ;  /* 0x0000001210081981 */ /* 0x000ee2000c1e1b00 */
[----:B------:R-:W-:Y:S01]  /*9ef0*/  UISETP.NE.AND UP2, UPT, UR29, URZ, UPT ;  /* 0x000000ff1d00728c */ /* 0x000fe2000bf45270 */
[----:B------:R-:W-:Y:S01]  /*9f00*/  @P1 IMAD.WIDE R18, R19, 0x8, R2 ;  /* 0x0000000813121825 */ /* 0x000fe200078e0202 */
[----:B------:R-:W-:-:S04]  /*9f10*/  @UP1 UIADD3 UR4, UPT, UPT, UR4, 0x2, URZ ;  /* 0x0000000204041890 */ /* 0x000fc8000fffe0ff */
[----:B------:R-:W-:-:S05]  /*9f20*/  PLOP3.LUT P2, PT, PT, PT, UP2, 0x80, 0x8 ;  /* 0x000000000008781c */ /* 0x000fca0003f4f028 */
[----:B------:R-:W-:-:S09]  /*9f30*/  @UP2 ULEA UR5, UR4, UR32, 0x2 ;  /* 0x0000002004052291 */ /* 0x000fd2000f8e10ff */
[----:B------:R-:W2:Y:S01]  /*9f40*/  @P2 LDL R11, [UR5] ;  /* 0x00000005ff0b2983 */ /* 0x000ea20008100800 */
[----:B---3--:R-:W-:-:S08]  /*9f50*/  @P1 DADD R4, R4, -R8 ;  /* 0x0000000004041229 */ /* 0x008fd00000000808 */
[----:B------:R-:W-:-:S07]  /*9f60*/  @P1 DFMA R4, R4, R12, R8 ;  /* 0x0000000c0404122b */ /* 0x000fce0000000008 */
[----:B------:R0:W-:Y:S04]  /*9f70*/  @P1 STG.E.64 desc[UR18][R16.64], R4 ;  /* 0x0000000410001986 */ /* 0x0001e8000c101b12 */
[----:B------:R-:W3:Y:S01]  /*9f80*/  @P1 LDG.E.64 R8, desc[UR18][R18.64] ;  /* 0x0000001212081981 */ /* 0x000ee2000c1e1b00 */
[----:B------:R-:W-:-:S09]  /*9f90*/  @UP2 ULEA UR4, UR4, UR34, 0x3 ;  /* 0x0000002204042291 */ /* 0x000fd2000f8e18ff */
[----:B------:R-:W4:Y:S01]  /*9fa0*/  @P2 LDL.64 R14, [UR4] ;  /* 0x00000004ff0e2983 */ /* 0x000f220008100a00 */
[----:B---3--:R-:W-:-:S08]  /*9fb0*/  @P1 DADD R6, -R8, R6 ;  /* 0x0000000008061229 */ /* 0x008fd00000000106 */
[----:B------:R-:W-:Y:S01]  /*9fc0*/  @P1 DFMA R6, R6, R12, R8 ;  /* 0x0000000c0606122b */ /* 0x000fe20000000008 */
[----:B--2---:R-:W-:-:S06]  /*9fd0*/  @P2 IMAD.WIDE R8, R11, 0x8, R2 ;  /* 0x000000080b082825 */ /* 0x004fcc00078e0202 */
[----:B------:R0:W-:Y:S04]  /*9fe0*/  @P1 STG.E.64 desc[UR18][R18.64], R6 ;  /* 0x0000000612001986 */ /* 0x0001e8000c101b12 */
[----:B------:R-:W4:Y:S02]  /*9ff0*/  @P2 LDG.E.64 R10, desc[UR18][R8.64] ;  /* 0x00000012080a2981 */ /* 0x000f24000c1e1b00 */
[----:B----4-:R-:W-:-:S08]  /*a000*/  @P2 DADD R14, -R10, R14 ;  /* 0x000000000a0e2229 */ /* 0x010fd0000000010e */
[----:B------:R-:W-:-:S07]  /*a010*/  @P2 DFMA R14, R14, R12, R10 ;  /* 0x0000000c0e0e222b */ /* 0x000fce000000000a */
[----:B------:R0:W-:Y:S04]  /*a020*/  @P2 STG.E.64 desc[UR18][R8.64], R14 ;  /* 0x0000000e08002986 */ /* 0x0001e8000c101b12 */
.L_x_653:
[----:B------:R-:W-:-:S07]  /*a030*/  IMAD.MOV.U32 R41, RZ, RZ, RZ ;  /* 0x000000ffff297224 */ /* 0x000fce00078e00ff */
.L_x_745:
[----:B01234-:R-:W-:Y:S01]  /*a040*/  IMAD.WIDE.U32 R4, R41, 0x8, R2 ;  /* 0x0000000829047825 */ /* 0x01ffe200078e0002 */
[----:B------:R-:W0:Y:S05]  /*a050*/  LDCU.64 UR4, c[0x0][0x3b8] ;  /* 0x00007700ff0477ac */ /* 0x000e2a0008000a00 */
[----:B------:R-:W0:Y:S01]  /*a060*/  LDG.E.64 R4, desc[UR18][R4.64] ;  /* 0x0000001204047981 */ /* 0x000e22000c1e1b00 */
[----:B------:R-:W-:Y:S01]  /*a070*/  ISETP.GE.AND P1, PT, R36, 0x1, PT ;  /* 0x000000012400780c */ /* 0x000fe20003f26270 */
[----:B------:R-:W-:-:S12]  /*a080*/  BSSY.RECONVERGENT B4, `(.L_x_655) ;  /* 0x00003af000047945 */ /* 0x000fd80003800200 */
[----:B0-----:R-:W-:-:S14]  /*a090*/  DSETP.GEU.OR P1, PT, R4, UR4, !P1 ;  /* 0x0000000404007e2a */ /* 0x001fdc000cf2e400 */
[----:B-----5:R-:W-:Y:S05]  /*a0a0*/  @P1 BRA `(.L_x_656) ;  /* 0x0000003800b01947 */ /* 0x020fea0003800000 */
[----:B------:R-:W-:Y:S02]  /*a0b0*/  IMAD.MOV.U32 R40, RZ, RZ, R36 ;  /* 0x000000ffff287224 */ /* 0x000fe400078e0024 */
[----:B------:R-:W-:-:S07]  /*a0c0*/  IMAD.MOV.U32 R35, RZ, RZ, RZ ;  /* 0x000000ffff237224 */ /* 0x000fce00078e00ff */
.L_x_658:
[----:B------:R-:W-:-:S05]  /*a0d0*/  LEA R4, R35, UR32, 0x2 ;  /* 0x0000002023047c11 */ /* 0x000fca000f8e10ff */
[----:B------:R-:W2:Y:S02]  /*a0e0*/  LDL R6, [R4] ;  /* 0x0000000004067983 */ /* 0x000ea40000100800 */
[----:B--2---:R-:W-:-:S13]  /*a0f0*/  ISETP.NE.AND P1, PT, R6, R41, PT ;  /* 0x000000290600720c */ /* 0x004fda0003f25270 */
[----:B------:R-:W-:Y:S05]  /*a100*/  @!P1 BRA `(.L_x_657) ;  /* 0x0000000000109947 */ /* 0x000fea0003800000 */
[----:B------:R-:W-:-:S04]  /*a110*/  IADD3 R35, PT, PT, R35, 0x1, RZ ;  /* 0x0000000123237810 */ /* 0x000fc80007ffe0ff */
[----:B------:R-:W-:-:S13]  /*a120*/  ISETP.NE.AND P1, PT, R35, R36, PT ;  /* 0x000000242300720c */ /* 0x000fda0003f25270 */
[----:B------:R-:W-:Y:S05]  /*a130*/  @P1 BRA `(.L_x_658) ;  /* 0xfffffffc00e41947 */ /* 0x000fea000383ffff */
[----:B------:R-:W-:Y:S05]  /*a140*/  BRA `(.L_x_656) ;  /* 0x0000003800887947 */ /* 0x000fea0003800000 */
.L_x_657:
[----:B------:R-:W-:Y:S01]  /*a150*/  VIADD R32, R36, 0xffffffff ;  /* 0xffffffff24207836 */ /* 0x000fe20000000000 */
[----:B------:R-:W-:Y:S04]  /*a160*/  BSSY.RECONVERGENT B3, `(.L_x_659) ;  /* 0x00000b2000037945 */ /* 0x000fe80003800200 */
[----:B------:R-:W-:-:S13]  /*a170*/  ISETP.GT.AND P3, PT, R32, R35, PT ;  /* 0x000000232000720c */ /* 0x000fda0003f64270 */
[----:B------:R-:W-:Y:S05]  /*a180*/  @!P3 BRA `(.L_x_660) ;  /* 0x0000000800bcb947 */ /* 0x000fea0003800000 */
[----:B------:R-:W-:Y:S05]  /*a190*/  @!P0 BRA `(.L_x_661) ;  /* 0x0000000800308947 */ /* 0x000fea0003800000 */
[----:B------:R-:W-:Y:S01]  /*a1a0*/  BSSY.RECONVERGENT B5, `(.L_x_662) ;  /* 0x000008a000057945 */ /* 0x000fe20003800200 */
[----:B------:R-:W-:-:S07]  /*a1b0*/  IMAD.MOV.U32 R9, RZ, RZ, R35 ;  /* 0x000000ffff097224 */ /* 0x000fce00078e0023 */
.L_x_668:
[C---:B0--34-:R-:W-:Y:S01]  /*a1c0*/  LEA R5, R9.reuse, UR32, 0x2 ;  /* 0x0000002009057c11 */ /* 0x059fe2000f8e10ff */
[----:B------:R-:W0:Y:S04]  /*a1d0*/  LDCU UR4, c[0x0][0x398] ;  /* 0x00007300ff0477ac */ /* 0x000e280008000800 */
[----:B-12---:R-:W2:Y:S01]  /*a1e0*/  LDL R6, [R5+0x4] ;  /* 0x0000040005067983 */ /* 0x006ea20000100800 */
[----:B------:R-:W-:Y:S01]  /*a1f0*/  UISETP.GE.U32.AND UP1, UPT, UR24, 0xf, UPT ;  /* 0x0000000f1800788c */ /* 0x000fe2000bf26070 */
[C---:B------:R-:W-:Y:S02]  /*a200*/  VIADD R4, R9.reuse, 0x1 ;  /* 0x0000000109047836 */ /* 0x040fe40000000000 */
[----:B------:R-:W-:Y:S02]  /*a210*/  IMAD.MOV.U32 R11, RZ, RZ, RZ ;  /* 0x000000ffff0b7224 */ /* 0x000fe400078e00ff */
[----:B0-----:R-:W-:Y:S01]  /*a220*/  IMAD R8, R9, UR4, RZ ;  /* 0x0000000409087c24 */ /* 0x001fe2000f8e02ff */
[----:B------:R-:W-:-:S03]  /*a230*/  MOV R9, R4 ;  /* 0x0000000400097202 */ /* 0x000fc60000000f00 */
[----:B------:R-:W-:Y:S01]  /*a240*/  VIADD R10, R8, UR4 ;  /* 0x00000004080a7c36 */ /* 0x000fe20008000000 */
[----:B--2---:R0:W-:Y:S01]  /*a250*/  STL [R5], R6 ;  /* 0x0000000605007387 */ /* 0x0041e20000100800 */
[----:B------:R-:W-:Y:S05]  /*a260*/  BRA.U !UP1, `(.L_x_663) ;  /* 0x0000000109a47547 */ /* 0x000fea000b800000 */
[----:B------:R-:W-:-:S07]  /*a270*/  IMAD.MOV.U32 R11, RZ, RZ, RZ ;  /* 0x000000ffff0b7224 */ /* 0x000fce00078e00ff */
.L_x_664:
[----:B------:R-:W-:-:S04]  /*a280*/  IMAD.IADD R7, R10, 0x1, R11 ;  /* 0x000000010a077824 */ /* 0x000fc800078e020b */
[----:B0-----:R-:W-:-:S05]  /*a290*/  IMAD.WIDE.U32 R6, R7, 0x8, R50 ;  /* 0x0000000807067825 */ /* 0x001fca00078e0032 */
[----:B----4-:R-:W2:Y:S01]  /*a2a0*/  LDG.E.64 R12, desc[UR18][R6.64] ;  /* 0x00000012060c7981 */ /* 0x010ea2000c1e1b00 */
[----:B------:R-:W-:-:S04]  /*a2b0*/  IMAD.IADD R5, R8, 0x1, R11 ;  /* 0x0000000108057824 */ /* 0x000fc800078e020b */
[----:B------:R-:W-:-:S05]  /*a2c0*/  IMAD.WIDE.U32 R4, R5, 0x8, R50 ;  /* 0x0000000805047825 */ /* 0x000fca00078e0032 */
        /* <DEDUP_REMOVED lines=9> */
[----:B------:R-:W5:Y:S04]  /*a360*/  LDG.E.64 R22, desc[UR18][R6.64+0x28] ;  /* 0x0000281206167981 */ /* 0x000f68000c1e1b00 */
[----:B-----5:R5:W-:Y:S04]  /*a370*/  STG.E.64 desc[UR18][R4.64+0x28], R22 ;  /* 0x0000281604007986 */ /* 0x020be8000c101b12 */
[----:B0-----:R-:W2:Y:S04]  /*a380*/  LDG.E.64 R12, desc[UR18][R6.64+0x30] ;  /* 0x00003012060c7981 */ /* 0x001ea8000c1e1b00 */
[----:B--2---:R0:W-:Y:S04]  /*a390*/  STG.E.64 desc[UR18][R4.64+0x30], R12 ;  /* 0x0000300c04007986 */ /* 0x0041e8000c101b12 */
[----:B-1----:R-:W2:Y:S04]  /*a3a0*/  LDG.E.64 R14, desc[UR18][R6.64+0x38] ;  /* 0x00003812060e7981 */ /* 0x002ea8000c1e1b00 */
[----:B--2---:R1:W-:Y:S04]  /*a3b0*/  STG.E.64 desc[UR18][R4.64+0x38], R14 ;  /* 0x0000380e04007986 */ /* 0x0043e8000c101b12 */
[----:B------:R-:W2:Y:S04]  /*a3c0*/  LDG.E.64 R16, desc[UR18][R6.64+0x40] ;  /* 0x0000401206107981 */ /* 0x000ea8000c1e1b00 */
[----:B--2---:R2:W-:Y:S04]  /*a3d0*/  STG.E.64 desc[UR18][R4.64+0x40], R16 ;  /* 0x0000401004007986 */ /* 0x0045e8000c101b12 */
[----:B---3--:R-:W3:Y:S04]  /*a3e0*/  LDG.E.64 R18, desc[UR18][R6.64+0x48] ;  /* 0x0000481206127981 */ /* 0x008ee8000c1e1b00 */
[----:B---3--:R3:W-:Y:S04]  /*a3f0*/  STG.E.64 desc[UR18][R4.64+0x48], R18 ;  /* 0x0000481204007986 */ /* 0x0087e8000c101b12 */
[----:B----4-:R-:W4:Y:S04]  /*a400*/  LDG.E.64 R20, desc[UR18][R6.64+0x50] ;  /* 0x0000501206147981 */ /* 0x010f28000c1e1b00 */
[----:B----4-:R4:W-:Y:S04]  /*a410*/  STG.E.64 desc[UR18][R4.64+0x50], R20 ;  /* 0x0000501404007986 */ /* 0x0109e8000c101b12 */
[----:B-----5:R-:W5:Y:S04]  /*a420*/  LDG.E.64 R22, desc[UR18][R6.64+0x58] ;  /* 0x0000581206167981 */ /* 0x020f68000c1e1b00 */
[----:B-----5:R4:W-:Y:S04]  /*a430*/  STG.E.64 desc[UR18][R4.64+0x58], R22 ;  /* 0x0000581604007986 */ /* 0x0209e8000c101b12 */
[----:B0-----:R-:W5:Y:S04]  /*a440*/  LDG.E.64 R12, desc[UR18][R6.64+0x60] ;  /* 0x00006012060c7981 */ /* 0x001f68000c1e1b00 */
[----:B-----5:R4:W-:Y:S04]  /*a450*/  STG.E.64 desc[UR18][R4.64+0x60], R12 ;  /* 0x0000600c04007986 */ /* 0x0209e8000c101b12 */
[----:B-1----:R-:W5:Y:S04]  /*a460*/  LDG.E.64 R14, desc[UR18][R6.64+0x68] ;  /* 0x00006812060e7981 */ /* 0x002f68000c1e1b00 */
[----:B-----5:R4:W-:Y:S04]  /*a470*/  STG.E.64 desc[UR18][R4.64+0x68], R14 ;  /* 0x0000680e04007986 */ /* 0x0209e8000c101b12 */
[----:B--2---:R-:W2:Y:S04]  /*a480*/  LDG.E.64 R16, desc[UR18][R6.64+0x70] ;  /* 0x0000701206107981 */ /* 0x004ea8000c1e1b00 */
[----:B--2---:R4:W-:Y:S04]  /*a490*/  STG.E.64 desc[UR18][R4.64+0x70], R16 ;  /* 0x0000701004007986 */ /* 0x0049e8000c101b12 */
[----:B---3--:R-:W2:Y:S01]  /*a4a0*/  LDG.E.64 R18, desc[UR18][R6.64+0x78] ;  /* 0x0000781206127981 */ /* 0x008ea2000c1e1b00 */
[----:B------:R-:W-:-:S04]  /*a4b0*/  IADD3 R11, PT, PT, R11, 0x10, RZ ;  /* 0x000000100b0b7810 */ /* 0x000fc80007ffe0ff */
[----:B------:R-:W-:Y:S01]  /*a4c0*/  ISETP.NE.AND P1, PT, R11, UR7, PT ;  /* 0x000000070b007c0c */ /* 0x000fe2000bf25270 */
[----:B--2---:R4:W-:-:S12]  /*a4d0*/  STG.E.64 desc[UR18][R4.64+0x78], R18 ;  /* 0x0000781204007986 */ /* 0x0049d8000c101b12 */
[----:B------:R-:W-:Y:S05]  /*a4e0*/  @P1 BRA `(.L_x_664) ;  /* 0xfffffffc00641947 */ /* 0x000fea000383ffff */
[----:B------:R-:W-:-:S07]  /*a4f0*/  IMAD.U32 R11, RZ, RZ, UR7 ;  /* 0x00000007ff0b7e24 */ /* 0x000fce000f8e00ff */
.L_x_663:
[----:B------:R-:W-:-:S09]  /*a500*/  UISETP.NE.AND UP1, UPT, UR25, URZ, UPT ;  /* 0x000000ff1900728c */ /* 0x000fd2000bf25270 */
[----:B------:R-:W-:Y:S05]  /*a510*/  BRA.U !UP1, `(.L_x_665) ;  /* 0x0000000509407547 */ /* 0x000fea000b800000 */
[----:B------:R-:W-:Y:S02]  /*a520*/  UISETP.GE.U32.AND UP1, UPT, UR36, 0x7, UPT ;  /* 0x000000072400788c */ /* 0x000fe4000bf26070 */
[----:B------:R-:W-:-:S07]  /*a530*/  UISETP.NE.AND UP2, UPT, UR26, URZ, UPT ;  /* 0x000000ff1a00728c */ /* 0x000fce000bf45270 */
[----:B------:R-:W-:Y:S05]  /*a540*/  BRA.U !UP1, `(.L_x_666) ;  /* 0x0000000109747547 */ /* 0x000fea000b800000 */
[----:B------:R-:W-:-:S04]  /*a550*/  IMAD.IADD R7, R10, 0x1, R11 ;  /* 0x000000010a077824 */ /* 0x000fc800078e020b */
[----:B0-----:R-:W-:-:S05]  /*a560*/  IMAD.WIDE.U32 R6, R7, 0x8, R50 ;  /* 0x0000000807067825 */ /* 0x001fca00078e0032 */
[----:B----4-:R-:W2:Y:S01]  /*a570*/  LDG.E.64 R12, desc[UR18][R6.64] ;  /* 0x00000012060c7981 */ /* 0x010ea2000c1e1b00 */
[----:B------:R-:W-:Y:S01]  /*a580*/  IADD3 R5, P1, PT, R10, R11, RZ ;  /* 0x0000000b0a057210 */ /* 0x000fe20007f3e0ff */
[----:B------:R-:W-:-:S04]  /*a590*/  IMAD.IADD R15, R8, 0x1, R11 ;  /* 0x00000001080f7824 */ /* 0x000fc800078e020b */
[----:B------:R-:W-:Y:S01]  /*a5a0*/  IMAD.X R16, RZ, RZ, RZ, P1 ;  /* 0x000000ffff107224 */ /* 0x000fe200008e06ff */
[----:B------:R-:W-:Y:S01]  /*a5b0*/  LEA R4, P1, R5, R50, 0x3 ;  /* 0x0000003205047211 */ /* 0x000fe200078218ff */
[----:B------:R-:W-:-:S03]  /*a5c0*/  IMAD.WIDE.U32 R14, R15, 0x8, R50 ;  /* 0x000000080f0e7825 */ /* 0x000fc600078e0032 */
[----:B------:R-:W-:Y:S02]  /*a5d0*/  LEA.HI.X R5, R5, R51, R16, 0x3, P1 ;  /* 0x0000003305057211 */ /* 0x000fe400008f1c10 */
[----:B------:R-:W-:Y:S01]  /*a5e0*/  IADD3 R19, P1, PT, R8, R11, RZ ;  /* 0x0000000b08137210 */ /* 0x000fe20007f3e0ff */
[----:B--2---:R0:W-:Y:S04]  /*a5f0*/  STG.E.64 desc[UR18][R14.64], R12 ;  /* 0x0000000c0e007986 */ /* 0x0041e8000c101b12 */
[----:B------:R-:W2:Y:S01]  /*a600*/  LDG.E.64 R16, desc[UR18][R4.64+0x8] ;  /* 0x0000081204107981 */ /* 0x000ea2000c1e1b00 */
[----:B------:R-:W-:Y:S02]  /*a610*/  IADD3.X R18, PT, PT, RZ, RZ, RZ, P1, !PT ;  /* 0x000000ffff127210 */ /* 0x000fe40000ffe4ff */
[----:B------:R-:W-:-:S04]  /*a620*/  LEA R6, P1, R19, R50, 0x3 ;  /* 0x0000003213067211 */ /* 0x000fc800078218ff */
[----:B------:R-:W-:-:S05]  /*a630*/  LEA.HI.X R7, R19, R51, R18, 0x3, P1 ;  /* 0x0000003313077211 */ /* 0x000fca00008f1c12 */
[----:B--2---:R1:W-:Y:S04]  /*a640*/  STG.E.64 desc[UR18][R6.64+0x8], R16 ;  /* 0x0000081006007986 */ /* 0x0043e8000c101b12 */
[----:B------:R-:W2:Y:S04]  /*a650*/  LDG.E.64 R18, desc[UR18][R4.64+0x10] ;  /* 0x0000101204127981 */ /* 0x000ea8000c1e1b00 */
[----:B--2---:R2:W-:Y:S04]  /*a660*/  STG.E.64 desc[UR18][R6.64+0x10], R18 ;  /* 0x0000101206007986 */ /* 0x0045e8000c101b12 */
[----:B------:R-:W3:Y:S04]  /*a670*/  LDG.E.64 R20, desc[UR18][R4.64+0x18] ;  /* 0x0000181204147981 */ /* 0x000ee8000c1e1b00 */
[----:B---3--:R2:W-:Y:S04]  /*a680*/  STG.E.64 desc[UR18][R6.64+0x18], R20 ;  /* 0x0000181406007986 */ /* 0x0085e8000c101b12 */
[----:B0-----:R-:W3:Y:S04]  /*a690*/  LDG.E.64 R12, desc[UR18][R4.64+0x20] ;  /* 0x00002012040c7981 */ /* 0x001ee8000c1e1b00 */
[----:B---3--:R2:W-:Y:S04]  /*a6a0*/  STG.E.64 desc[UR18][R6.64+0x20], R12 ;  /* 0x0000200c06007986 */ /* 0x0085e8000c101b12 */
[----:B------:R-:W3:Y:S04]  /*a6b0*/  LDG.E.64 R14, desc[UR18][R4.64+0x28] ;  /* 0x00002812040e7981 */ /* 0x000ee8000c1e1b00 */
[----:B---3--:R2:W-:Y:S04]  /*a6c0*/  STG.E.64 desc[UR18][R6.64+0x28], R14 ;  /* 0x0000280e06007986 */ /* 0x0085e8000c101b12 */
[----:B------:R-:W3:Y:S04]  /*a6d0*/  LDG.E.64 R22, desc[UR18][R4.64+0x30] ;  /* 0x0000301204167981 */ /* 0x000ee8000c1e1b00 */
[----:B---3--:R2:W-:Y:S04]  /*a6e0*/  STG.E.64 desc[UR18][R6.64+0x30], R22 ;  /* 0x0000301606007986 */ /* 0x0085e8000c101b12 */
[----:B-1----:R-:W3:Y:S01]  /*a6f0*/  LDG.E.64 R16, desc[UR18][R4.64+0x38] ;  /* 0x0000381204107981 */ /* 0x002ee2000c1e1b00 */
[----:B------:R-:W-:-:S03]  /*a700*/  VIADD R11, R11, 0x8 ;  /* 0x000000080b0b7836 */ /* 0x000fc60000000000 */
[----:B---3--:R2:W-:Y:S04]  /*a710*/  STG.E.64 desc[UR18][R6.64+0x38], R16 ;  /* 0x0000381006007986 */ /* 0x0085e8000c101b12 */
.L_x_666:
[----:B------:R-:W-:Y:S05]  /*a720*/  BRA.U !UP2, `(.L_x_665) ;  /* 0x000000010abc7547 */ /* 0x000fea000b800000 */
[----:B------:R-:W-:Y:S02]  /*a730*/  UISETP.GE.U32.AND UP1, UPT, UR37, 0x3, UPT ;  /* 0x000000032500788c */ /* 0x000fe4000bf26070 */
[----:B------:R-:W-:-:S07]  /*a740*/  UISETP.NE.AND UP2, UPT, UR28, URZ, UPT ;  /* 0x000000ff1c00728c */ /* 0x000fce000bf45270 */
[----:B------:R-:W-:Y:S05]  /*a750*/  BRA.U !UP1, `(.L_x_667) ;  /* 0x0000000109547547 */ /* 0x000fea000b800000 */
[----:B--2-4-:R-:W-:-:S04]  /*a760*/  IMAD.IADD R13, R10, 0x1, R11 ;  /* 0x000000010a0d7824 */ /* 0x014fc800078e020b */
[----:B------:R-:W-:-:S06]  /*a770*/  IMAD.WIDE.U32 R12, R13, 0x8, R50 ;  /* 0x000000080d0c7825 */ /* 0x000fcc00078e0032 */
[----:B------:R-:W2:Y:S01]  /*a780*/  LDG.E.64 R12, desc[UR18][R12.64] ;  /* 0x000000120c0c7981 */ /* 0x000ea2000c1e1b00 */
[----:B0-----:R-:W-:Y:S01]  /*a790*/  IADD3 R5, P1, PT, R10, R11, RZ ;  /* 0x0000000b0a057210 */ /* 0x001fe20007f3e0ff */
        /* <DEDUP_REMOVED lines=14> */
[----:B------:R-:W2:Y:S01]  /*a880*/  LDG.E.64 R18, desc[UR18][R4.64+0x18] ;  /* 0x0000181204127981 */ /* 0x000ea2000c1e1b00 */
[----:B------:R-:W-:-:S03]  /*a890*/  VIADD R11, R11, 0x4 ;  /* 0x000000040b0b7836 */ /* 0x000fc60000000000 */
[----:B--2---:R1:W-:Y:S04]  /*a8a0*/  STG.E.64 desc[UR18][R6.64+0x18], R18 ;  /* 0x0000181206007986 */ /* 0x0043e8000c101b12 */
.L_x_667:
[----:B------:R-:W-:Y:S05]  /*a8b0*/  BRA.U !UP2, `(.L_x_665) ;  /* 0x000000010a587547 */ /* 0x000fea000b800000 */
[----:B0---4-:R-:W-:-:S04]  /*a8c0*/  IMAD.IADD R5, R10, 0x1, R11 ;  /* 0x000000010a057824 */ /* 0x011fc800078e020b */
[----:B------:R-:W-:-:S06]  /*a8d0*/  IMAD.WIDE.U32 R4, R5, 0x8, R50 ;  /* 0x0000000805047825 */ /* 0x000fcc00078e0032 */
[----:B------:R-:W3:Y:S01]  /*a8e0*/  LDG.E.64 R4, desc[UR18][R4.64] ;  /* 0x0000001204047981 */ /* 0x000ee2000c1e1b00 */
[----:B-12---:R-:W-:Y:S01]  /*a8f0*/  IMAD.IADD R7, R8, 0x1, R11 ;  /* 0x0000000108077824 */ /* 0x006fe200078e020b */
[----:B------:R-:W-:-:S03]  /*a900*/  UISETP.NE.AND UP1, UPT, UR28, 0x1, UPT ;  /* 0x000000011c00788c */ /* 0x000fc6000bf25270 */
[----:B------:R-:W-:-:S05]  /*a910*/  IMAD.WIDE.U32 R6, R7, 0x8, R50 ;  /* 0x0000000807067825 */ /* 0x000fca00078e0032 */
[----:B---3--:R3:W-:Y:S01]  /*a920*/  STG.E.64 desc[UR18][R6.64], R4 ;  /* 0x0000000406007986 */ /* 0x0087e2000c101b12 */
[----:B------:R-:W-:Y:S05]  /*a930*/  BRA.U !UP1, `(.L_x_665) ;  /* 0x0000000109387547 */ /* 0x000fea000b800000 */
[----:B---3--:R-:W-:-:S05]  /*a940*/  IADD3 R5, P1, PT, R10, R11, RZ ;  /* 0x0000000b0a057210 */ /* 0x008fca0007f3e0ff */
[----:B------:R-:W-:Y:S01]  /*a950*/  IMAD.X R4, RZ, RZ, RZ, P1 ;  /* 0x000000ffff047224 */ /* 0x000fe200008e06ff */
[----:B------:R-:W-:-:S04]  /*a960*/  LEA R6, P1, R5, R50, 0x3 ;  /* 0x0000003205067211 */ /* 0x000fc800078218ff */
[----:B------:R-:W-:-:S05]  /*a970*/  LEA.HI.X R7, R5, R51, R4, 0x3, P1 ;  /* 0x0000003305077211 */ /* 0x000fca00008f1c04 */
[----:B------:R-:W2:Y:S01]  /*a980*/  LDG.E.64 R4, desc[UR18][R6.64+0x8] ;  /* 0x0000081206047981 */ /* 0x000ea2000c1e1b00 */
[----:B------:R-:W-:Y:S01]  /*a990*/  IADD3 R11, P1, PT, R8, R11, RZ ;  /* 0x0000000b080b7210 */ /* 0x000fe20007f3e0ff */
[----:B------:R-:W-:-:S03]  /*a9a0*/  UISETP.NE.AND UP1, UPT, UR28, 0x2, UPT ;  /* 0x000000021c00788c */ /* 0x000fc6000bf25270 */
[----:B------:R-:W-:Y:S02]  /*a9b0*/  IADD3.X R8, PT, PT, RZ, RZ, RZ, P1, !PT ;  /* 0x000000ffff087210 */ /* 0x000fe40000ffe4ff */
[----:B------:R-:W-:-:S04]  /*a9c0*/  LEA R10, P1, R11, R50, 0x3 ;  /* 0x000000320b0a7211 */ /* 0x000fc800078218ff */
[----:B------:R-:W-:-:S05]  /*a9d0*/  LEA.HI.X R11, R11, R51, R8, 0x3, P1 ;  /* 0x000000330b0b7211 */ /* 0x000fca00008f1c08 */
[----:B--2---:R0:W-:Y:S01]  /*a9e0*/  STG.E.64 desc[UR18][R10.64+0x8], R4 ;  /* 0x000008040a007986 */ /* 0x0041e2000c101b12 */
[----:B------:R-:W-:Y:S05]  /*a9f0*/  BRA.U !UP1, `(.L_x_665) ;  /* 0x0000000109087547 */ /* 0x000fea000b800000 */
[----:B0-----:R-:W2:Y:S04]  /*aa00*/  LDG.E.64 R4, desc[UR18][R6.64+0x10] ;  /* 0x0000101206047981 */ /* 0x001ea8000c1e1b00 */
[----:B--2---:R0:W-:Y:S02]  /*aa10*/  STG.E.64 desc[UR18][R10.64+0x10], R4 ;  /* 0x000010040a007986 */ /* 0x0041e4000c101b12 */
.L_x_665:
[----:B------:R-:W-:-:S13]  /*aa20*/  ISETP.NE.AND P1, PT, R9, R32, PT ;  /* 0x000000200900720c */ /* 0x000fda0003f25270 */
[----:B------:R-:W-:Y:S05]  /*aa30*/  @P1 BRA `(.L_x_668) ;  /* 0xfffffff400e01947 */ /* 0x000fea000383ffff */
[----:B------:R-:W-:Y:S05]  /*aa40*/  BSYNC.RECONVERGENT B5 ;  /* 0x0000000000057941 */ /* 0x000fea0003800200 */
.L_x_662:
[----:B------:R-:W-:Y:S05]  /*aa50*/  BRA `(.L_x_660) ;  /* 0x0000000000887947 */ /* 0x000fea0003800000 */
.L_x_661:
[--C-:B------:R-:W-:Y:S01]  /*aa60*/  IMAD.IADD R5, R32, 0x1, -R35.reuse ;  /* 0x0000000120057824 */ /* 0x100fe200078e0a23 */
[----:B------:R-:W-:Y:S04]  /*aa70*/  BSSY.RECONVERGENT B5, `(.L_x_669) ;  /* 0x0000011000057945 */ /* 0x000fe80003800200 */
[----:B------:R-:W-:Y:S01]  /*aa80*/  LOP3.LUT P1, R6, R5, 0x3, RZ, 0xc0, !PT ;  /* 0x0000000305067812 */ /* 0x000fe2000782c0ff */
[----:B------:R-:W-:-:S12]  /*aa90*/  IMAD.MOV.U32 R5, RZ, RZ, R35 ;  /* 0x000000ffff057224 */ /* 0x000fd800078e0023 */
[----:B------:R-:W-:Y:S05]  /*aaa0*/  @!P1 BRA `(.L_x_670) ;  /* 0x0000000000349947 */ /* 0x000fea0003800000 */
[----:B------:R-:W2:Y:S01]  /*aab0*/  LDL R7, [R4+0x4] ;  /* 0x0000040004077983 */ /* 0x000ea20000100800 */
[----:B------:R-:W-:Y:S01]  /*aac0*/  ISETP.NE.AND P1, PT, R6, 0x1, PT ;  /* 0x000000010600780c */ /* 0x000fe20003f25270 */
[----:B------:R-:W-:Y:S02]  /*aad0*/  VIADD R5, R35, 0x1 ;  /* 0x0000000123057836 */ /* 0x000fe40000000000 */
[----:B--2---:R0:W-:Y:S10]  /*aae0*/  STL [R4], R7 ;  /* 0x0000000704007387 */ /* 0x0041f40000100800 */
[----:B------:R-:W-:Y:S05]  /*aaf0*/  @!P1 BRA `(.L_x_670) ;  /* 0x0000000000209947 */ /* 0x000fea0003800000 */
[----:B0-----:R-:W2:Y:S01]  /*ab00*/  LDL R7, [R4+0x8] ;  /* 0x0000080004077983 */ /* 0x001ea20000100800 */
[----:B------:R-:W-:Y:S01]  /*ab10*/  ISETP.NE.AND P1, PT, R6, 0x2, PT ;  /* 0x000000020600780c */ /* 0x000fe20003f25270 */
[----:B------:R-:W-:Y:S02]  /*ab20*/  VIADD R5, R35, 0x2 ;  /* 0x0000000223057836 */ /* 0x000fe40000000000 */
[----:B--2---:R1:W-:Y:S10]  /*ab30*/  STL [R4+0x4], R7 ;  /* 0x0000040704007387 */ /* 0x0043f40000100800 */
[----:B------:R-:W-:Y:S05]  /*ab40*/  @!P1 BRA `(.L_x_670) ;  /* 0x00000000000c9947 */ /* 0x000fea0003800000 */
[----:B-1----:R-:W2:Y:S01]  /*ab50*/  LDL R7, [R4+0xc] ;  /* 0x00000c0004077983 */ /* 0x002ea20000100800 */
[----:B------:R-:W-:-:S03]  /*ab60*/  IADD3 R5, PT, PT, R35, 0x3, RZ ;  /* 0x0000000323057810 */ /* 0x000fc60007ffe0ff */
[----:B--2---:R2:W-:Y:S04]  /*ab70*/  STL [R4+0x8], R7 ;  /* 0x0000080704007387 */ /* 0x0045e80000100800 */
.L_x_670:
[----:B------:R-:W-:Y:S05]  /*ab80*/  BSYNC.RECONVERGENT B5 ;  /* 0x0000000000057941 */ /* 0x000fea0003800200 */
.L_x_669:
[----:B012---:R-:W-:-:S04]  /*ab90*/  IADD3 R4, PT, PT, R36, -0x2, -R35 ;  /* 0xfffffffe24047810 */ /* 0x007fc80007ffe823 */
[----:B------:R-:W-:-:S13]  /*aba0*/  ISETP.GE.U32.AND P1, PT, R4, 0x3, PT ;  /* 0x000000030400780c */ /* 0x000fda0003f26070 */
[----:B------:R-:W-:Y:S05]  /*abb0*/  @!P1 BRA `(.L_x_660) ;  /* 0x0000000000309947 */ /* 0x000fea0003800000 */
.L_x_671:
[----:B0-----:R-:W-:-:S05]  /*abc0*/  LEA R4, R5, UR32, 0x2 ;  /* 0x0000002005047c11 */ /* 0x001fca000f8e10ff */
[----:B------:R-:W2:Y:S04]  /*abd0*/  LDL R7, [R4+0x4] ;  /* 0x0000040004077983 */ /* 0x000ea80000100800 */
[----:B------:R-:W3:Y:S04]  /*abe0*/  LDL R9, [R4+0x8] ;  /* 0x0000080004097983 */ /* 0x000ee80000100800 */
[----:B------:R-:W4:Y:S04]  /*abf0*/  LDL R11, [R4+0xc] ;  /* 0x00000c00040b7983 */ /* 0x000f280000100800 */
[----:B------:R-:W5:Y:S01]  /*ac00*/  LDL R13, [R4+0x10] ;  /* 0x00001000040d7983 */ /* 0x000f620000100800 */
[----:B------:R-:W-:-:S05]  /*ac10*/  VIADD R5, R5, 0x4 ;  /* 0x0000000405057836 */ /* 0x000fca0000000000 */
[----:B------:R-:W-:Y:S01]  /*ac20*/  ISETP.NE.AND P1, PT, R5, R32, PT ;  /* 0x000000200500720c */ /* 0x000fe20003f25270 */
[----:B--2---:R0:W-:Y:S04]  /*ac30*/  STL [R4], R7 ;  /* 0x0000000704007387 */ /* 0x0041e80000100800 */
[----:B---3--:R0:W-:Y:S04]  /*ac40*/  STL [R4+0x4], R9 ;  /* 0x0000040904007387 */ /* 0x0081e80000100800 */
[----:B----4-:R0:W-:Y:S04]  /*ac50*/  STL [R4+0x8], R11 ;  /* 0x0000080b04007387 */ /* 0x0101e80000100800 */
[----:B-----5:R0:W-:Y:S01]  /*ac60*/  STL [R4+0xc], R13 ;  /* 0x00000c0d04007387 */ /* 0x0201e20000100800 */
[----:B------:R-:W-:Y:S05]  /*ac70*/  @P1 BRA `(.L_x_671) ;  /* 0xfffffffc00d01947 */ /* 0x000fea000383ffff */
.L_x_660:
[----:B------:R-:W-:Y:S05]  /*ac80*/  BSYNC.RECONVERGENT B3 ;  /* 0x0000000000037941 */ /* 0x000fea0003800200 */
.L_x_659:
[----:B0--34-:R-:W-:-:S05]  /*ac90*/  LEA R4, R36, UR32, 0x2 ;  /* 0x0000002024047c11 */ /* 0x019fca000f8e10ff */
[----:B------:R0:W-:Y:S01]  /*aca0*/  STL [R4+-0x4], R41 ;  /* 0xfffffc2904007387 */ /* 0x0001e20000100800 */
[----:B------:R-:W-:Y:S05]  /*acb0*/  @!P0 BRA `(.L_x_672) ;  /* 0x0000000400188947 */ /* 0x000fea0003800000 */
[----:B------:R-:W-:Y:S01]  /*acc0*/  UISETP.GE.U32.AND UP1, UPT, UR24, 0x7, UPT ;  /* 0x000000071800788c */ /* 0x000fe2000bf26070 */
[----:B-12---:R-:W-:-:S08]  /*acd0*/  IMAD.MOV.U32 R14, RZ, RZ, RZ ;  /* 0x000000ffff0e7224 */ /* 0x006fd000078e00ff */
[----:B------:R-:W-:Y:S05]  /*ace0*/  BRA.U !UP1, `(.L_x_673) ;  /* 0x0000000109687547 */ /* 0x000fea000b800000 */
[----:B------:R-:W1:Y:S01]  /*acf0*/  LDC R23, c[0x0][0x398] ;  /* 0x0000e600ff177b82 */ /* 0x000e620000000800 */
[----:B------:R-:W-:-:S05]  /*ad00*/  UMOV UR4, URZ ;  /* 0x000000ff00047c82 */ /* 0x000fca0008000000 */
.L_x_674:
[-C--:B01--4-:R-:W-:Y:S02]  /*ad10*/  IMAD R4, R41, R23.reuse, UR4 ;  /* 0x0000000429047e24 */ /* 0x093fe4000f8e0217 */
[----:B------:R-:W-:Y:S01]  /*ad20*/  IMAD R21, R32, R23, UR4 ;  /* 0x0000000420157e24 */ /* 0x000fe2000f8e0217 */
[----:B------:R-:W-:Y:S01]  /*ad30*/  UIADD3 UR4, UPT, UPT, UR4, 0x8, URZ ;  /* 0x0000000804047890 */ /* 0x000fe2000fffe0ff */
[----:B------:R-:W-:Y:S02]  /*ad40*/  IMAD.SHL.U32 R22, R4, 0x8, RZ ;  /* 0x0000000804167824 */ /* 0x000fe400078e00ff */
[----:B------:R-:W-:Y:S01]  /*ad50*/  IMAD.WIDE R20, R21, 0x8, R50 ;  /* 0x0000000815147825 */ /* 0x000fe200078e0232 */
[----:B------:R-:W-:Y:S01]  /*ad60*/  UISETP.NE.AND UP1, UPT, UR4, UR30, UPT ;  /* 0x0000001e0400728c */ /* 0x000fe2000bf25270 */
[----:B------:R-:W0:Y:S08]  /*ad70*/  LDC.64 R4, c[0x3][R22] ;  /* 0x00c0000016047b82 */ /* 0x000e300000000a00 */
[----:B------:R-:W1:Y:S08]  /*ad80*/  LDC.64 R16, c[0x3][R22+0x8] ;  /* 0x00c0020016107b82 */ /* 0x000e700000000a00 */
[----:B------:R-:W2:Y:S08]  /*ad90*/  LDC.64 R14, c[0x3][R22+0x10] ;  /* 0x00c00400160e7b82 */ /* 0x000eb00000000a00 */
[----:B------:R-:W3:Y:S01]  /*ada0*/  LDC.64 R12, c[0x3][R22+0x18] ;  /* 0x00c00600160c7b82 */ /* 0x000ee20000000a00 */
[----:B0-----:R4:W-:Y:S07]  /*adb0*/  STG.E.64 desc[UR18][R20.64], R4 ;  /* 0x0000000414007986 */ /* 0x0019ee000c101b12 */
[----:B------:R-:W0:Y:S01]  /*adc0*/  LDC.64 R10, c[0x3][R22+0x20] ;  /* 0x00c00800160a7b82 */ /* 0x000e220000000a00 */
[----:B-1----:R4:W-:Y:S07]  /*add0*/  STG.E.64 desc[UR18][R20.64+0x8], R16 ;  /* 0x0000081014007986 */ /* 0x0029ee000c101b12 */
[----:B------:R-:W1:Y:S01]  /*ade0*/  LDC.64 R8, c[0x3][R22+0x28] ;  /* 0x00c00a0016087b82 */ /* 0x000e620000000a00 */
[----:B--2---:R4:W-:Y:S07]  /*adf0*/  STG.E.64 desc[UR18][R20.64+0x10], R14 ;  /* 0x0000100e14007986 */ /* 0x0049ee000c101b12 */
[----:B------:R-:W2:Y:S01]  /*ae00*/  LDC.64 R6, c[0x3][R22+0x30] ;  /* 0x00c00c0016067b82 */ /* 0x000ea20000000a00 */
[----:B---3--:R4:W-:Y:S07]  /*ae10*/  STG.E.64 desc[UR18][R20.64+0x18], R12 ;  /* 0x0000180c14007986 */ /* 0x0089ee000c101b12 */
[----:B------:R-:W3:Y:S01]  /*ae20*/  LDC.64 R18, c[0x3][R22+0x38] ;  /* 0x00c00e0016127b82 */ /* 0x000ee20000000a00 */
[----:B0-----:R4:W-:Y:S04]  /*ae30*/  STG.E.64 desc[UR18][R20.64+0x20], R10 ;  /* 0x0000200a14007986 */ /* 0x0019e8000c101b12 */
[----:B-1----:R4:W-:Y:S04]  /*ae40*/  STG.E.64 desc[UR18][R20.64+0x28], R8 ;  /* 0x0000280814007986 */ /* 0x0029e8000c101b12 */
[----:B--2---:R4:W-:Y:S04]  /*ae50*/  STG.E.64 desc[UR18][R20.64+0x30], R6 ;  /* 0x0000300614007986 */ /* 0x0049e8000c101b12 */
[----:B---3--:R4:W-:Y:S01]  /*ae60*/  STG.E.64 desc[UR18][R20.64+0x38], R18 ;  /* 0x0000381214007986 */ /* 0x0089e2000c101b12 */
[----:B------:R-:W-:Y:S05]  /*ae70*/  BRA.U UP1, `(.L_x_674) ;  /* 0xfffffffd01a47547 */ /* 0x000fea000b83ffff */
[----:B----4-:R-:W-:-:S07]  /*ae80*/  IMAD.U32 R14, RZ, RZ, UR30 ;  /* 0x0000001eff0e7e24 */ /* 0x010fce000f8e00ff */
.L_x_673:
[----:B------:R-:W-:-:S09]  /*ae90*/  UISETP.NE.AND UP1, UPT, UR26, URZ, UPT ;  /* 0x000000ff1a00728c */ /* 0x000fd2000bf25270 */
[----:B------:R-:W-:Y:S05]  /*aea0*/  BRA.U !UP1, `(.L_x_672) ;  /* 0x00000001099c7547 */ /* 0x000fea000b800000 */
[----:B------:R-:W-:Y:S02]  /*aeb0*/  UISETP.GE.U32.AND UP1, UPT, UR37, 0x3, UPT ;  /* 0x000000032500788c */ /* 0x000fe4000bf26070 */
[----:B------:R-:W-:-:S07]  /*aec0*/  UISETP.NE.AND UP2, UPT, UR28, URZ, UPT ;  /* 0x000000ff1c00728c */ /* 0x000fce000bf45270 */
[----:B------:R-:W-:Y:S05]  /*aed0*/  BRA.U !UP1, `(.L_x_675) ;  /* 0x0000000109387547 */ /* 0x000fea000b800000 */
[----:B------:R-:W0:Y:S02]  /*aee0*/  LDCU UR4, c[0x0][0x398] ;  /* 0x00007300ff0477ac */ /* 0x000e240008000800 */
[--C-:B0-----:R-:W-:Y:S02]  /*aef0*/  IMAD R4, R41, UR4, R14.reuse ;  /* 0x0000000429047c24 */ /* 0x101fe4000f8e020e */
[----:B------:R-:W-:Y:S02]  /*af00*/  IMAD R7, R32, UR4, R14 ;  /* 0x0000000420077c24 */ /* 0x000fe4000f8e020e */
[----:B------:R-:W-:Y:S01]  /*af10*/  VIADD R14, R14, 0x4 ;  /* 0x000000040e0e7836 */ /* 0x000fe20000000000 */
[----:B------:R-:W-:Y:S01]  /*af20*/  SHF.L.U32 R15, R4, 0x3, RZ ;  /* 0x00000003040f7819 */ /* 0x000fe200000006ff */
[----:B------:R-:W-:-:S03]  /*af30*/  IMAD.WIDE R6, R7, 0x8, R50 ;  /* 0x0000000807067825 */ /* 0x000fc600078e0232 */
        /* <DEDUP_REMOVED lines=8> */
.L_x_675:
[----:B------:R-:W-:Y:S05]  /*afc0*/  BRA.U !UP2, `(.L_x_672) ;  /* 0x000000010a547547 */ /* 0x000fea000b800000 */
[----:B------:R-:W-:Y:S02]  /*afd0*/  UISETP.NE.AND UP1, UPT, UR39, URZ, UPT ;  /* 0x000000ff2700728c */ /* 0x000fe4000bf25270 */
[----:B------:R-:W-:-:S07]  /*afe0*/  UISETP.NE.AND UP2, UPT, UR31, URZ, UPT ;  /* 0x000000ff1f00728c */ /* 0x000fce000bf45270 */
[----:B------:R-:W-:Y:S05]  /*aff0*/  BRA.U !UP1, `(.L_x_676) ;  /* 0x0000000109287547 */ /* 0x000fea000b800000 */
[----:B------:R-:W0:Y:S02]  /*b000*/  LDCU UR4, c[0x0][0x398] ;  /* 0x00007300ff0477ac */ /* 0x000e240008000800 */
[--C-:B0---4-:R-:W-:Y:S02]  /*b010*/  IMAD R4, R41, UR4, R14.reuse ;  /* 0x0000000429047c24 */ /* 0x111fe4000f8e020e */
[----:B------:R-:W-:Y:S02]  /*b020*/  IMAD R7, R32, UR4, R14 ;  /* 0x0000000420077c24 */ /* 0x000fe4000f8e020e */
[----:B------:R-:W-:Y:S02]  /*b030*/  IMAD.SHL.U32 R10, R4, 0x8, RZ ;  /* 0x00000008040a7824 */ /* 0x000fe400078e00ff */
[----:B------:R-:W-:Y:S02]  /*b040*/  IMAD.WIDE R6, R7, 0x8, R50 ;  /* 0x0000000807067825 */ /* 0x000fe400078e0232 */
[----:B------:R-:W0:Y:S02]  /*b050*/  LDC.64 R4, c[0x3][R10] ;  /* 0x00c000000a047b82 */ /* 0x000e240000000a00 */
[----:B------:R-:W-:-:S06]  /*b060*/  VIADD R14, R14, 0x2 ;  /* 0x000000020e0e7836 */ /* 0x000fcc0000000000 */
[----:B------:R-:W1:Y:S01]  /*b070*/  LDC.64 R8, c[0x3][R10+0x8] ;  /* 0x00c002000a087b82 */ /* 0x000e620000000a00 */
[----:B0-----:R2:W-:Y:S04]  /*b080*/  STG.E.64 desc[UR18][R6.64], R4 ;  /* 0x0000000406007986 */ /* 0x0015e8000c101b12 */
[----:B-1----:R2:W-:Y:S02]  /*b090*/  STG.E.64 desc[UR18][R6.64+0x8], R8 ;  /* 0x0000080806007986 */ /* 0x0025e4000c101b12 */
.L_x_676:
[----:B------:R-:W-:Y:S05]  /*b0a0*/  BRA.U !UP2, `(.L_x_672) ;  /* 0x000000010a1c7547 */ /* 0x000fea000b800000 */
[----:B------:R-:W0:Y:S02]  /*b0b0*/  LDCU UR4, c[0x0][0x398] ;  /* 0x00007300ff0477ac */ /* 0x000e240008000800 */
[--C-:B0-2-4-:R-:W-:Y:S02]  /*b0c0*/  IMAD R4, R41, UR4, R14.reuse ;  /* 0x0000000429047c24 */ /* 0x115fe4000f8e020e */
[----:B------:R-:W-:Y:S02]  /*b0d0*/  IMAD R7, R32, UR4, R14 ;  /* 0x0000000420077c24 */ /* 0x000fe4000f8e020e */
[----:B------:R-:W-:Y:S02]  /*b0e0*/  IMAD.SHL.U32 R4, R4, 0x8, RZ ;  /* 0x0000000804047824 */ /* 0x000fe400078e00ff */
[----:B------:R-:W-:-:S04]  /*b0f0*/  IMAD.WIDE R6, R7, 0x8, R50 ;  /* 0x0000000807067825 */ /* 0x000fc800078e0232 */
[----:B------:R-:W0:Y:S02]  /*b100*/  LDC.64 R4, c[0x3][R4] ;  /* 0x00c0000004047b82 */ /* 0x000e240000000a00 */
[----:B0-----:R3:W-:Y:S02]  /*b110*/  STG.E.64 desc[UR18][R6.64], R4 ;  /* 0x0000000406007986 */ /* 0x0017e4000c101b12 */
.L_x_672:
[----:B------:R-:W1:Y:S02]  /*b120*/  LDCU UR4, c[0x0][0x39c] ;  /* 0x00007380ff0477ac */ /* 0x000e640008000800 */
[----:B-1----:R-:W-:-:S05]  /*b130*/  IMAD R30, R35, UR4, RZ ;  /* 0x00000004231e7c24 */ /* 0x002fca000f8e02ff */
[----:B------:R-:W-:-:S05]  /*b140*/  IADD3 R31, PT, PT, R30, R35, RZ ;  /* 0x000000231e1f7210 */ /* 0x000fca0007ffe0ff */
[----:B------:R-:W-:-:S06]  /*b150*/  IMAD.WIDE.U32 R46, R31, 0x8, R48 ;  /* 0x000000081f2e7825 */ /* 0x000fcc00078e0030 */
[----:B------:R-:W5:Y:S01]  /*b160*/  LDG.E.64 R46, desc[UR18][R46.64] ;  /* 0x000000122e2e7981 */ /* 0x000f62000c1e1b00 */
[----:B------:R-:W-:Y:S01]  /*b170*/  ISETP.NE.AND P2, PT, R35, RZ, PT ;  /* 0x000000ff2300720c */ /* 0x000fe20003f45270 */
        /* <DEDUP_REMOVED lines=9> */
[----:B------:R-:W-:Y:S02]  /*b210*/  IMAD.MOV.U32 R33, RZ, RZ, RZ ;  /* 0x000000ffff217224 */ /* 0x000fe400078e00ff */
[----:B------:R-:W-:-:S13]  /*b220*/  ISETP.GT.AND P1, PT, R34, RZ, PT ;  /* 0x000000ff2200720c */ /* 0x000fda0003f24270 */
[----:B------:R-:W-:Y:S05]  /*b230*/  @!P1 BRA `(.L_x_682) ;  /* 0x00000004003c9947 */ /* 0x000fea0003800000 */
[----:B0-234-:R-:W-:Y:S01]  /*b240*/  IMAD.IADD R4, R34, 0x1, -R33 ;  /* 0x0000000122047824 */ /* 0x01dfe200078e0a21 */
[----:B------:R-:W-:Y:S01]  /*b250*/  BSSY.RECONVERGENT B7, `(.L_x_683) ;  /* 0x0000030000077945 */ /* 0x000fe20003800200 */
[----:B------:R-:W-:-:S03]  /*b260*/  PLOP3.LUT P1, PT, PT, PT, PT, 0x80, 0x8 ;  /* 0x000000000008781c */ /* 0x000fc60003f2f070 */
[----:B------:R-:W-:-:S13]  /*b270*/  ISETP.GT.AND P4, PT, R4, 0xc, PT ;  /* 0x0000000c0400780c */ /* 0x000fda0003f84270 */
[----:B------:R-:W-:Y:S05]  /*b280*/  @!P4 BRA `(.L_x_684) ;  /* 0x0000000000b0c947 */ /* 0x000fea0003800000 */
[----:B------:R-:W-:Y:S01]  /*b290*/  PLOP3.LUT P1, PT, PT, PT, PT, 0x8, 0x80 ;  /* 0x000000000080781c */ /* 0x000fe20003f2e170 */
[----:B------:R-:W-:-:S12]  /*b2a0*/  VIADD R42, R34, 0xfffffff4 ;  /* 0xfffffff4222a7836 */ /* 0x000fd80000000000 */
.L_x_685:
[----:B0-----:R-:W-:Y:S01]  /*b2b0*/  IADD3 R25, PT, PT, R30, R33, RZ ;  /* 0x000000211e197210 */ /* 0x001fe20007ffe0ff */
[----:B------:R-:W-:-:S04]  /*b2c0*/  VIADD R23, R33, 0x4 ;  /* 0x0000000421177836 */ /* 0x000fc80000000000 */
[----:B------:R-:W-:-:S05]  /*b2d0*/  IMAD.WIDE.U32 R24, R25, 0x8, R48 ;  /* 0x0000000819187825 */ /* 0x000fca00078e0030 */
[----:B------:R-:W2:Y:S04]  /*b2e0*/  LDG.E.64 R8, desc[UR18][R24.64] ;  /* 0x0000001218087981 */ /* 0x000ea8000c1e1b00 */
[----:B------:R-:W2:Y:S01]  /*b2f0*/  LDG.E.64 R10, desc[UR18][R24.64+0x8] ;  /* 0x00000812180a7981 */ /* 0x000ea2000c1e1b00 */
[C---:B------:R-:W-:Y:S02]  /*b300*/  VIADD R43, R33.reuse, 0x8 ;  /* 0x00000008212b7836 */ /* 0x040fe40000000000 */
[----:B------:R-:W-:Y:S01]  /*b310*/  VIADD R45, R33, 0xc ;  /* 0x0000000c212d7836 */ /* 0x000fe20000000000 */
[----:B------:R-:W3:Y:S01]  /*b320*/  LDG.E.64 R12, desc[UR18][R24.64+0x10] ;  /* 0x00001012180c7981 */ /* 0x000ee2000c1e1b00 */
[----:B------:R-:W-:-:S03]  /*b330*/  IMAD.IADD R21, R30, 0x1, R23 ;  /* 0x000000011e157824 */ /* 0x000fc600078e0217 */
[----:B------:R0:W3:Y:S01]  /*b340*/  LDG.E.64 R14, desc[UR18][R24.64+0x18] ;  /* 0x00001812180e7981 */ /* 0x0000e2000c1e1b00 */
[C---:B------:R-:W-:Y:S01]  /*b350*/  IMAD.IADD R53, R30.reuse, 0x1, R45 ;  /* 0x000000011e357824 */ /* 0x040fe200078e022d */
[----:B------:R-:W-:Y:S01]  /*b360*/  LEA R27, R33, UR11, 0x3 ;  /* 0x0000000b211b7c11 */ /* 0x000fe2000f8e18ff */
[----:B------:R-:W-:Y:S01]  /*b370*/  IMAD.WIDE.U32 R20, R21, 0x8, R48 ;  /* 0x0000000815147825 */ /* 0x000fe200078e0030 */
[----:B0-----:R-:W-:-:S03]  /*b380*/  IADD3 R25, PT, PT, R30, R43, RZ ;  /* 0x0000002b1e197210 */ /* 0x001fc60007ffe0ff */
[--C-:B------:R-:W-:Y:S01]  /*b390*/  IMAD.WIDE.U32 R52, R53, 0x8, R48.reuse ;  /* 0x0000000835347825 */ /* 0x100fe200078e0030 */
[----:B------:R-:W4:Y:S03]  /*b3a0*/  LDG.E.64 R16, desc[UR18][R20.64] ;  /* 0x0000001214107981 */ /* 0x000f26000c1e1b00 */
[----:B------:R-:W-:Y:S01]  /*b3b0*/  IMAD.WIDE.U32 R24, R25, 0x8, R48 ;  /* 0x0000000819187825 */ /* 0x000fe200078e0030 */
[----:B------:R-:W4:Y:S01]  /*b3c0*/  LDG.E.64 R18, desc[UR18][R20.64+0x8] ;  /* 0x0000081214127981 */ /* 0x000f22000c1e1b00 */
[----:B------:R-:W-:-:S03]  /*b3d0*/  LEA R44, R23, UR11, 0x3 ;  /* 0x0000000b172c7c11 */ /* 0x000fc6000f8e18ff */
[----:B------:R-:W4:Y:S04]  /*b3e0*/  LDG.E.64 R4, desc[UR18][R20.64+0x10] ;  /* 0x0000101214047981 */ /* 0x000f28000c1e1b00 */
[----:B------:R-:W4:Y:S04]  /*b3f0*/  LDG.E.64 R6, desc[UR18][R20.64+0x18] ;  /* 0x0000181214067981 */ /* 0x000f28000c1e1b00 */
[----:B------:R-:W4:Y:S04]  /*b400*/  LDG.E.64 R22, desc[UR18][R24.64+0x8] ;  /* 0x0000081218167981 */ /* 0x000f28000c1e1b00 */
[----:B------:R-:W4:Y:S04]  /*b410*/  LDG.E.64 R20, desc[UR18][R24.64] ;  /* 0x0000001218147981 */ /* 0x000f28000c1e1b00 */
[----:B--2---:R0:W-:Y:S04]  /*b420*/  STL.128 [R27], R8 ;  /* 0x000000081b007387 */ /* 0x0041e80000100c00 */
[----:B---3--:R1:W-:Y:S04]  /*b430*/  STL.128 [R27+0x10], R12 ;  /* 0x0000100c1b007387 */ /* 0x0083e80000100c00 */
[----:B0-----:R-:W2:Y:S04]  /*b440*/  LDG.E.64 R8, desc[UR18][R24.64+0x10] ;  /* 0x0000101218087981 */ /* 0x001ea8000c1e1b00 */
[----:B------:R-:W2:Y:S04]  /*b450*/  LDG.E.64 R10, desc[UR18][R24.64+0x18] ;  /* 0x00001812180a7981 */ /* 0x000ea8000c1e1b00 */
[----:B-1----:R-:W3:Y:S04]  /*b460*/  LDG.E.64 R12, desc[UR18][R52.64] ;  /* 0x00000012340c7981 */ /* 0x002ee8000c1e1b00 */
[----:B------:R-:W3:Y:S04]  /*b470*/  LDG.E.64 R14, desc[UR18][R52.64+0x8] ;  /* 0x00000812340e7981 */ /* 0x000ee8000c1e1b00 */
[----:B------:R-:W3:Y:S04]  /*b480*/  LDG.E.64 R24, desc[UR18][R52.64+0x10] ;  /* 0x0000101234187981 */ /* 0x000ee8000c1e1b00 */
[----:B------:R-:W3:Y:S01]  /*b490*/  LDG.E.64 R26, desc[UR18][R52.64+0x18] ;  /* 0x00001812341a7981 */ /* 0x000ee2000c1e1b00 */
[----:B------:R-:W-:-:S02]  /*b4a0*/  LEA R43, R43, UR11, 0x3 ;  /* 0x0000000b2b2b7c11 */ /* 0x000fc4000f8e18ff */
[----:B------:R-:W-:Y:S01]  /*b4b0*/  LEA R45, R45, UR11, 0x3 ;  /* 0x0000000b2d2d7c11 */ /* 0x000fe2000f8e18ff */
[----:B----4-:R0:W-:Y:S01]  /*b4c0*/  STL.128 [R44], R16 ;  /* 0x000000102c007387 */ /* 0x0101e20000100c00 */
[----:B------:R-:W-:-:S03]  /*b4d0*/  VIADD R33, R33, 0x10 ;  /* 0x0000001021217836 */ /* 0x000fc60000000000 */
[----:B------:R0:W-:Y:S04]  /*b4e0*/  STL.128 [R44+0x10], R4 ;  /* 0x000010042c007387 */ /* 0x0001e80000100c00 */
[----:B------:R0:W-:Y:S01]  /*b4f0*/  STL.128 [R43], R20 ;  /* 0x000000142b007387 */ /* 0x0001e20000100c00 */
[----:B------:R-:W-:-:S03]  /*b500*/  ISETP.GE.AND P4, PT, R33, R42, PT ;  /* 0x0000002a2100720c */ /* 0x000fc60003f86270 */
[----:B--2---:R0:W-:Y:S04]  /*b510*/  STL.128 [R43+0x10], R8 ;  /* 0x000010082b007387 */ /* 0x0041e80000100c00 */
[----:B---3--:R0:W-:Y:S04]  /*b520*/  STL.128 [R45], R12 ;  /* 0x0000000c2d007387 */ /* 0x0081e80000100c00 */
[----:B------:R0:W-:Y:S02]  /*b530*/  STL.128 [R45+0x10], R24 ;  /* 0x000010182d007387 */ /* 0x0001e40000100c00 */
[----:B------:R-:W-:Y:S05]  /*b540*/  @!P4 BRA `(.L_x_685) ;  /* 0xfffffffc0058c947 */ /* 0x000fea000383ffff */
.L_x_684:
[----:B------:R-:W-:Y:S05]  /*b550*/  BSYNC.RECONVERGENT B7 ;  /* 0x0000000000077941 */ /* 0x000fea0003800200 */
.L_x_683:
[----:B0-----:R-:W-:Y:S01]  /*b560*/  IMAD.IADD R4, R34, 0x1, -R33 ;  /* 0x0000000122047824 */ /* 0x001fe200078e0a21 */
[----:B------:R-:W-:Y:S04]  /*b570*/  BSSY.RECONVERGENT B7, `(.L_x_686) ;  /* 0x0000018000077945 */ /* 0x000fe80003800200 */
[----:B------:R-:W-:-:S13]  /*b580*/  ISETP.GT.AND P4, PT, R4, 0x4, PT ;  /* 0x000000040400780c */ /* 0x000fda0003f84270 */
[----:B------:R-:W-:Y:S05]  /*b590*/  @!P4 BRA `(.L_x_687) ;  /* 0x000000000054c947 */ /* 0x000fea0003800000 */
[----:B------:R-:W-:Y:S01]  /*b5a0*/  IADD3 R25, PT, PT, R33, 0x4, RZ ;  /* 0x0000000421197810 */ /* 0x000fe20007ffe0ff */
[----:B------:R-:W-:-:S04]  /*b5b0*/  IMAD.IADD R23, R30, 0x1, R33 ;  /* 0x000000011e177824 */ /* 0x000fc800078e0221 */
        /* <DEDUP_REMOVED lines=15> */
[----:B--2---:R0:W-:Y:S04]  /*b6b0*/  STL.128 [R27], R4 ;  /* 0x000000041b007387 */ /* 0x0041e80000100c00 */
[----:B---3--:R0:W-:Y:S04]  /*b6c0*/  STL.128 [R27+0x10], R8 ;  /* 0x000010081b007387 */ /* 0x0081e80000100c00 */
[----:B----4-:R0:W-:Y:S04]  /*b6d0*/  STL.128 [R25], R12 ;  /* 0x0000000c19007387 */ /* 0x0101e80000100c00 */
[----:B------:R0:W-:Y:S02]  /*b6e0*/  STL.128 [R25+0x10], R16 ;  /* 0x0000101019007387 */ /* 0x0001e40000100c00 */
.L_x_687:
[----:B------:R-:W-:Y:S05]  /*b6f0*/  BSYNC.RECONVERGENT B7 ;  /* 0x0000000000077941 */ /* 0x000fea0003800200 */
.L_x_686:
[----:B------:R-:W-:-:S13]  /*b700*/  ISETP.EQ.AND P4, PT, R33, R34, PT ;  /* 0x000000222100720c */ /* 0x000fda0003f82270 */
[----:B------:R-:W-:Y:S05]  /*b710*/  @!P1 BREAK.RELIABLE P4, B6 ;  /* 0x0000000000069942 */ /* 0x000fea0002000100 */
[----:B------:R-:W-:Y:S05]  /*b720*/  @!P1 BRA P4, `(.L_x_680) ;  /* 0x0000000000349947 */ /* 0x000fea0002000000 */
.L_x_682:
[----:B------:R-:W-:Y:S05]  /*b730*/  BSYNC.RELIABLE B6 ;  /* 0x0000000000067941 */ /* 0x000fea0003800100 */
.L_x_681:
[----:B0-2-4-:R-:W-:-:S04]  /*b740*/  IMAD.IADD R13, R30, 0x1, R33 ;  /* 0x000000011e0d7824 */ /* 0x015fc800078e0221 */
[----:B------:R-:W-:-:S05]  /*b750*/  IMAD.WIDE.U32 R12, R13, 0x8, R48 ;  /* 0x000000080d0c7825 */ /* 0x000fca00078e0030 */
[----:B-1-3--:R-:W2:Y:S04]  /*b760*/  LDG.E.64 R4, desc[UR18][R12.64] ;  /* 0x000000120c047981 */ /* 0x00aea8000c1e1b00 */
[----:B------:R-:W2:Y:S04]  /*b770*/  LDG.E.64 R6, desc[UR18][R12.64+0x8] ;  /* 0x000008120c067981 */ /* 0x000ea8000c1e1b00 */
[----:B------:R-:W3:Y:S04]  /*b780*/  LDG.E.64 R8, desc[UR18][R12.64+0x10] ;  /* 0x000010120c087981 */ /* 0x000ee8000c1e1b00 */
[----:B------:R-:W3:Y:S01]  /*b790*/  LDG.E.64 R10, desc[UR18][R12.64+0x18] ;  /* 0x000018120c0a7981 */ /* 0x000ee2000c1e1b00 */
[C---:B------:R-:W-:Y:S01]  /*b7a0*/  LEA R15, R33.reuse, UR11, 0x3 ;  /* 0x0000000b210f7c11 */ /* 0x040fe2000f8e18ff */
[----:B------:R-:W-:-:S05]  /*b7b0*/  VIADD R33, R33, 0x4 ;  /* 0x0000000421217836 */ /* 0x000fca0000000000 */
[----:B------:R-:W-:Y:S01]  /*b7c0*/  ISETP.NE.AND P1, PT, R33, R34, PT ;  /* 0x000000222100720c */ /* 0x000fe20003f25270 */
[----:B--2---:R1:W-:Y:S04]  /*b7d0*/  STL.128 [R15], R4 ;  /* 0x000000040f007387 */ /* 0x0043e80000100c00 */
[----:B---3--:R1:W-:Y:S08]  /*b7e0*/  STL.128 [R15+0x10], R8 ;  /* 0x000010080f007387 */ /* 0x0083f00000100c00 */
[----:B------:R-:W-:Y:S05]  /*b7f0*/  @P1 BRA `(.L_x_681) ;  /* 0xfffffffc00d01947 */ /* 0x000fea000383ffff */
.L_x_680:
[----:B------:R-:W-:Y:S05]  /*b800*/  BSYNC.RECONVERGENT B5 ;  /* 0x0000000000057941 */ /* 0x000fea0003800200 */
.L_x_679:
[----:B------:R-:W-:-:S13]  /*b810*/  ISETP.NE.AND P1, PT, R29, RZ, PT ;  /* 0x000000ff1d00720c */ /* 0x000fda0003f25270 */
[----:B------:R-:W-:Y:S05]  /*b820*/  @!P1 BRA `(.L_x_678) ;  /* 0x0000000000409947 */ /* 0x000fea0003800000 */
[----:B01234-:R-:W-:-:S05]  /*b830*/  IADD3 R5, PT, PT, R30, R34, RZ ;  /* 0x000000221e057210 */ /* 0x01ffca0007ffe0ff */
[----:B------:R-:W-:-:S06]  /*b840*/  IMAD.WIDE.U32 R4, R5, 0x8, R48 ;  /* 0x0000000805047825 */ /* 0x000fcc00078e0030 */
[----:B------:R-:W2:Y:S01]  /*b850*/  LDG.E.64 R4, desc[UR18][R4.64] ;  /* 0x0000001204047981 */ /* 0x000ea2000c1e1b00 */
[----:B------:R-:W-:Y:S02]  /*b860*/  LEA R11, R34, UR11, 0x3 ;  /* 0x0000000b220b7c11 */ /* 0x000fe4000f8e18ff */
[----:B------:R-:W-:-:S03]  /*b870*/  ISETP.NE.AND P1, PT, R29, 0x1, PT ;  /* 0x000000011d00780c */ /* 0x000fc60003f25270 */
[----:B--2---:R0:W-:Y:S10]  /*b880*/  STL.64 [R11], R4 ;  /* 0x000000040b007387 */ /* 0x0041f40000100a00 */
[----:B------:R-:W-:Y:S05]  /*b890*/  @!P1 BRA `(.L_x_678) ;  /* 0x0000000000249947 */ /* 0x000fea0003800000 */
[----:B0-----:R-:W-:Y:S02]  /*b8a0*/  IADD3 R5, P4, PT, R30, R34, RZ ;  /* 0x000000221e057210 */ /* 0x001fe40007f9e0ff */
[----:B------:R-:W-:-:S03]  /*b8b0*/  ISETP.NE.AND P1, PT, R29, 0x2, PT ;  /* 0x000000021d00780c */ /* 0x000fc60003f25270 */
[----:B------:R-:W-:Y:S01]  /*b8c0*/  IMAD.X R4, RZ, RZ, RZ, P4 ;  /* 0x000000ffff047224 */ /* 0x000fe200020e06ff */
[----:B------:R-:W-:-:S04]  /*b8d0*/  LEA R8, P4, R5, R48, 0x3 ;  /* 0x0000003005087211 */ /* 0x000fc800078818ff */
[----:B------:R-:W-:-:S05]  /*b8e0*/  LEA.HI.X R9, R5, R49, R4, 0x3, P4 ;  /* 0x0000003105097211 */ /* 0x000fca00020f1c04 */
[----:B------:R-:W2:Y:S04]  /*b8f0*/  LDG.E.64 R4, desc[UR18][R8.64+0x8] ;  /* 0x0000081208047981 */ /* 0x000ea8000c1e1b00 */
[----:B------:R-:W3:Y:S04]  /*b900*/  @P1 LDG.E.64 R6, desc[UR18][R8.64+0x10] ;  /* 0x0000101208061981 */ /* 0x000ee8000c1e1b00 */
[----:B--2---:R0:W-:Y:S04]  /*b910*/  STL.64 [R11+0x8], R4 ;  /* 0x000008040b007387 */ /* 0x0041e80000100a00 */
[----:B---3--:R0:W-:Y:S02]  /*b920*/  @P1 STL.64 [R11+0x10], R6 ;  /* 0x000010060b001387 */ /* 0x0081e40000100a00 */
.L_x_678:
[----:B------:R-:W-:Y:S05]  /*b930*/  BSYNC.RECONVERGENT B3 ;  /* 0x0000000000037941 */ /* 0x000fea0003800200 */
.L_x_677:
[----:B------:R-:W-:Y:S04]  /*b940*/  BSSY.RECONVERGENT B3, `(.L_x_688) ;  /* 0x0000088000037945 */ /* 0x000fe80003800200 */
[----:B------:R-:W-:Y:S05]  /*b950*/  @!P3 BRA `(.L_x_689) ;  /* 0x000000080018b947 */ /* 0x000fea0003800000 */
[--C-:B01234-:R-:W-:Y:S01]  /*b960*/  IMAD.IADD R4, R32, 0x1, -R35.reuse ;  /* 0x0000000120047824 */ /* 0x11ffe200078e0a23 */
[--C-:B------:R-:W-:Y:S01]  /*b970*/  IADD3 R5, PT, PT, R36, -0x2, -R35.reuse ;  /* 0xfffffffe24057810 */ /* 0x100fe20007ffe823 */
[----:B------:R-:W-:Y:S01]  /*b980*/  BSSY.RECONVERGENT B5, `(.L_x_690) ;  /* 0x0000014000057945 */ /* 0x000fe20003800200 */
[----:B------:R-:W-:Y:S02]  /*b990*/  IMAD.MOV.U32 R25, RZ, RZ, R35 ;  /* 0x000000ffff197224 */ /* 0x000fe400078e0023 */
[----:B------:R-:W-:Y:S02]  /*b9a0*/  LOP3.LUT P4, R6, R4, 0x3, RZ, 0xc0, !PT ;  /* 0x0000000304067812 */ /* 0x000fe4000788c0ff */
[----:B------:R-:W-:-:S11]  /*b9b0*/  ISETP.GE.U32.AND P1, PT, R5, 0x3, PT ;  /* 0x000000030500780c */ /* 0x000fd60003f26070 */
[----:B------:R-:W-:Y:S05]  /*b9c0*/  @!P4 BRA `(.L_x_691) ;  /* 0x00000000003cc947 */ /* 0x000fea0003800000 */
[----:B------:R-:W-:-:S04]  /*b9d0*/  VIADD R9, R31, 0x1 ;  /* 0x000000011f097836 */ /* 0x000fc80000000000 */
[----:B------:R-:W-:-:S05]  /*b9e0*/  IMAD.WIDE R8, R9, 0x8, R48 ;  /* 0x0000000809087825 */ /* 0x000fca00078e0230 */
[----:B------:R-:W2:Y:S01]  /*b9f0*/  LDG.E.64 R4, desc[UR18][R8.64] ;  /* 0x0000001208047981 */ /* 0x000ea2000c1e1b00 */
[C---:B------:R-:W-:Y:S01]  /*ba00*/  LEA R11, R35.reuse, R1, 0x3 ;  /* 0x00000001230b7211 */ /* 0x040fe200078e18ff */
        /* <DEDUP_REMOVED lines=11> */
.L_x_691:
[----:B------:R-:W-:Y:S05]  /*bac0*/  BSYNC.RECONVERGENT B5 ;  /* 0x0000000000057941 */ /* 0x000fea0003800200 */
.L_x_690:
[----:B------:R-:W-:Y:S05]  /*bad0*/  @!P1 BRA `(.L_x_689) ;  /* 0x0000000400b89947 */ /* 0x000fea0003800000 */
[----:B------:R-:W-:Y:S01]  /*bae0*/  ISETP.GE.AND P1, PT, R25, R32, PT ;  /* 0x000000201900720c */ /* 0x000fe20003f26270 */
[----:B------:R-:W-:Y:S01]  /*baf0*/  BSSY.RELIABLE B5, `(.L_x_692) ;  /* 0x000005e000057945 */ /* 0x000fe20003800100 */
[----:B------:R-:W-:-:S11]  /*bb00*/  VIADD R30, R30, 0x1 ;  /* 0x000000011e1e7836 */ /* 0x000fd60000000000 */
[----:B------:R-:W-:Y:S05]  /*bb10*/  @P1 BRA `(.L_x_693) ;  /* 0x00000004006c1947 */ /* 0x000fea0003800000 */
[----:B01----:R-:W-:Y:S01]  /*bb20*/  IADD3 R4, PT, PT, R32, -R25, RZ ;  /* 0x8000001920047210 */ /* 0x003fe20007ffe0ff */
[----:B------:R-:W-:Y:S01]  /*bb30*/  BSSY.RECONVERGENT B6, `(.L_x_694) ;  /* 0x0000038000067945 */ /* 0x000fe20003800200 */
[----:B------:R-:W-:Y:S02]  /*bb40*/  PLOP3.LUT P1, PT, PT, PT, PT, 0x80, 0x8 ;  /* 0x000000000008781c */ /* 0x000fe40003f2f070 */
[----:B------:R-:W-:-:S13]  /*bb50*/  ISETP.GT.AND P4, PT, R4, 0xc, PT ;  /* 0x0000000c0400780c */ /* 0x000fda0003f84270 */
[----:B------:R-:W-:Y:S05]  /*bb60*/  @!P4 BRA `(.L_x_695) ;  /* 0x0000000000d0c947 */ /* 0x000fea0003800000 */
[----:B------:R-:W-:Y:S01]  /*bb70*/  PLOP3.LUT P1, PT, PT, PT, PT, 0x8, 0x80 ;  /* 0x000000000080781c */ /* 0x000fe20003f2e170 */
[----:B------:R-:W-:-:S12]  /*bb80*/  VIADD R24, R36, 0xfffffff3 ;  /* 0xfffffff324187836 */ /* 0x000fd80000000000 */
.L_x_696:
[----:B0-----:R-:W-:Y:S02]  /*bb90*/  VIADD R27, R25, 0x4 ;  /* 0x00000004191b7836 */ /* 0x001fe40000000000 */
[C---:B------:R-:W-:Y:S02]  /*bba0*/  IMAD.IADD R13, R30.reuse, 0x1, R25 ;  /* 0x000000011e0d7824 */ /* 0x040fe400078e0219 */
[----:B------:R-:W-:Y:S02]  /*bbb0*/  IMAD.IADD R19, R30, 0x1, R27 ;  /* 0x000000011e137824 */ /* 0x000fe400078e021b */
        /* <DEDUP_REMOVED lines=9> */
[----:B------:R-:W-:Y:S01]  /*bc50*/  LEA R33, R25, UR11, 0x3 ;  /* 0x0000000b19217c11 */ /* 0x000fe2000f8e18ff */
[----:B------:R-:W4:Y:S02]  /*bc60*/  LDG.E.64 R52, desc[UR18][R18.64+0x8] ;  /* 0x0000081212347981 */ /* 0x000f24000c1e1b00 */
[----:B------:R-:W-:-:S02]  /*bc70*/  IMAD.IADD R43, R30, 0x1, R31 ;  /* 0x000000011e2b7824 */ /* 0x000fc400078e021f */
[----:B------:R-:W-:Y:S01]  /*bc80*/  IMAD.IADD R21, R30, 0x1, R29 ;  /* 0x000000011e157824 */ /* 0x000fe200078e021d */
[----:B------:R-:W-:Y:S01]  /*bc90*/  LEA R27, R27, UR11, 0x3 ;  /* 0x0000000b1b1b7c11 */ /* 0x000fe2000f8e18ff */
[--C-:B------:R-:W-:Y:S01]  /*bca0*/  IMAD.WIDE R42, R43, 0x8, R48.reuse ;  /* 0x000000082b2a7825 */ /* 0x100fe200078e0230 */
[----:B------:R-:W4:Y:S03]  /*bcb0*/  LDG.E.64 R44, desc[UR18][R18.64+0x10] ;  /* 0x00001012122c7981 */ /* 0x000f26000c1e1b00 */
[----:B------:R-:W-:Y:S01]  /*bcc0*/  IMAD.WIDE R20, R21, 0x8, R48 ;  /* 0x0000000815147825 */ /* 0x000fe200078e0230 */
[----:B------:R-:W4:Y:S04]  /*bcd0*/  LDG.E.64 R16, desc[UR18][R42.64+0x8] ;  /* 0x000008122a107981 */ /* 0x000f28000c1e1b00 */
[----:B------:R-:W4:Y:S04]  /*bce0*/  LDG.E.64 R14, desc[UR18][R42.64+0x10] ;  /* 0x000010122a0e7981 */ /* 0x000f28000c1e1b00 */
[----:B------:R-:W4:Y:S04]  /*bcf0*/  LDG.E.64 R18, desc[UR18][R18.64+0x18] ;  /* 0x0000181212127981 */ /* 0x000f28000c1e1b00 */
[----:B------:R-:W4:Y:S04]  /*bd00*/  LDG.E.64 R12, desc[UR18][R42.64+0x18] ;  /* 0x000018122a0c7981 */ /* 0x000f28000c1e1b00 */
[----:B--2---:R-:W-:Y:S04]  /*bd10*/  STL.64 [R33], R10 ;  /* 0x0000000a21007387 */ /* 0x004fe80000100a00 */
[----:B---3--:R-:W-:Y:S04]  /*bd20*/  STL.64 [R33+0x8], R8 ;  /* 0x0000080821007387 */ /* 0x008fe80000100a00 */
[----:B----4-:R0:W-:Y:S04]  /*bd30*/  STL.64 [R33+0x10], R4 ;  /* 0x0000100421007387 */ /* 0x0101e80000100a00 */
[----:B------:R1:W-:Y:S04]  /*bd40*/  STL.64 [R33+0x18], R6 ;  /* 0x0000180621007387 */ /* 0x0003e80000100a00 */
[----:B------:R2:W-:Y:S04]  /*bd50*/  STL.64 [R27], R22 ;  /* 0x000000161b007387 */ /* 0x0005e80000100a00 */
[----:B0-----:R-:W3:Y:S04]  /*bd60*/  LDG.E.64 R4, desc[UR18][R42.64] ;  /* 0x000000122a047981 */ /* 0x001ee8000c1e1b00 */
[----:B------:R-:W4:Y:S04]  /*bd70*/  LDG.E.64 R10, desc[UR18][R20.64] ;  /* 0x00000012140a7981 */ /* 0x000f28000c1e1b00 */
[----:B------:R-:W4:Y:S04]  /*bd80*/  LDG.E.64 R8, desc[UR18][R20.64+0x8] ;  /* 0x0000081214087981 */ /* 0x000f28000c1e1b00 */
[----:B-1----:R-:W4:Y:S04]  /*bd90*/  LDG.E.64 R6, desc[UR18][R20.64+0x10] ;  /* 0x0000101214067981 */ /* 0x002f28000c1e1b00 */
[----:B--2---:R-:W2:Y:S01]  /*bda0*/  LDG.E.64 R22, desc[UR18][R20.64+0x18] ;  /* 0x0000181214167981 */ /* 0x004ea2000c1e1b00 */
[----:B------:R-:W-:-:S02]  /*bdb0*/  LEA R31, R31, UR11, 0x3 ;  /* 0x0000000b1f1f7c11 */ /* 0x000fc4000f8e18ff */
[----:B------:R-:W-:Y:S01]  /*bdc0*/  LEA R29, R29, UR11, 0x3 ;  /* 0x0000000b1d1d7c11 */ /* 0x000fe2000f8e18ff */
[----:B------:R0:W-:Y:S01]  /*bdd0*/  STL.64 [R27+0x8], R52 ;  /* 0x000008341b007387 */ /* 0x0001e20000100a00 */
[----:B------:R-:W-:-:S03]  /*bde0*/  VIADD R25, R25, 0x10 ;  /* 0x0000001019197836 */ /* 0x000fc60000000000 */
[----:B------:R0:W-:Y:S04]  /*bdf0*/  STL.64 [R27+0x10], R44 ;  /* 0x0000102c1b007387 */ /* 0x0001e80000100a00 */
[----:B------:R0:W-:Y:S04]  /*be00*/  STL.64 [R27+0x18], R18 ;  /* 0x000018121b007387 */ /* 0x0001e80000100a00 */
[----:B------:R0:W-:Y:S04]  /*be10*/  STL.64 [R31+0x8], R16 ;  /* 0x000008101f007387 */ /* 0x0001e80000100a00 */
[----:B------:R0:W-:Y:S04]  /*be20*/  STL.64 [R31+0x10], R14 ;  /* 0x0000100e1f007387 */ /* 0x0001e80000100a00 */
[----:B------:R0:W-:Y:S01]  /*be30*/  STL.64 [R31+0x18], R12 ;  /* 0x0000180c1f007387 */ /* 0x0001e20000100a00 */
[----:B------:R-:W-:-:S03]  /*be40*/  ISETP.GE.AND P4, PT, R25, R24, PT ;  /* 0x000000181900720c */ /* 0x000fc60003f86270 */
[----:B---3--:R0:W-:Y:S04]  /*be50*/  STL.64 [R31], R4 ;  /* 0x000000041f007387 */ /* 0x0081e80000100a00 */
[----:B----4-:R0:W-:Y:S04]  /*be60*/  STL.64 [R29], R10 ;  /* 0x0000000a1d007387 */ /* 0x0101e80000100a00 */
[----:B------:R0:W-:Y:S04]  /*be70*/  STL.64 [R29+0x8], R8 ;  /* 0x000008081d007387 */ /* 0x0001e80000100a00 */
[----:B------:R0:W-:Y:S04]  /*be80*/  STL.64 [R29+0x10], R6 ;  /* 0x000010061d007387 */ /* 0x0001e80000100a00 */
[----:B--2---:R0:W-:Y:S01]  /*be90*/  STL.64 [R29+0x18], R22 ;  /* 0x000018161d007387 */ /* 0x0041e20000100a00 */
[----:B------:R-:W-:Y:S05]  /*bea0*/  @!P4 BRA `(.L_x_696) ;  /* 0xfffffffc0038c947 */ /* 0x000fea000383ffff */
.L_x_695:
[----:B------:R-:W-:Y:S05]  /*beb0*/  BSYNC.RECONVERGENT B6 ;  /* 0x0000000000067941 */ /* 0x000fea0003800200 */
.L_x_694:
[----:B0-----:R-:W-:Y:S01]  /*bec0*/  IADD3 R4, PT, PT, R32, -R25, RZ ;  /* 0x8000001920047210 */ /* 0x001fe20007ffe0ff */
[----:B------:R-:W-:Y:S03]  /*bed0*/  BSSY.RECONVERGENT B6, `(.L_x_697) ;  /* 0x000001c000067945 */ /* 0x000fe60003800200 */
[----:B------:R-:W-:-:S13]  /*bee0*/  ISETP.GT.AND P4, PT, R4, 0x4, PT ;  /* 0x000000040400780c */ /* 0x000fda0003f84270 */
[----:B------:R-:W-:Y:S05]  /*bef0*/  @!P4 BRA `(.L_x_698) ;  /* 0x000000000064c947 */ /* 0x000fea0003800000 */
[C---:B------:R-:W-:Y:S02]  /*bf00*/  VIADD R29, R25.reuse, 0x4 ;  /* 0x00000004191d7836 */ /* 0x040fe40000000000 */
[----:B------:R-:W-:Y:S02]  /*bf10*/  IMAD.IADD R23, R25, 0x1, R30 ;  /* 0x0000000119177824 */ /* 0x000fe400078e021e */
[----:B------:R-:W-:Y:S02]  /*bf20*/  IMAD.IADD R21, R30, 0x1, R29 ;  /* 0x000000011e157824 */ /* 0x000fe400078e021d */
        /* <DEDUP_REMOVED lines=22> */
.L_x_698:
[----:B------:R-:W-:Y:S05]  /*c090*/  BSYNC.RECONVERGENT B6 ;  /* 0x0000000000067941 */ /* 0x000fea0003800200 */
.L_x_697:
[----:B------:R-:W-:-:S13]  /*c0a0*/  ISETP.EQ.AND P4, PT, R25, R32, PT ;  /* 0x000000201900720c */ /* 0x000fda0003f82270 */
[----:B------:R-:W-:Y:S05]  /*c0b0*/  @!P1 BREAK.RELIABLE P4, B5 ;  /* 0x0000000000059942 */ /* 0x000fea0002000100 */
[----:B------:R-:W-:Y:S05]  /*c0c0*/  @!P1 BRA P4, `(.L_x_689) ;  /* 0x00000000003c9947 */ /* 0x000fea0002000000 */
.L_x_693:
[----:B------:R-:W-:Y:S05]  /*c0d0*/  BSYNC.RELIABLE B5 ;  /* 0x0000000000057941 */ /* 0x000fea0003800100 */
.L_x_692:
[----:B0-----:R-:W-:-:S05]  /*c0e0*/  IADD3 R13, PT, PT, R30, R25, RZ ;  /* 0x000000191e0d7210 */ /* 0x001fca0007ffe0ff */
[----:B------:R-:W-:-:S05]  /*c0f0*/  IMAD.WIDE R12, R13, 0x8, R48 ;  /* 0x000000080d0c7825 */ /* 0x000fca00078e0230 */
[----:B-1----:R-:W2:Y:S04]  /*c100*/  LDG.E.64 R4, desc[UR18][R12.64] ;  /* 0x000000120c047981 */ /* 0x002ea8000c1e1b00 */
        /* <DEDUP_REMOVED lines=11> */
.L_x_689:
[----:B------:R-:W-:Y:S05]  /*c1c0*/  BSYNC.RECONVERGENT B3 ;  /* 0x0000000000037941 */ /* 0x000fea0003800200 */
.L_x_688:
[----:B------:R-:W-:Y:S04]  /*c1d0*/  BSSY.RECONVERGENT B3, `(.L_x_699) ;  /* 0x0000038000037945 */ /* 0x000fe80003800200 */
[----:B------:R-:W-:Y:S05]  /*c1e0*/  @!P2 BRA `(.L_x_700) ;  /* 0x0000000000d8a947 */ /* 0x000fea0003800000 */
[----:B0-2---:R-:W-:Y:S01]  /*c1f0*/  IMAD.IADD R19, R32, 0x1, -R35 ;  /* 0x0000000120137824 */ /* 0x005fe200078e0a23 */
[C---:B------:R-:W-:Y:S01]  /*c200*/  IADD3 R17, PT, PT, R35.reuse, 0x2, RZ ;  /* 0x0000000223117810 */ /* 0x040fe20007ffe0ff */
[----:B------:R-:W-:Y:S02]  /*c210*/  VIADD R16, R35, 0x1 ;  /* 0x0000000123107836 */ /* 0x000fe40000000000 */
[C---:B-1-34-:R-:W-:Y:S01]  /*c220*/  VIADD R4, R19.reuse, 0xffffffff ;  /* 0xffffffff13047836 */ /* 0x05afe20000000000 */
[----:B------:R-:W-:Y:S01]  /*c230*/  LOP3.LUT R19, R19, 0x3, RZ, 0xc0, !PT ;  /* 0x0000000313137812 */ /* 0x000fe200078ec0ff */
[----:B------:R-:W-:Y:S02]  /*c240*/  VIADD R18, R35, 0x3 ;  /* 0x0000000323127836 */ /* 0x000fe40000000000 */
[----:B------:R-:W-:Y:S01]  /*c250*/  IMAD.MOV.U32 R20, RZ, RZ, RZ ;  /* 0x000000ffff147224 */ /* 0x000fe200078e00ff */
[----:B------:R-:W-:-:S13]  /*c260*/  ISETP.GE.U32.AND P1, PT, R4, 0x3, PT ;  /* 0x000000030400780c */ /* 0x000fda0003f26070 */
.L_x_706:
[----:B------:R-:W-:Y:S04]  /*c270*/  BSSY.RECONVERGENT B5, `(.L_x_701) ;  /* 0x000002a000057945 */ /* 0x000fe80003800200 */
[----:B012---:R-:W-:Y:S05]  /*c280*/  @!P3 BRA `(.L_x_702) ;  /* 0x0000000000a0b947 */ /* 0x007fea0003800000 */
[----:B------:R-:W0:Y:S01]  /*c290*/  LDCU UR4, c[0x0][0x39c] ;  /* 0x00007380ff0477ac */ /* 0x000e220008000800 */
[----:B------:R-:W-:Y:S01]  /*c2a0*/  ISETP.NE.AND P4, PT, R19, RZ, PT ;  /* 0x000000ff1300720c */ /* 0x000fe20003f85270 */
[----:B------:R-:W-:Y:S01]  /*c2b0*/  BSSY.RECONVERGENT B6, `(.L_x_703) ;  /* 0x0000013000067945 */ /* 0x000fe20003800200 */
[----:B------:R-:W-:Y:S02]  /*c2c0*/  IMAD.MOV.U32 R21, RZ, RZ, R35 ;  /* 0x000000ffff157224 */ /* 0x000fe400078e0023 */
[----:B0-----:R-:W-:-:S09]  /*c2d0*/  IMAD R22, R20, UR4, RZ ;  /* 0x0000000414167c24 */ /* 0x001fd2000f8e02ff */
[----:B------:R-:W-:Y:S05]  /*c2e0*/  @!P4 BRA `(.L_x_704) ;  /* 0x00000000003cc947 */ /* 0x000fea0003800000 */
[----:B------:R-:W-:-:S04]  /*c2f0*/  IMAD.IADD R5, R22, 0x1, R35 ;  /* 0x0000000116057824 */ /* 0x000fc800078e0223 */
[----:B------:R-:W-:-:S05]  /*c300*/  IMAD.WIDE.U32 R4, R5, 0x8, R48 ;  /* 0x0000000805047825 */ /* 0x000fca00078e0030 */
        /* <DEDUP_REMOVED lines=13> */
.L_x_704:
[----:B------:R-:W-:Y:S05]  /*c3e0*/  BSYNC.RECONVERGENT B6 ;  /* 0x0000000000067941 */ /* 0x000fea0003800200 */
.L_x_703:
[----:B------:R-:W-:Y:S05]  /*c3f0*/  @!P1 BRA `(.L_x_702) ;  /* 0x0000000000449947 */ /* 0x000fea0003800000 */
.L_x_705:
[----:B------:R-:W-:-:S04]  /*c400*/  IMAD.IADD R13, R22, 0x1, R21 ;  /* 0x00000001160d7824 */ /* 0x000fc800078e0215 */
[----:B------:R-:W-:-:S05]  /*c410*/  IMAD.WIDE.U32 R12, R13, 0x8, R48 ;  /* 0x000000080d0c7825 */ /* 0x000fca00078e0030 */
[----:B------:R-:W3:Y:S01]  /*c420*/  LDG.E.64 R14, desc[UR18][R12.64+0x8] ;  /* 0x000008120c0e7981 */ /* 0x000ee2000c1e1b00 */
[----:B012---:R-:W-:-:S05]  /*c430*/  IADD3 R5, P4, PT, R22, R21, RZ ;  /* 0x0000001516057210 */ /* 0x007fca0007f9e0ff */
[----:B------:R-:W-:Y:S01]  /*c440*/  IMAD.X R6, RZ, RZ, RZ, P4 ;  /* 0x000000ffff067224 */ /* 0x000fe200020e06ff */
[----:B------:R-:W-:-:S04]  /*c450*/  LEA R4, P4, R5, R48, 0x3 ;  /* 0x0000003005047211 */ /* 0x000fc800078818ff */
[----:B------:R-:W-:Y:S01]  /*c460*/  LEA.HI.X R5, R5, R49, R6, 0x3, P4 ;  /* 0x0000003105057211 */ /* 0x000fe200020f1c06 */
[----:B---3--:R3:W-:Y:S04]  /*c470*/  STG.E.64 desc[UR18][R12.64], R14 ;  /* 0x0000000e0c007986 */ /* 0x0087e8000c101b12 */
[----:B------:R-:W2:Y:S04]  /*c480*/  LDG.E.64 R6, desc[UR18][R4.64+0x10] ;  /* 0x0000101204067981 */ /* 0x000ea8000c1e1b00 */
[----:B------:R-:W4:Y:S04]  /*c490*/  LDG.E.64 R8, desc[UR18][R4.64+0x18] ;  /* 0x0000181204087981 */ /* 0x000f28000c1e1b00 */
[----:B------:R-:W3:Y:S01]  /*c4a0*/  LDG.E.64 R10, desc[UR18][R4.64+0x20] ;  /* 0x00002012040a7981 */ /* 0x000ee2000c1e1b00 */
[----:B------:R-:W-:-:S04]  /*c4b0*/  IADD3 R21, PT, PT, R21, 0x4, RZ ;  /* 0x0000000415157810 */ /* 0x000fc80007ffe0ff */
[----:B------:R-:W-:Y:S01]  /*c4c0*/  ISETP.NE.AND P4, PT, R21, R32, PT ;  /* 0x000000201500720c */ /* 0x000fe20003f85270 */
[----:B--2---:R0:W-:Y:S04]  /*c4d0*/  STG.E.64 desc[UR18][R4.64+0x8], R6 ;  /* 0x0000080604007986 */ /* 0x0041e8000c101b12 */
[----:B----4-:R0:W-:Y:S04]  /*c4e0*/  STG.E.64 desc[UR18][R4.64+0x10], R8 ;  /* 0x0000100804007986 */ /* 0x0101e8000c101b12 */
[----:B---3--:R0:W-:Y:S04]  /*c4f0*/  STG.E.64 desc[UR18][R4.64+0x18], R10 ;  /* 0x0000180a04007986 */ /* 0x0081e8000c101b12 */
[----:B------:R-:W-:Y:S05]  /*c500*/  @P4 BRA `(.L_x_705) ;  /* 0xfffffffc00bc4947 */ /* 0x000fea000383ffff */
.L_x_702:
[----:B------:R-:W-:Y:S05]  /*c510*/  BSYNC.RECONVERGENT B5 ;  /* 0x0000000000057941 */ /* 0x000fea0003800200 */
.L_x_701:
[----:B------:R-:W-:-:S05]  /*c520*/  VIADD R20, R20, 0x1 ;  /* 0x0000000114147836 */ /* 0x000fca0000000000 */
[----:B------:R-:W-:-:S13]  /*c530*/  ISETP.NE.AND P4, PT, R20, R35, PT ;  /* 0x000000231400720c */ /* 0x000fda0003f85270 */
[----:B------:R-:W-:Y:S05]  /*c540*/  @P4 BRA `(.L_x_706) ;  /* 0xfffffffc00484947 */ /* 0x000fea000383ffff */
.L_x_700:
[----:B------:R-:W-:Y:S05]  /*c550*/  BSYNC.RECONVERGENT B3 ;  /* 0x0000000000037941 */ /* 0x000fea0003800200 */
.L_x_699:
[----:B------:R-:W-:Y:S04]  /*c560*/  BSSY.RECONVERGENT B3, `(.L_x_707) ;  /* 0x0000080000037945 */ /* 0x000fe80003800200 */
[----:B------:R-:W-:Y:S05]  /*c570*/  @!P3 BRA `(.L_x_708) ;  /* 0x0000000400f8b947 */ /* 0x000fea0003800000 */
[----:B------:R-:W-:Y:S01]  /*c580*/  BSSY.RECONVERGENT B5, `(.L_x_709) ;  /* 0x000003d000057945 */ /* 0x000fe20003800200 */
[C---:B--2---:R-:W-:Y:S01]  /*c590*/  LOP3.LUT R20, R35.reuse, 0x3, RZ, 0xc0, !PT ;  /* 0x0000000323147812 */ /* 0x044fe200078ec0ff */
[----:B01--4-:R-:W-:Y:S01]  /*c5a0*/  IMAD.MOV.U32 R9, RZ, RZ, R35 ;  /* 0x000000ffff097224 */ /* 0x013fe200078e0023 */
[----:B------:R-:W-:-:S07]  /*c5b0*/  LOP3.LUT R8, R35, 0x7ffffffc, RZ, 0xc0, !PT ;  /* 0x7ffffffc23087812 */ /* 0x000fce00078ec0ff */
.L_x_716:
[----:B------:R-:W-:Y:S04]  /*c5c0*/  BSSY.RECONVERGENT B6, `(.L_x_710) ;  /* 0x0000035000067945 */ /* 0x000fe80003800200 */
[----:B012---:R-:W-:Y:S05]  /*c5d0*/  @!P2 BRA `(.L_x_711) ;  /* 0x0000000000cca947 */ /* 0x007fea0003800000 */
[----:B------:R-:W0:Y:S01]  /*c5e0*/  LDCU UR4, c[0x0][0x39c] ;  /* 0x00007380ff0477ac */ /* 0x000e220008000800 */
[----:B------:R-:W-:Y:S01]  /*c5f0*/  ISETP.GE.U32.AND P1, PT, R35, 0x4, PT ;  /* 0x000000042300780c */ /* 0x000fe20003f26070 */
[----:B------:R-:W-:Y:S01]  /*c600*/  BSSY.RECONVERGENT B7, `(.L_x_712) ;  /* 0x0000018000077945 */ /* 0x000fe20003800200 */
[----:B------:R-:W-:Y:S02]  /*c610*/  IMAD.MOV.U32 R12, RZ, RZ, RZ ;  /* 0x000000ffff0c7224 */ /* 0x000fe400078e00ff */
[----:B0-----:R-:W-:-:S04]  /*c620*/  IMAD R10, R9, UR4, RZ ;  /* 0x00000004090a7c24 */ /* 0x001fc8000f8e02ff */
[----:B------:R-:W-:-:S05]  /*c630*/  VIADD R11, R10, UR4 ;  /* 0x000000040a0b7c36 */ /* 0x000fca0008000000 */
[----:B------:R-:W-:Y:S05]  /*c640*/  @!P1 BRA `(.L_x_713) ;  /* 0x00000000004c9947 */ /* 0x000fea0003800000 */
[----:B------:R-:W-:Y:S01]  /*c650*/  HFMA2 R21, -RZ, RZ, 0, 0 ;  /* 0x00000000ff157431 */ /* 0x000fe200000001ff */
[----:B------:R-:W-:Y:S06]  /*c660*/  BSSY.RECONVERGENT B8, `(.L_x_714) ;  /* 0x0000010000087945 */ /* 0x000fec0003800200 */
.L_x_715:
[----:B---3--:R-:W-:-:S04]  /*c670*/  IMAD.IADD R7, R11, 0x1, R21 ;  /* 0x000000010b077824 */ /* 0x008fc800078e0215 */
[----:B------:R-:W-:-:S05]  /*c680*/  IMAD.WIDE.U32 R6, R7, 0x8, R48 ;  /* 0x0000000807067825 */ /* 0x000fca00078e0030 */
[----:B0-----:R-:W2:Y:S01]  /*c690*/  LDG.E.64 R12, desc[UR18][R6.64] ;  /* 0x00000012060c7981 */ /* 0x001ea2000c1e1b00 */
[----:B------:R-:W-:-:S04]  /*c6a0*/  IMAD.IADD R5, R10, 0x1, R21 ;  /* 0x000000010a057824 */ /* 0x000fc800078e0215 */
[----:B------:R-:W-:-:S05]  /*c6b0*/  IMAD.WIDE.U32 R4, R5, 0x8, R48 ;  /* 0x0000000805047825 */ /* 0x000fca00078e0030 */
        /* <DEDUP_REMOVED lines=11> */
.L_x_714:
[----:B0-----:R-:W-:-:S07]  /*c770*/  IMAD.MOV.U32 R12, RZ, RZ, R8 ;  /* 0x000000ffff0c7224 */ /* 0x001fce00078e0008 */
.L_x_713:
[----:B------:R-:W-:Y:S05]  /*c780*/  BSYNC.RECONVERGENT B7 ;  /* 0x0000000000077941 */ /* 0x000fea0003800200 */
.L_x_712:
[----:B------:R-:W-:-:S13]  /*c790*/  ISETP.NE.AND P1, PT, R20, RZ, PT ;  /* 0x000000ff1400720c */ /* 0x000fda0003f25270 */
[----:B------:R-:W-:Y:S05]  /*c7a0*/  @!P1 BRA `(.L_x_711) ;  /* 0x0000000000589947 */ /* 0x000fea0003800000 */
[----:B---3--:R-:W-:-:S05]  /*c7b0*/  IADD3 R5, PT, PT, R11, R12, RZ ;  /* 0x0000000c0b057210 */ /* 0x008fca0007ffe0ff */
[----:B------:R-:W-:-:S06]  /*c7c0*/  IMAD.WIDE.U32 R4, R5, 0x8, R48 ;  /* 0x0000000805047825 */ /* 0x000fcc00078e0030 */
[----:B------:R-:W2:Y:S01]  /*c7d0*/  LDG.E.64 R4, desc[UR18][R4.64] ;  /* 0x0000001204047981 */ /* 0x000ea2000c1e1b00 */
[----:B------:R-:W-:Y:S01]  /*c7e0*/  IMAD.IADD R7, R10, 0x1, R12 ;  /* 0x000000010a077824 */ /* 0x000fe200078e020c */
[----:B------:R-:W-:-:S03]  /*c7f0*/  ISETP.NE.AND P1, PT, R20, 0x1, PT ;  /* 0x000000011400780c */ /* 0x000fc60003f25270 */
[----:B------:R-:W-:-:S05]  /*c800*/  IMAD.WIDE.U32 R6, R7, 0x8, R48 ;  /* 0x0000000807067825 */ /* 0x000fca00078e0030 */
[----:B--2---:R0:W-:Y:S05]  /*c810*/  STG.E.64 desc[UR18][R6.64], R4 ;  /* 0x0000000406007986 */ /* 0x0041ea000c101b12 */
[----:B------:R-:W-:Y:S05]  /*c820*/  @!P1 BRA `(.L_x_711) ;  /* 0x0000000000389947 */ /* 0x000fea0003800000 */
[----:B------:R-:W-:-:S05]  /*c830*/  IADD3 R11, P1, PT, R11, R12, RZ ;  /* 0x0000000c0b0b7210 */ /* 0x000fca0007f3e0ff */
[----:B0-----:R-:W-:Y:S01]  /*c840*/  IMAD.X R5, RZ, RZ, RZ, P1 ;  /* 0x000000ffff057224 */ /* 0x001fe200008e06ff */
[----:B------:R-:W-:-:S04]  /*c850*/  LEA R4, P1, R11, R48, 0x3 ;  /* 0x000000300b047211 */ /* 0x000fc800078218ff */
[----:B------:R-:W-:-:S05]  /*c860*/  LEA.HI.X R5, R11, R49, R5, 0x3, P1 ;  /* 0x000000310b057211 */ /* 0x000fca00008f1c05 */
[----:B------:R-:W2:Y:S01]  /*c870*/  LDG.E.64 R6, desc[UR18][R4.64+0x8] ;  /* 0x0000081204067981 */ /* 0x000ea2000c1e1b00 */
[----:B------:R-:W-:-:S05]  /*c880*/  IADD3 R11, P1, PT, R10, R12, RZ ;  /* 0x0000000c0a0b7210 */ /* 0x000fca0007f3e0ff */
[----:B------:R-:W-:Y:S01]  /*c890*/  IMAD.X R12, RZ, RZ, RZ, P1 ;  /* 0x000000ffff0c7224 */ /* 0x000fe200008e06ff */
[----:B------:R-:W-:-:S04]  /*c8a0*/  LEA R10, P1, R11, R48, 0x3 ;  /* 0x000000300b0a7211 */ /* 0x000fc800078218ff */
[----:B------:R-:W-:Y:S02]  /*c8b0*/  LEA.HI.X R11, R11, R49, R12, 0x3, P1 ;  /* 0x000000310b0b7211 */ /* 0x000fe400008f1c0c */
[----:B------:R-:W-:-:S03]  /*c8c0*/  ISETP.NE.AND P1, PT, R20, 0x2, PT ;  /* 0x000000021400780c */ /* 0x000fc60003f25270 */
[----:B--2---:R1:W-:Y:S10]  /*c8d0*/  STG.E.64 desc[UR18][R10.64+0x8], R6 ;  /* 0x000008060a007986 */ /* 0x0043f4000c101b12 */
[----:B------:R-:W-:Y:S05]  /*c8e0*/  @!P1 BRA `(.L_x_711) ;  /* 0x0000000000089947 */ /* 0x000fea0003800000 */
[----:B------:R-:W2:Y:S04]  /*c8f0*/  LDG.E.64 R4, desc[UR18][R4.64+0x10] ;  /* 0x0000101204047981 */ /* 0x000ea8000c1e1b00 */
[----:B--2---:R2:W-:Y:S02]  /*c900*/  STG.E.64 desc[UR18][R10.64+0x10], R4 ;  /* 0x000010040a007986 */ /* 0x0045e4000c101b12 */
.L_x_711:
[----:B------:R-:W-:Y:S05]  /*c910*/  BSYNC.RECONVERGENT B6 ;  /* 0x0000000000067941 */ /* 0x000fea0003800200 */
.L_x_710:
[----:B------:R-:W-:-:S05]  /*c920*/  VIADD R9, R9, 0x1 ;  /* 0x0000000109097836 */ /* 0x000fca0000000000 */
[----:B------:R-:W-:-:S13]  /*c930*/  ISETP.NE.AND P1, PT, R9, R32, PT ;  /* 0x000000200900720c */ /* 0x000fda0003f25270 */
[----:B------:R-:W-:Y:S05]  /*c940*/  @P1 BRA `(.L_x_716) ;  /* 0xfffffffc001c1947 */ /* 0x000fea000383ffff */
[----:B------:R-:W-:Y:S05]  /*c950*/  BSYNC.RECONVERGENT B5 ;  /* 0x0000000000057941 */ /* 0x000fea0003800200 */
.L_x_709:
[-C--:B------:R-:W-:Y:S01]  /*c960*/  IADD3 R20, PT, PT, R32, -R35.reuse, RZ ;  /* 0x8000002320147210 */ /* 0x080fe20007ffe0ff */
[C---:B------:R-:W-:Y:S01]  /*c970*/  VIADD R16, R35.reuse, 0x1 ;  /* 0x0000000123107836 */ /* 0x040fe20000000000 */
[----:B------:R-:W-:Y:S01]  /*c980*/  MOV R19, R35 ;  /* 0x0000002300137202 */ /* 0x000fe20000000f00 */
[C---:B------:R-:W-:Y:S02]  /*c990*/  VIADD R17, R35.reuse, 0x2 ;  /* 0x0000000223117836 */ /* 0x040fe40000000000 */
[C---:B0-23--:R-:W-:Y:S01]  /*c9a0*/  VIADD R4, R20.reuse, 0xffffffff ;  /* 0xffffffff14047836 */ /* 0x04dfe20000000000 */
[----:B------:R-:W-:Y:S01]  /*c9b0*/  LOP3.LUT R20, R20, 0x3, RZ, 0xc0, !PT ;  /* 0x0000000314147812 */ /* 0x000fe200078ec0ff */
[----:B------:R-:W-:-:S03]  /*c9c0*/  VIADD R18, R35, 0x3 ;  /* 0x0000000323127836 */ /* 0x000fc60000000000 */
[----:B------:R-:W-:-:S13]  /*c9d0*/  ISETP.GE.U32.AND P1, PT, R4, 0x3, PT ;  /* 0x000000030400780c */ /* 0x000fda0003f26070 */
.L_x_722:
[----:B0-----:R-:W0:Y:S01]  /*c9e0*/  LDCU UR4, c[0x0][0x39c] ;  /* 0x00007380ff0477ac */ /* 0x001e220008000800 */
[----:B------:R-:W-:Y:S01]  /*c9f0*/  ISETP.NE.AND P3, PT, R20, RZ, PT ;  /* 0x000000ff1400720c */ /* 0x000fe20003f65270 */
[----:B--2---:R-:W-:Y:S01]  /*ca00*/  VIADD R5, R19, 0x1 ;  /* 0x0000000113057836 */ /* 0x004fe20000000000 */
[----:B------:R-:W-:Y:S01]  /*ca10*/  BSSY.RECONVERGENT B5, `(.L_x_717) ;  /* 0x000001c000057945 */ /* 0x000fe20003800200 */
[----:B------:R-:W-:-:S03]  /*ca20*/  IMAD.MOV.U32 R21, RZ, RZ, R35 ;  /* 0x000000ffff157224 */ /* 0x000fc600078e0023 */
[----:B------:R-:W-:Y:S01]  /*ca30*/  ISETP.NE.AND P2, PT, R5, R32, PT ;  /* 0x000000200500720c */ /* 0x000fe20003f45270 */
[----:B0-----:R-:W-:Y:S02]  /*ca40*/  IMAD R22, R19, UR4, RZ ;  /* 0x0000000413167c24 */ /* 0x001fe4000f8e02ff */
[----:B------:R-:W-:-:S03]  /*ca50*/  IMAD.MOV.U32 R19, RZ, RZ, R5 ;  /* 0x000000ffff137224 */ /* 0x000fc600078e0005 */
[----:B-1-3--:R-:W-:Y:S01]  /*ca60*/  IADD3 R11, PT, PT, R22, UR4, RZ ;  /* 0x00000004160b7c10 */ /* 0x00afe2000fffe0ff */
[----:B------:R-:W-:Y:S06]  /*ca70*/  @!P3 BRA `(.L_x_718) ;  /* 0x000000000054b947 */ /* 0x000fec0003800000 */
[----:B------:R-:W-:-:S04]  /*ca80*/  IMAD.IADD R5, R16, 0x1, R11 ;  /* 0x0000000110057824 */ /* 0x000fc800078e020b */
[----:B------:R-:W-:-:S05]  /*ca90*/  IMAD.WIDE R4, R5, 0x8, R48 ;  /* 0x0000000805047825 */ /* 0x000fca00078e0230 */
[----:B------:R-:W2:Y:S01]  /*caa0*/  LDG.E.64 R6, desc[UR18][R4.64] ;  /* 0x0000001204067981 */ /* 0x000ea2000c1e1b00 */
[----:B------:R-:W-:Y:S01]  /*cab0*/  IMAD.IADD R9, R22, 0x1, R35 ;  /* 0x0000000116097824 */ /* 0x000fe200078e0223 */
[----:B------:R-:W-:Y:S01]  /*cac0*/  ISETP.NE.AND P3, PT, R20, 0x1, PT ;  /* 0x000000011400780c */ /* 0x000fe20003f65270 */
[----:B------:R-:W-:Y:S02]  /*cad0*/  IMAD.MOV.U32 R21, RZ, RZ, R16 ;  /* 0x000000ffff157224 */ /* 0x000fe400078e0010 */
[----:B------:R-:W-:-:S05]  /*cae0*/  IMAD.WIDE.U32 R8, R9, 0x8, R48 ;  /* 0x0000000809087825 */ /* 0x000fca00078e0030 */
[----:B--2---:R0:W-:Y:S05]  /*caf0*/  STG.E.64 desc[UR18][R8.64], R6 ;  /* 0x0000000608007986 */ /* 0x0041ea000c101b12 */
[----:B------:R-:W-:Y:S05]  /*cb00*/  @!P3 BRA `(.L_x_718) ;  /* 0x000000000030b947 */ /* 0x000fea0003800000 */
[----:B0-----:R-:W2:Y:S01]  /*cb10*/  LDG.E.64 R8, desc[UR18][R4.64+0x8] ;  /* 0x0000081204087981 */ /* 0x001ea2000c1e1b00 */
[----:B------:R-:W-:Y:S01]  /*cb20*/  IADD3 R7, P3, PT, R22, R35, RZ ;  /* 0x0000002316077210 */ /* 0x000fe20007f7e0ff */
[----:B------:R-:W-:-:S03]  /*cb30*/  IMAD.MOV.U32 R21, RZ, RZ, R17 ;  /* 0x000000ffff157224 */ /* 0x000fc600078e0011 */
[----:B------:R-:W-:Y:S02]  /*cb40*/  IADD3.X R10, PT, PT, RZ, RZ, RZ, P3, !PT ;  /* 0x000000ffff0a7210 */ /* 0x000fe40001ffe4ff */
[----:B------:R-:W-:-:S04]  /*cb50*/  LEA R6, P3, R7, R48, 0x3 ;  /* 0x0000003007067211 */ /* 0x000fc800078618ff */
[----:B------:R-:W-:Y:S02]  /*cb60*/  LEA.HI.X R7, R7, R49, R10, 0x3, P3 ;  /* 0x0000003107077211 */ /* 0x000fe400018f1c0a */
[----:B------:R-:W-:-:S03]  /*cb70*/  ISETP.NE.AND P3, PT, R20, 0x2, PT ;  /* 0x000000021400780c */ /* 0x000fc60003f65270 */
[----:B--2---:R1:W-:Y:S10]  /*cb80*/  STG.E.64 desc[UR18][R6.64+0x8], R8 ;  /* 0x0000080806007986 */ /* 0x0043f4000c101b12 */
[----:B------:R-:W-:Y:S05]  /*cb90*/  @!P3 BRA `(.L_x_718) ;  /* 0x00000000000cb947 */ /* 0x000fea0003800000 */
[----:B------:R-:W2:Y:S01]  /*cba0*/  LDG.E.64 R4, desc[UR18][R4.64+0x10] ;  /* 0x0000101204047981 */ /* 0x000ea2000c1e1b00 */
[----:B------:R-:W-:-:S03]  /*cbb0*/  IMAD.MOV.U32 R21, RZ, RZ, R18 ;  /* 0x000000ffff157224 */ /* 0x000fc600078e0012 */
[----:B--2---:R2:W-:Y:S04]  /*cbc0*/  STG.E.64 desc[UR18][R6.64+0x10], R4 ;  /* 0x0000100406007986 */ /* 0x0045e8000c101b12 */
.L_x_718:
[----:B------:R-:W-:Y:S05]  /*cbd0*/  BSYNC.RECONVERGENT B5 ;  /* 0x0000000000057941 */ /* 0x000fea0003800200 */
.L_x_717:
[----:B------:R-:W-:Y:S04]  /*cbe0*/  BSSY.RECONVERGENT B5, `(.L_x_719) ;  /* 0x0000016000057945 */ /* 0x000fe80003800200 */
[----:B------:R-:W-:Y:S05]  /*cbf0*/  @!P1 BRA `(.L_x_720) ;  /* 0x0000000000509947 */ /* 0x000fea0003800000 */
[----:B------:R-:W-:-:S07]  /*cc00*/  VIADD R26, R11, 0x1 ;  /* 0x000000010b1a7836 */ /* 0x000fce0000000000 */
.L_x_721:
[----:B--2---:R-:W-:-:S05]  /*cc10*/  IADD3 R5, PT, PT, R26, R21, RZ ;  /* 0x000000151a057210 */ /* 0x004fca0007ffe0ff */
[----:B------:R-:W-:-:S05]  /*cc20*/  IMAD.WIDE R4, R5, 0x8, R48 ;  /* 0x0000000805047825 */ /* 0x000fca00078e0230 */
[----:B01-3--:R-:W2:Y:S01]  /*cc30*/  LDG.E.64 R8, desc[UR18][R4.64] ;  /* 0x0000001204087981 */ /* 0x00bea2000c1e1b00 */
[----:B------:R-:W-:-:S04]  /*cc40*/  IMAD.IADD R11, R22, 0x1, R21 ;  /* 0x00000001160b7824 */ /* 0x000fc800078e0215 */
[----:B------:R-:W-:Y:S01]  /*cc50*/  IMAD.WIDE.U32 R10, R11, 0x8, R48 ;  /* 0x000000080b0a7825 */ /* 0x000fe200078e0030 */
[----:B------:R-:W-:-:S04]  /*cc60*/  IADD3 R7, P3, PT, R22, R21, RZ ;  /* 0x0000001516077210 */ /* 0x000fc80007f7e0ff */
[----:B--2---:R3:W-:Y:S04]  /*cc70*/  STG.E.64 desc[UR18][R10.64], R8 ;  /* 0x000000080a007986 */ /* 0x0047e8000c101b12 */
[----:B------:R-:W2:Y:S01]  /*cc80*/  LDG.E.64 R12, desc[UR18][R4.64+0x8] ;  /* 0x00000812040c7981 */ /* 0x000ea2000c1e1b00 */
[----:B------:R-:W-:Y:S01]  /*cc90*/  IMAD.X R14, RZ, RZ, RZ, P3 ;  /* 0x000000ffff0e7224 */ /* 0x000fe200018e06ff */
[----:B------:R-:W-:-:S04]  /*cca0*/  LEA R6, P3, R7, R48, 0x3 ;  /* 0x0000003007067211 */ /* 0x000fc800078618ff */
[----:B------:R-:W-:-:S05]  /*ccb0*/  LEA.HI.X R7, R7, R49, R14, 0x3, P3 ;  /* 0x0000003107077211 */ /* 0x000fca00018f1c0e */
        /* <DEDUP_REMOVED lines=8> */
.L_x_720:
[----:B------:R-:W-:Y:S05]  /*cd40*/  BSYNC.RECONVERGENT B5 ;  /* 0x0000000000057941 */ /* 0x000fea0003800200 */
.L_x_719:
[----:B------:R-:W-:Y:S05]  /*cd50*/  @P2 BRA `(.L_x_722) ;  /* 0xfffffffc00202947 */ /* 0x000fea000383ffff */
.L_x_708:
[----:B------:R-:W-:Y:S05]  /*cd60*/  BSYNC.RECONVERGENT B3 ;  /* 0x0000000000037941 */ /* 0x000fea0003800200 */
.L_x_707:
[----:B------:R-:W-:Y:S01]  /*cd70*/  ISETP.NE.AND P1, PT, R36, 0x1, PT ;  /* 0x000000012400780c */ /* 0x000fe20003f25270 */
[----:B------:R-:W-:-:S12]  /*cd80*/  HFMA2 R36, -RZ, RZ, 0, 0 ;  /* 0x00000000ff247431 */ /* 0x000fd800000001ff */
[----:B------:R-:W-:Y:S05]  /*cd90*/  @!P1 BRA `(.L_x_656) ;  /* 0x0000000c00749947 */ /* 0x000fea0003800000 */
[----:B0-234-:R-:W-:Y:S01]  /*cda0*/  VIMNMX R12, PT, PT, R32, 0x1, !PT ;  /* 0x00000001200c7848 */ /* 0x01dfe20007fe0100 */
[----:B------:R-:W-:Y:S01]  /*cdb0*/  BSSY.RECONVERGENT B5, `(.L_x_723) ;  /* 0x00000da000057945 */ /* 0x000fe20003800200 */
[----:B------:R-:W-:Y:S02]  /*cdc0*/  IMAD.MOV.U32 R13, RZ, RZ, RZ ;  /* 0x000000ffff0d7224 */ /* 0x000fe400078e00ff */
[C---:B------:R-:W-:Y:S02]  /*cdd0*/  LOP3.LUT R22, R12.reuse, 0x3, RZ, 0xc0, !PT ;  /* 0x000000030c167812 */ /* 0x040fe400078ec0ff */
[----:B------:R-:W-:-:S07]  /*cde0*/  LOP3.LUT R23, R12, 0x7ffffffc, RZ, 0xc0, !PT ;  /* 0x7ffffffc0c177812 */ /* 0x000fce00078ec0ff */
.L_x_744:
[C---:B-----5:R-:W-:Y:S01]  /*cdf0*/  LEA R30, R13.reuse, UR11, 0x3 ;  /* 0x0000000b0d1e7c11 */ /* 0x060fe2000f8e18ff */
[----:B0-----:R-:W0:Y:S05]  /*ce00*/  LDCU UR4, c[0x0][0x39c] ;  /* 0x00007380ff0477ac */ /* 0x001e2a0008000800 */
[----:B-----5:R-:W5:Y:S01]  /*ce10*/  LDL.64 R30, [R30] ;  /* 0x000000001e1e7983 */ /* 0x020f620000100a00 */
[----:B------:R-:W-:Y:S01]  /*ce20*/  ISETP.GE.AND P2, PT, R40, 0x5, PT ;  /* 0x000000052800780c */ /* 0x000fe20003f46270 */
[----:B------:R-:W-:Y:S01]  /*ce30*/  BSSY.RECONVERGENT B6, `(.L_x_724) ;  /* 0x0000076000067945 */ /* 0x000fe20003800200 */
[----:B---34-:R-:W-:Y:S02]  /*ce40*/  IMAD.MOV.U32 R25, RZ, RZ, RZ ;  /* 0x000000ffff197224 */ /* 0x018fe400078e00ff */
[----:B0-----:R-:W-:-:S02]  /*ce50*/  IMAD R24, R13, UR4, RZ ;  /* 0x000000040d187c24 */ /* 0x001fc4000f8e02ff */
[----:B------:R-:W-:-:S05]  /*ce60*/  VIADD R13, R13, 0x1 ;  /* 0x000000010d0d7836 */ /* 0x000fca0000000000 */
[----:B------:R-:W-:Y:S02]  /*ce70*/  ISETP.NE.AND P1, PT, R13, R12, PT ;  /* 0x0000000c0d00720c */ /* 0x000fe40003f25270 */
[----:B--2---:R-:W-:Y:S11]  /*ce80*/  @!P2 BRA `(.L_x_725) ;  /* 0x0000000400c0a947 */ /* 0x004ff60003800000 */
[----:B------:R-:W-:Y:S01]  /*ce90*/  BSSY.RECONVERGENT B7, `(.L_x_726) ;  /* 0x000006e000077945 */ /* 0x000fe20003800200 */
[----:B------:R-:W-:-:S07]  /*cea0*/  MOV R25, RZ ;  /* 0x000000ff00197202 */ /* 0x000fce0000000f00 */
.L_x_735:
[----:B------:R-:W-:-:S05]  /*ceb0*/  LEA R26, R25, UR11, 0x3 ;  /* 0x0000000b191a7c11 */ /* 0x000fca000f8e18ff */
[----:B------:R-:W2:Y:S01]  /*cec0*/  LDL.64 R18, [R26] ;  /* 0x000000001a127983 */ /* 0x000ea20000100a00 */
[----:B01----:R-:W0:Y:S01]  /*ced0*/  MUFU.RCP64H R7, R47 ;  /* 0x0000002f00077308 */ /* 0x003e220000001800 */
        /* <DEDUP_REMOVED lines=18> */
[----:B------:R-:W-:Y:S05]  /*d000*/  CALL.REL.NOINC `($__internal_3_$__cuda_sm20_div_rn_f64_full) ;  /* 0x0000006000a47944 */ /* 0x000fea0003c00000 */
[----:B------:R-:W-:Y:S01]  /*d010*/  MOV R10, R42 ;  /* 0x0000002a000a7202 */ /* 0x000fe20000000f00 */
[----:B------:R-:W-:-:S07]  /*d020*/  IMAD.MOV.U32 R11, RZ, RZ, R43 ;  /* 0x000000ffff0b7224 */ /* 0x000fce00078e002b */
.L_x_728:
[----:B------:R-:W-:Y:S05]  /*d030*/  BSYNC.RECONVERGENT B8 ;  /* 0x0000000000087941 */ /* 0x000fea0003800200 */
.L_x_727:
[----:B------:R-:W2:Y:S01]  /*d040*/  LDL.64 R18, [R26+0x8] ;  /* 0x000008001a127983 */ /* 0x000ea20000100a00 */
[----:B------:R-:W-:-:S04]  /*d050*/  IMAD.IADD R35, R24, 0x1, R25 ;  /* 0x0000000118237824 */ /* 0x000fc800078e0219 */
[----:B------:R-:W-:-:S05]  /*d060*/  IMAD.WIDE.U32 R34, R35, 0x8, R48 ;  /* 0x0000000823227825 */ /* 0x000fca00078e0030 */
        /* <DEDUP_REMOVED lines=11> */
[----:B---3--:R-:W-:Y:S01]  /*d120*/  DADD R4, R4, -R10 ;  /* 0x0000000004047229 */ /* 0x008fe2000000080a */
[----:B------:R-:W-:-:S05]  /*d130*/  FSETP.GEU.AND P3, PT, |R19|, 6.5827683646048100446e-37, PT ;  /* 0x036000001300780b */ /* 0x000fca0003f6e200 */
[----:B------:R-:W-:Y:S01]  /*d140*/  DFMA R6, -R46, R8, R18 ;  /* 0x000000082e06722b */ /* 0x000fe20000000112 */
[----:B------:R0:W-:Y:S07]  /*d150*/  STG.E.64 desc[UR18][R34.64], R4 ;  /* 0x0000000422007986 */ /* 0x0001ee000c101b12 */
[----:B------:R-:W-:-:S10]  /*d160*/  DFMA R42, R42, R6, R8 ;  /* 0x000000062a2a722b */ /* 0x000fd40000000008 */
[----:B------:R-:W-:-:S05]  /*d170*/  FFMA R6, RZ, R47, R43 ;  /* 0x0000002fff067223 */ /* 0x000fca000000002b */
[----:B------:R-:W-:-:S13]  /*d180*/  FSETP.GT.AND P2, PT, |R6|, 1.469367938527859385e-39, PT ;  /* 0x001000000600780b */ /* 0x000fda0003f44200 */
[----:B0-----:R-:W-:Y:S05]  /*d190*/  @P2 BRA P3, `(.L_x_730) ;  /* 0x0000000000102947 */ /* 0x001fea0001800000 */
[----:B------:R-:W-:Y:S01]  /*d1a0*/  MOV R14, R46 ;  /* 0x0000002e000e7202 */ /* 0x000fe20000000f00 */
[----:B------:R-:W-:Y:S01]  /*d1b0*/  IMAD.MOV.U32 R17, RZ, RZ, R47 ;  /* 0x000000ffff117224 */ /* 0x000fe200078e002f */
[----:B------:R-:W-:-:S07]  /*d1c0*/  MOV R4, 0xd1e0 ;  /* 0x0000d1e000047802 */ /* 0x000fce0000000f00 */
[----:B------:R-:W-:Y:S05]  /*d1d0*/  CALL.REL.NOINC `($__internal_3_$__cuda_sm20_div_rn_f64_full) ;  /* 0x0000006000307944 */ /* 0x000fea0003c00000 */
.L_x_730:
[----:B------:R-:W-:Y:S05]  /*d1e0*/  BSYNC.RECONVERGENT B8 ;  /* 0x0000000000087941 */ /* 0x000fea0003800200 */
.L_x_729:
        /* <DEDUP_REMOVED lines=21> */
[----:B------:R-:W-:Y:S02]  /*d340*/  MOV R17, R47 ;  /* 0x0000002f00117202 */ /* 0x000fe40000000f00 */
[----:B------:R-:W-:-:S07]  /*d350*/  MOV R4, 0xd370 ;  /* 0x0000d37000047802 */ /* 0x000fce0000000f00 */
[----:B------:R-:W-:Y:S05]  /*d360*/  CALL.REL.NOINC `($__internal_3_$__cuda_sm20_div_rn_f64_full) ;  /* 0x0000005c00cc7944 */ /* 0x000fea0003c00000 */
.L_x_732:
[----:B------:R-:W-:Y:S05]  /*d370*/  BSYNC.RECONVERGENT B8 ;  /* 0x0000000000087941 */ /* 0x000fea0003800200 */
.L_x_731:
        /* <DEDUP_REMOVED lines=23> */
[----:B------:R-:W-:Y:S05]  /*d4f0*/  CALL.REL.NOINC `($__internal_3_$__cuda_sm20_div_rn_f64_full) ;  /* 0x0000005c00687944 */ /* 0x000fea0003c00000 */
.L_x_734:
[----:B------:R-:W-:Y:S05]  /*d500*/  BSYNC.RECONVERGENT B8 ;  /* 0x0000000000087941 */ /* 0x000fea0003800200 */
.L_x_733:
[----:B------:R-:W2:Y:S01]  /*d510*/  LDG.E.64 R4, desc[UR18][R34.64+0x18] ;  /* 0x0000181222047981 */ /* 0x000ea2000c1e1b00 */
[----:B------:R-:W-:-:S04]  /*d520*/  IADD3 R25, PT, PT, R25, 0x4, RZ ;  /* 0x0000000419197810 */ /* 0x000fc80007ffe0ff */
[----:B------:R-:W-:Y:S01]  /*d530*/  ISETP.NE.AND P2, PT, R25, R23, PT ;  /* 0x000000171900720c */ /* 0x000fe20003f45270 */
[----:B--2---:R-:W-:-:S07]  /*d540*/  DADD R4, R4, -R42 ;  /* 0x0000000004047229 */ /* 0x004fce000000082a */
[----:B------:R0:W-:Y:S05]  /*d550*/  STG.E.64 desc[UR18][R34.64+0x18], R4 ;  /* 0x0000180422007986 */ /* 0x0001ea000c101b12 */
[----:B------:R-:W-:Y:S05]  /*d560*/  @P2 BRA `(.L_x_735) ;  /* 0xfffffff800502947 */ /* 0x000fea000383ffff */
[----:B------:R-:W-:Y:S05]  /*d570*/  BSYNC.RECONVERGENT B7 ;  /* 0x0000000000077941 */ /* 0x000fea0003800200 */
.L_x_726:
[----:B------:R-:W-:-:S07]  /*d580*/  IMAD.MOV.U32 R25, RZ, RZ, R23 ;  /* 0x000000ffff197224 */ /* 0x000fce00078e0017 */
.L_x_725:
[----:B------:R-:W-:Y:S05]  /*d590*/  BSYNC.RECONVERGENT B6 ;  /* 0x0000000000067941 */ /* 0x000fea0003800200 */
.L_x_724:
[----:B------:R-:W-:Y:S01]  /*d5a0*/  ISETP.NE.AND P2, PT, R22, RZ, PT ;  /* 0x000000ff1600720c */ /* 0x000fe20003f45270 */
[----:B------:R-:W-:-:S12]  /*d5b0*/  BSSY.RECONVERGENT B6, `(.L_x_736) ;  /* 0x0000058000067945 */ /* 0x000fd80003800200 */
[----:B------:R-:W-:Y:S05]  /*d5c0*/  @!P2 BRA `(.L_x_737) ;  /* 0x000000040058a947 */ /* 0x000fea0003800000 */
[----:B------:R-:W-:-:S05]  /*d5d0*/  LEA R26, R25, UR11, 0x3 ;  /* 0x0000000b191a7c11 */ /* 0x000fca000f8e18ff */
[----:B------:R-:W2:Y:S01]  /*d5e0*/  LDL.64 R18, [R26] ;  /* 0x000000001a127983 */ /* 0x000ea20000100a00 */
[----:B01----:R-:W0:Y:S01]  /*d5f0*/  MUFU.RCP64H R5, R47 ;  /* 0x0000002f00057308 */ /* 0x003e220000001800 */
        /* <DEDUP_REMOVED lines=19> */
[----:B------:R-:W-:Y:S05]  /*d730*/  CALL.REL.NOINC `($__internal_3_$__cuda_sm20_div_rn_f64_full) ;  /* 0x0000005800d87944 */ /* 0x000fea0003c00000 */
.L_x_739:
[----:B------:R-:W-:Y:S05]  /*d740*/  BSYNC.RECONVERGENT B7 ;  /* 0x0000000000077941 */ /* 0x000fea0003800200 */
.L_x_738:
[----:B------:R-:W-:-:S04]  /*d750*/  IMAD.IADD R5, R24, 0x1, R25 ;  /* 0x0000000118057824 */ /* 0x000fc800078e0219 */
[----:B------:R-:W-:-:S05]  /*d760*/  IMAD.WIDE.U32 R4, R5, 0x8, R48 ;  /* 0x0000000805047825 */ /* 0x000fca00078e0030 */
[----:B------:R-:W2:Y:S02]  /*d770*/  LDG.E.64 R6, desc[UR18][R4.64] ;  /* 0x0000001204067981 */ /* 0x000ea4000c1e1b00 */
[----:B--2---:R-:W-:-:S07]  /*d780*/  DADD R6, R6, -R42 ;  /* 0x0000000006067229 */ /* 0x004fce000000082a */
[----:B------:R2:W-:Y:S01]  /*d790*/  STG.E.64 desc[UR18][R4.64], R6 ;  /* 0x0000000604007986 */ /* 0x0005e2000c101b12 */
[----:B------:R-:W-:Y:S05]  /*d7a0*/  @!P4 BRA `(.L_x_737) ;  /* 0x0000000000e0c947 */ /* 0x000fea0003800000 */
[----:B------:R-:W3:Y:S01]  /*d7b0*/  LDL.64 R18, [R26+0x8] ;  /* 0x000008001a127983 */ /* 0x000ee20000100a00 */
[----:B--2---:R-:W0:Y:S01]  /*d7c0*/  MUFU.RCP64H R5, R47 ;  /* 0x0000002f00057308 */ /* 0x004e220000001800 */
        /* <DEDUP_REMOVED lines=20> */
.L_x_741:
[----:B------:R-:W-:Y:S05]  /*d910*/  BSYNC.RECONVERGENT B7 ;  /* 0x0000000000077941 */ /* 0x000fea0003800200 */
.L_x_740:
[----:B------:R-:W-:-:S05]  /*d920*/  IADD3 R5, P2, PT, R24, R25, RZ ;  /* 0x0000001918057210 */ /* 0x000fca0007f5e0ff */
[----:B------:R-:W-:Y:S01]  /*d930*/  IMAD.X R4, RZ, RZ, RZ, P2 ;  /* 0x000000ffff047224 */ /* 0x000fe200010e06ff */
[----:B------:R-:W-:-:S04]  /*d940*/  LEA R24, P2, R5, R48, 0x3 ;  /* 0x0000003005187211 */ /* 0x000fc800078418ff */
[----:B------:R-:W-:-:S05]  /*d950*/  LEA.HI.X R25, R5, R49, R4, 0x3, P2 ;  /* 0x0000003105197211 */ /* 0x000fca00010f1c04 */
[----:B------:R-:W2:Y:S02]  /*d960*/  LDG.E.64 R4, desc[UR18][R24.64+0x8] ;  /* 0x0000081218047981 */ /* 0x000ea4000c1e1b00 */
[----:B--2---:R-:W-:-:S07]  /*d970*/  DADD R4, R4, -R42 ;  /* 0x0000000004047229 */ /* 0x004fce000000082a */
[----:B------:R3:W-:Y:S01]  /*d980*/  STG.E.64 desc[UR18][R24.64+0x8], R4 ;  /* 0x0000080418007986 */ /* 0x0007e2000c101b12 */
[----:B------:R-:W-:Y:S05]  /*d990*/  @!P4 BRA `(.L_x_737) ;  /* 0x000000000064c947 */ /* 0x000fea0003800000 */
[----:B------:R-:W2:Y:S01]  /*d9a0*/  LDL.64 R18, [R26+0x10] ;  /* 0x000010001a127983 */ /* 0x000ea20000100a00 */
[----:B---3--:R-:W0:Y:S01]  /*d9b0*/  MUFU.RCP64H R5, R47 ;  /* 0x0000002f00057308 */ /* 0x008e220000001800 */
        /* <DEDUP_REMOVED lines=19> */
.L_x_743:
[----:B------:R-:W-:Y:S05]  /*daf0*/  BSYNC.RECONVERGENT B7 ;  /* 0x0000000000077941 */ /* 0x000fea0003800200 */
.L_x_742:
[----:B------:R-:W2:Y:S02]  /*db00*/  LDG.E.64 R4, desc[UR18][R24.64+0x10] ;  /* 0x0000101218047981 */ /* 0x000ea4000c1e1b00 */
[----:B--2---:R-:W-:-:S07]  /*db10*/  DADD R4, R4, -R42 ;  /* 0x0000000004047229 */ /* 0x004fce000000082a */
[----:B------:R4:W-:Y:S04]  /*db20*/  STG.E.64 desc[UR18][R24.64+0x10], R4 ;  /* 0x0000100418007986 */ /* 0x0009e8000c101b12 */
.L_x_737:
[----:B------:R-:W-:Y:S05]  /*db30*/  BSYNC.RECONVERGENT B6 ;  /* 0x0000000000067941 */ /* 0x000fea0003800200 */
.L_x_736:
[----:B------:R-:W-:Y:S05]  /*db40*/  @P1 BRA `(.L_x_744) ;  /* 0xfffffff000a81947 */ /* 0x000fea000383ffff */
[----:B------:R-:W-:Y:S05]  /*db50*/  BSYNC.RECONVERGENT B5 ;  /* 0x0000000000057941 */ /* 0x000fea0003800200 */
.L_x_723:
[----:B------:R-:W-:-:S07]  /*db60*/  IMAD.MOV.U32 R36, RZ, RZ, R32 ;  /* 0x000000ffff247224 */ /* 0x000fce00078e0020 */
.L_x_656:
[----:B------:R-:W-:Y:S05]  /*db70*/  BSYNC.RECONVERGENT B4 ;  /* 0x0000000000047941 */ /* 0x000fea0003800200 */
.L_x_655:
[----:B------:R-:W1:Y:S01]  /*db80*/  LDCU UR4, c[0x0][0x39c] ;  /* 0x00007380ff0477ac */ /* 0x000e620008000800 */
[----:B0-----:R-:W-:-:S05]  /*db90*/  VIADD R41, R41, 0x1 ;  /* 0x0000000129297836 */ /* 0x001fca0000000000 */
[----:B-1----:R-:W-:-:S13]  /*dba0*/  ISETP.NE.AND P1, PT, R41, UR4, PT ;  /* 0x0000000429007c0c */ /* 0x002fda000bf25270 */
[----:B------:R-:W-:Y:S05]  /*dbb0*/  @P1 BRA `(.L_x_745) ;  /* 0xffffffc400201947 */ /* 0x000fea000383ffff */
.L_x_650:
[----:B------:R-:W-:Y:S05]  /*dbc0*/  @!P6 BRA `(.L_x_746) ;  /* 0x0000000000b4e947 */ /* 0x000fea0003800000 */
[----:B------:R-:W-:Y:S01]  /*dbd0*/  UISETP.GE.U32.AND UP1, UPT, UR21, 0xf, UPT ;  /* 0x0000000f1500788c */ /* 0x000fe2000bf26070 */
[----:B------:R-:W-:-:S08]  /*dbe0*/  UMOV UR4, URZ ;  /* 0x000000ff00047c82 */ /* 0x000fd00008000000 */
[----:B------:R-:W-:Y:S05]  /*dbf0*/  BRA.U !UP1, `(.L_x_747) ;  /* 0x0000000109387547 */ /* 0x000fea000b800000 */
[----:B------:R-:W-:-:S05]  /*dc00*/  UMOV UR4, URZ ;  /* 0x000000ff00047c82 */ /* 0x000fca0008000000 */
.L_x_748:
        /* <DEDUP_REMOVED lines=13> */
.L_x_747:
        /* <DEDUP_REMOVED lines=28> */
.L_x_746:
[----:B------:R-:W-:Y:S01]  /*dea0*/  ISETP.GE.AND P1, PT, R36, 0x1, PT ;  /* 0x000000012400780c */ /* 0x000fe20003f26270 */
[----:B------:R-:W-:Y:S01]  /*deb0*/  BSSY.RECONVERGENT B3, `(.L_x_749) ;  /* 0x000015e000037945 */ /* 0x000fe20003800200 */
[----:B------:R-:W-:-:S11]  /*dec0*/  VIADD R37, R37, 0x1 ;  /* 0x0000000125257836 */ /* 0x000fd60000000000 */
[----:B------:R-:W-:Y:S05]  /*ded0*/  @!P1 BRA `(.L_x_750) ;  /* 0x00000014006c9947 */ /* 0x000fea0003800000 */
[----:B------:R-:W-:Y:S04]  /*dee0*/  BSSY.RECONVERGENT B4, `(.L_x_751) ;  /* 0x00000cd000047945 */ /* 0x000fe80003800200 */
[----:B------:R-:W-:Y:S05]  /*def0*/  @!P0 BRA `(.L_x_752) ;  /* 0x0000000800708947 */ /* 0x000fea0003800000 */
[----:B01234-:R-:W-:Y:S01]  /*df00*/  HFMA2 R4, -RZ, RZ, 0, 0 ;  /* 0x00000000ff047431 */ /* 0x01ffe200000001ff */
[----:B------:R-:W-:Y:S06]  /*df10*/  BSSY.RECONVERGENT B5, `(.L_x_753) ;  /* 0x0000099000057945 */ /* 0x000fec0003800200 */
.L_x_760:
[----:B------:R-:W0:Y:S01]  /*df20*/  LDCU UR4, c[0x0][0x398] ;  /* 0x00007300ff0477ac */ /* 0x000e220008000800 */
[----:B------:R-:W-:Y:S01]  /*df30*/  IMAD.MOV.U32 R42, RZ, RZ, RZ ;  /* 0x000000ffff2a7224 */ /* 0x000fe200078e00ff */
[----:B------:R-:W-:Y:S01]  /*df40*/  CS2R R32, SRZ ;  /* 0x0000000000207805 */ /* 0x000fe2000001ff00 */
[----:B------:R-:W-:Y:S01]  /*df50*/  UISETP.GE.U32.AND UP1, UPT, UR24, 0xf, UPT ;  /* 0x0000000f1800788c */ /* 0x000fe2000bf26070 */
[----:B0-----:R-:W-:-:S08]  /*df60*/  IMAD R5, R4, UR4, RZ ;  /* 0x0000000404057c24 */ /* 0x001fd0000f8e02ff */
[----:B------:R-:W-:Y:S05]  /*df70*/  BRA.U !UP1, `(.L_x_754) ;  /* 0x0000000109ec7547 */ /* 0x000fea000b800000 */
[----:B------:R-:W-:Y:S01]  /*df80*/  BSSY.RECONVERGENT B6, `(.L_x_755) ;  /* 0x0000039000067945 */ /* 0x000fe20003800200 */
[----:B------:R-:W-:Y:S01]  /*df90*/  IMAD.MOV.U32 R29, RZ, RZ, RZ ;  /* 0x000000ffff1d7224 */ /* 0x000fe200078e00ff */
[----:B------:R-:W-:-:S07]  /*dfa0*/  CS2R R32, SRZ ;  /* 0x0000000000207805 */ /* 0x000fce000001ff00 */
.L_x_756:
        /* <DEDUP_REMOVED lines=10> */
[----:B-----5:R-:W4:Y:S04]  /*e050*/  LDG.E.64 R30, desc[UR18][R6.64+0x18] ;  /* 0x00001812061e7981 */ /* 0x020f28000c1e1b00 */
        /* <DEDUP_REMOVED lines=34> */
[----:B------:R-:W-:-:S04]  /*e280*/  IADD3 R29, PT, PT, R29, 0x10, RZ ;  /* 0x000000101d1d7810 */ /* 0x000fc80007ffe0ff */
        /* <DEDUP_REMOVED lines=8> */
[----:B------:R-:W-:Y:S05]  /*e310*/  BSYNC.RECONVERGENT B6 ;  /* 0x0000000000067941 */ /* 0x000fea0003800200 */
.L_x_755:
[----:B------:R-:W-:-:S07]  /*e320*/  IMAD.U32 R42, RZ, RZ, UR7 ;  /* 0x00000007ff2a7e24 */ /* 0x000fce000f8e00ff */
.L_x_754:
        /* <DEDUP_REMOVED lines=9> */
[----:B-----5:R-:W2:Y:S03]  /*e3c0*/  LDG.E.64 R30, desc[UR18][R34.64] ;  /* 0x00000012221e7981 */ /* 0x020ea6000c1e1b00 */
        /* <DEDUP_REMOVED lines=8> */
[----:B------:R-:W4:Y:S04]  /*e450*/  LDG.E.64 R12, desc[UR18][R34.64+0x18] ;  /* 0x00001812220c7981 */ /* 0x000f28000c1e1b00 */
        /* <DEDUP_REMOVED lines=14> */
[----:B------:R-:W-:-:S07]  /*e540*/  IADD3 R42, PT, PT, R42, 0x8, RZ ;  /* 0x000000082a2a7810 */ /* 0x000fce0007ffe0ff */
[----:B--2---:R-:W-:-:S08]  /*e550*/  DFMA R8, R22, R20, R8 ;  /* 0x000000141608722b */ /* 0x004fd00000000008 */
[----:B---3--:R-:W-:-:S08]  /*e560*/  DFMA R8, R30, R26, R8 ;  /* 0x0000001a1e08722b */ /* 0x008fd00000000008 */
[----:B------:R-:W-:-:S11]  /*e570*/  DFMA R32, R40, R32, R8 ;  /* 0x000000202820722b */ /* 0x000fd60000000008 */
.L_x_758:
        /* <DEDUP_REMOVED lines=24> */
.L_x_759:
        /* <DEDUP_REMOVED lines=21> */
.L_x_757:
[C---:B------:R-:W-:Y:S01]  /*e850*/  LEA R5, R4.reuse, UR11, 0x3 ;  /* 0x0000000b04057c11 */ /* 0x040fe2000f8e18ff */
[----:B------:R-:W-:-:S04]  /*e860*/  VIADD R4, R4, 0x1 ;  /* 0x0000000104047836 */ /* 0x000fc80000000000 */
[----:B------:R0:W-:Y:S01]  /*e870*/  STL.64 [R5], R32 ;  /* 0x0000002005007387 */ /* 0x0001e20000100a00 */
[----:B------:R-:W-:-:S13]  /*e880*/  ISETP.NE.AND P1, PT, R4, R36, PT ;  /* 0x000000240400720c */ /* 0x000fda0003f25270 */
[----:B0-----:R-:W-:Y:S05]  /*e890*/  @P1 BRA `(.L_x_760) ;  /* 0xfffffff400a01947 */ /* 0x001fea000383ffff */
[----:B------:R-:W-:Y:S05]  /*e8a0*/  BSYNC.RECONVERGENT B5 ;  /* 0x0000000000057941 */ /* 0x000fea0003800200 */
.L_x_753:
[----:B------:R-:W-:Y:S05]  /*e8b0*/  BRA `(.L_x_761) ;  /* 0x0000000000bc7947 */ /* 0x000fea0003800000 */
.L_x_752:
[C---:B------:R-:W-:Y:S01]  /*e8c0*/  ISETP.GE.U32.AND P1, PT, R36.reuse, 0x10, PT ;  /* 0x000000102400780c */ /* 0x040fe20003f26070 */
[----:B------:R-:W-:Y:S01]  /*e8d0*/  BSSY.RECONVERGENT B5, `(.L_x_762) ;  /* 0x0000013000057945 */ /* 0x000fe20003800200 */
[----:B01234-:R-:W-:Y:S01]  /*e8e0*/  LOP3.LUT R7, R36, 0xf, RZ, 0xc0, !PT ;  /* 0x0000000f24077812 */ /* 0x01ffe200078ec0ff */
[----:B------:R-:W-:-:S03]  /*e8f0*/  IMAD.MOV.U32 R4, RZ, RZ, RZ ;  /* 0x000000ffff047224 */ /* 0x000fc600078e00ff */
[----:B------:R-:W-:-:S07]  /*e900*/  ISETP.NE.AND P2, PT, R7, RZ, PT ;  /* 0x000000ff0700720c */ /* 0x000fce0003f45270 */
[----:B------:R-:W-:Y:S06]  /*e910*/  @!P1 BRA `(.L_x_763) ;  /* 0x0000000000389947 */ /* 0x000fec0003800000 */
[----:B------:R-:W-:Y:S02]  /*e920*/  LOP3.LUT R4, R36, 0x7ffffff0, RZ, 0xc0, !PT ;  /* 0x7ffffff024047812 */ /* 0x000fe400078ec0ff */
[----:B------:R-:W-:-:S07]  /*e930*/  MOV R5, RZ ;  /* 0x000000ff00057202 */ /* 0x000fce0000000f00 */
.L_x_764:
        /* <DEDUP_REMOVED lines=12> */
.L_x_763:
[----:B------:R-:W-:Y:S05]  /*ea00*/  BSYNC.RECONVERGENT B5 ;  /* 0x0000000000057941 */ /* 0x000fea0003800200 */
.L_x_762:
        /* <DEDUP_REMOVED lines=26> */
.L_x_761:
[----:B------:R-:W-:Y:S05]  /*ebb0*/  BSYNC.RECONVERGENT B4 ;  /* 0x0000000000047941 */ /* 0x000fea0003800200 */
.L_x_751:
        /* <DEDUP_REMOVED lines=9> */
.L_x_775:
[----:B------:R-:W-:Y:S01]  /*ec50*/  ISETP.GE.U32.AND P3, PT, R36, 0x10, PT ;  /* 0x000000102400780c */ /* 0x000fe20003f66070 */
[----:B------:R-:W-:Y:S01]  /*ec60*/  BSSY.RECONVERGENT B4, `(.L_x_765) ;  /* 0x0000038000047945 */ /* 0x000fe20003800200 */
[----:B------:R-:W-:Y:S01]  /*ec70*/  IMAD.MOV.U32 R20, RZ, RZ, RZ ;  /* 0x000000ffff147224 */ /* 0x000fe200078e00ff */
[----:B------:R-:W-:-:S10]  /*ec80*/  CS2R R26, SRZ ;  /* 0x00000000001a7805 */ /* 0x000fd4000001ff00 */
[----:B------:R-:W-:Y:S05]  /*ec90*/  @!P3 BRA `(.L_x_766) ;  /* 0x0000000000d0b947 */ /* 0x000fea0003800000 */
[----:B------:R-:W-:Y:S01]  /*eca0*/  HFMA2 R20, -RZ, RZ, 0, 0 ;  /* 0x00000000ff147431 */ /* 0x000fe200000001ff */
[----:B------:R-:W-:Y:S01]  /*ecb0*/  BSSY.RECONVERGENT B5, `(.L_x_767) ;  /* 0x0000031000057945 */ /* 0x000fe20003800200 */
[----:B------:R-:W-:-:S07]  /*ecc0*/  CS2R R26, SRZ ;  /* 0x00000000001a7805 */ /* 0x000fce000001ff00 */
.L_x_768:
        /* <DEDUP_REMOVED lines=40> */
[----:B------:R-:W-:-:S05]  /*ef50*/  VIADD R20, R20, 0x10 ;  /* 0x0000001014147836 */ /* 0x000fca0000000000 */
[----:B------:R-:W-:Y:S02]  /*ef60*/  ISETP.NE.AND P3, PT, R20, R17, PT ;  /* 0x000000111400720c */ /* 0x000fe40003f65270 */
[----:B--2---:R-:W-:-:S08]  /*ef70*/  DFMA R4, R34, R4, R12 ;  /* 0x000000042204722b */ /* 0x004fd0000000000c */
[----:B----4-:R-:W-:-:S08]  /*ef80*/  DFMA R4, R30, R6, R4 ;  /* 0x000000061e04722b */ /* 0x010fd00000000004 */
[----:B---3--:R-:W-:-:S08]  /*ef90*/  DFMA R4, R32, R8, R4 ;  /* 0x000000082004722b */ /* 0x008fd00000000004 */
[----:B------:R-:W-:Y:S01]  /*efa0*/  DFMA R26, R40, R10, R4 ;  /* 0x0000000a281a722b */ /* 0x000fe20000000004 */
[----:B------:R-:W-:Y:S10]  /*efb0*/  @P3 BRA `(.L_x_768) ;  /* 0xfffffffc00443947 */ /* 0x000ff4000383ffff */
[----:B------:R-:W-:Y:S05]  /*efc0*/  BSYNC.RECONVERGENT B5 ;  /* 0x0000000000057941 */ /* 0x000fea0003800200 */
.L_x_767:
[----:B------:R-:W-:-:S07]  /*efd0*/  IMAD.MOV.U32 R20, RZ, RZ, R17 ;  /* 0x000000ffff147224 */ /* 0x000fce00078e0011 */
.L_x_766:
[----:B------:R-:W-:Y:S05]  /*efe0*/  BSYNC.RECONVERGENT B4 ;  /* 0x0000000000047941 */ /* 0x000fea0003800200 */
.L_x_765:
        /* <DEDUP_REMOVED lines=8> */
[----:B------:R-:W3:Y:S04]  /*f070*/  LDL.128 R12, [R29] ;  /* 0x000000001d0c7983 */ /* 0x000ee80000100c00 */
[----:B0-2---:R-:W2:Y:S01]  /*f080*/  LDL.128 R4, [R29+0x10] ;  /* 0x000010001d047983 */ /* 0x005ea20000100c00 */
[----:B-1----:R-:W-:-:S04]  /*f090*/  IMAD R25, R21, UR4, R20 ;  /* 0x0000000415197c24 */ /* 0x002fc8000f8e0214 */
[----:B------:R-:W-:-:S05]  /*f0a0*/  IMAD.WIDE R24, R25, 0x8, R48 ;  /* 0x0000000819187825 */ /* 0x000fca00078e0230 */
[----:B------:R-:W3:Y:S04]  /*f0b0*/  LDG.E.64 R8, desc[UR18][R24.64] ;  /* 0x0000001218087981 */ /* 0x000ee8000c1e1b00 */
[----:B------:R-:W4:Y:S04]  /*f0c0*/  LDG.E.64 R32, desc[UR18][R24.64+0x8] ;  /* 0x0000081218207981 */ /* 0x000f28000c1e1b00 */
[----:B-----5:R-:W2:Y:S04]  /*f0d0*/  LDG.E.64 R30, desc[UR18][R24.64+0x10] ;  /* 0x00001012181e7981 */ /* 0x020ea8000c1e1b00 */
        /* <DEDUP_REMOVED lines=16> */
.L_x_772:
[----:B------:R-:W-:Y:S05]  /*f1e0*/  BSYNC.RECONVERGENT B5 ;  /* 0x0000000000057941 */ /* 0x000fea0003800200 */
.L_x_771:
        /* <DEDUP_REMOVED lines=8> */
[----:B-1---5:R-:W-:-:S04]  /*f270*/  IMAD R31, R21, UR4, R20 ;  /* 0x00000004151f7c24 */ /* 0x022fc8000f8e0214 */
[----:B------:R-:W-:-:S05]  /*f280*/  IMAD.WIDE R30, R31, 0x8, R48 ;  /* 0x000000081f1e7825 */ /* 0x000fca00078e0230 */
[----:B------:R-:W2:Y:S04]  /*f290*/  LDG.E.64 R24, desc[UR18][R30.64] ;  /* 0x000000121e187981 */ /* 0x000ea8000c1e1b00 */
[----:B------:R-:W4:Y:S04]  /*f2a0*/  LDG.E.64 R12, desc[UR18][R30.64+0x8] ;  /* 0x000008121e0c7981 */ /* 0x000f28000c1e1b00 */
[----:B------:R-:W3:Y:S04]  /*f2b0*/  LDG.E.64 R14, desc[UR18][R30.64+0x10] ;  /* 0x000010121e0e7981 */ /* 0x000ee8000c1e1b00 */
[----:B------:R-:W3:Y:S01]  /*f2c0*/  LDG.E.64 R22, desc[UR18][R30.64+0x18] ;  /* 0x000018121e167981 */ /* 0x000ee2000c1e1b00 */
[----:B------:R-:W-:Y:S01]  /*f2d0*/  IADD3 R20, PT, PT, R20, 0x4, RZ ;  /* 0x0000000414147810 */ /* 0x000fe20007ffe0ff */
[----:B--2---:R-:W-:-:S08]  /*f2e0*/  DFMA R4, R24, R4, R26 ;  /* 0x000000041804722b */ /* 0x004fd0000000001a */
[----:B----4-:R-:W-:-:S08]  /*f2f0*/  DFMA R4, R12, R6, R4 ;  /* 0x000000060c04722b */ /* 0x010fd00000000004 */
[----:B---3--:R-:W-:-:S08]  /*f300*/  DFMA R4, R14, R8, R4 ;  /* 0x000000080e04722b */ /* 0x008fd00000000004 */
[----:B------:R-:W-:-:S11]  /*f310*/  DFMA R26, R22, R10, R4 ;  /* 0x0000000a161a722b */ /* 0x000fd60000000004 */
.L_x_774:
[----:B------:R-:W-:Y:S05]  /*f320*/  BSYNC.RECONVERGENT B5 ;  /* 0x0000000000057941 */ /* 0x000fea0003800200 */
.L_x_773:
[----:B------:R-:W-:Y:S05]  /*f330*/  @!P3 BRA `(.L_x_770) ;  /* 0x00000000003cb947 */ /* 0x000fea0003800000 */
[----:B------:R-:W1:Y:S01]  /*f340*/  LDCU UR4, c[0x0][0x39c] ;  /* 0x00007380ff0477ac */ /* 0x000e620008000800 */
[----:B------:R-:W-:-:S05]  /*f350*/  LEA R10, R20, UR11, 0x3 ;  /* 0x0000000b140a7c11 */ /* 0x000fca000f8e18ff */
[----:B0-2---:R-:W2:Y:S01]  /*f360*/  LDL.128 R4, [R10] ;  /* 0x000000000a047983 */ /* 0x005ea20000100c00 */
[----:B-1----:R-:W-:-:S04]  /*f370*/  IMAD R13, R21, UR4, R20 ;  /* 0x00000004150d7c24 */ /* 0x002fc8000f8e0214 */
        /* <DEDUP_REMOVED lines=11> */
.L_x_770:
[----:B------:R-:W-:Y:S05]  /*f430*/  BSYNC.RECONVERGENT B4 ;  /* 0x0000000000047941 */ /* 0x000fea0003800200 */
.L_x_769:
[C---:B------:R-:W-:Y:S01]  /*f440*/  LEA R5, R21.reuse, UR34, 0x3 ;  /* 0x0000002215057c11 */ /* 0x040fe2000f8e18ff */
[----:B------:R-:W-:-:S04]  /*f450*/  VIADD R21, R21, 0x1 ;  /* 0x0000000115157836 */ /* 0x000fc80000000000 */
[----:B------:R1:W-:Y:S01]  /*f460*/  STL.64 [R5], R26 ;  /* 0x0000001a05007387 */ /* 0x0003e20000100a00 */
[----:B------:R-:W-:-:S13]  /*f470*/  ISETP.NE.AND P3, PT, R21, R36, PT ;  /* 0x000000241500720c */ /* 0x000fda0003f65270 */
[----:B-1----:R-:W-:Y:S05]  /*f480*/  @P3 BRA `(.L_x_775) ;  /* 0xfffffff400f03947 */ /* 0x002fea000383ffff */
.L_x_750:
[----:B------:R-:W-:Y:S05]  /*f490*/  BSYNC.RECONVERGENT B3 ;  /* 0x0000000000037941 */ /* 0x000fea0003800200 */
.L_x_749:
[----:B------:R-:W-:Y:S05]  /*f4a0*/  BRA `(.L_x_776) ;  /* 0xffffff9000e07947 */ /* 0x000fea000383ffff */
.L_x_649:
[----:B------:R-:W2:Y:S02]  /*f4b0*/  LDCU UR4, c[0x0][0x39c] ;  /* 0x00007380ff0477ac */ /* 0x000ea40008000800 */
[----:B--2---:R-:W-:-:S09]  /*f4c0*/  UISETP.GE.AND UP1, UPT, UR4, 0x1, UPT ;  /* 0x000000010400788c */ /* 0x004fd2000bf26270 */
[----:B------:R-:W-:Y:S05]  /*f4d0*/  BRA.U !UP1, `(.L_x_777) ;  /* 0x0000000509dc7547 */ /* 0x000fea000b800000 */
[----:B------:R-:W-:Y:S01]  /*f4e0*/  UISETP.GE.U32.AND UP1, UPT, UR21, 0xf, UPT ;  /* 0x0000000f1500788c */ /* 0x000fe2000bf26070 */
[----:B------:R-:W-:-:S08]  /*f4f0*/  UMOV UR4, URZ ;  /* 0x000000ff00047c82 */ /* 0x000fd00008000000 */
[----:B------:R-:W-:Y:S05]  /*f500*/  BRA.U !UP1, `(.L_x_778) ;  /* 0x0000000109cc7547 */ /* 0x000fea000b800000 */
[----:B------:R-:W-:-:S05]  /*f510*/  UMOV UR4, URZ ;  /* 0x000000ff00047c82 */ /* 0x000fca0008000000 */
.L_x_779:
[----:B------:R-:W-:Y:S02]  /*f520*/  ULEA UR12, UR4, UR32, 0x2 ;  /* 0x00000020040c7291 */ /* 0x000fe4000f8e10ff */
[----:B------:R-:W-:-:S07]  /*f530*/  ULEA UR5, UR4, UR34, 0x3 ;  /* 0x0000002204057291 */ /* 0x000fce000f8e18ff */
[----:B-1----:R-:W2:Y:S04]  /*f540*/  LDL.128 R36, [UR12] ;  /* 0x0000000cff247983 */ /* 0x002ea80008100c00 */
[----:B------:R-:W4:Y:S04]  /*f550*/  LDL.128 R44, [UR5] ;  /* 0x00000005ff2c7983 */ /* 0x000f280008100c00 */
[----:B01----:R-:W5:Y:S04]  /*f560*/  LDL.128 R20, [UR5+0x10] ;  /* 0x00001005ff147983 */ /* 0x003f680008100c00 */
[----:B---3--:R-:W3:Y:S04]  /*f570*/  LDL.128 R24, [UR12+0x10] ;  /* 0x0000100cff187983 */ /* 0x008ee80008100c00 */
[----:B------:R-:W3:Y:S04]  /*f580*/  LDL.128 R8, [UR12+0x20] ;  /* 0x0000200cff087983 */ /* 0x000ee80008100c00 */
[----:B------:R-:W3:Y:S04]  /*f590*/  LDL.128 R28, [UR5+0x20] ;  /* 0x00002005ff1c7983 */ /* 0x000ee80008100c00 */
[----:B------:R-:W3:Y:S04]  /*f5a0*/  LDL.128 R32, [UR5+0x30] ;  /* 0x00003005ff207983 */ /* 0x000ee80008100c00 */
[----:B------:R-:W3:Y:S04]  /*f5b0*/  LDL.128 R4, [UR12+0x30] ;  /* 0x0000300cff047983 */ /* 0x000ee80008100c00 */
[----:B------:R-:W3:Y:S04]  /*f5c0*/  LDL.128 R12, [UR5+0x40] ;  /* 0x00004005ff0c7983 */ /* 0x000ee80008100c00 */
[----:B------:R-:W3:Y:S01]  /*f5d0*/  LDL.128 R16, [UR5+0x50] ;  /* 0x00005005ff107983 */ /* 0x000ee20008100c00 */
[----:B--2---:R-:W-:-:S04]  /*f5e0*/  IMAD.WIDE R48, R36, 0x8, R2 ;  /* 0x0000000824307825 */ /* 0x004fc800078e0202 */
[--C-:B------:R-:W-:Y:S01]  /*f5f0*/  IMAD.WIDE R50, R37, 0x8, R2.reuse ;  /* 0x0000000825327825 */ /* 0x100fe200078e0202 */
[----:B----4-:R-:W-:Y:S03]  /*f600*/  STG.E.64 desc[UR18][R48.64], R44 ;  /* 0x0000002c30007986 */ /* 0x010fe6000c101b12 */
[--C-:B------:R-:W-:Y:S01]  /*f610*/  IMAD.WIDE R52, R38, 0x8, R2.reuse ;  /* 0x0000000826347825 */ /* 0x100fe200078e0202 */
[----:B------:R-:W-:Y:S03]  /*f620*/  STG.E.64 desc[UR18][R50.64], R46 ;  /* 0x0000002e32007986 */ /* 0x000fe6000c101b12 */
[--C-:B------:R-:W-:Y:S01]  /*f630*/  IMAD.WIDE R40, R39, 0x8, R2.reuse ;  /* 0x0000000827287825 */ /* 0x100fe200078e0202 */
[----:B-----5:R-:W-:Y:S04]  /*f640*/  STG.E.64 desc[UR18][R52.64], R20 ;  /* 0x0000001434007986 */ /* 0x020fe8000c101b12 */
[----:B------:R-:W2:Y:S04]  /*f650*/  LDL.128 R36, [UR5+0x60] ;  /* 0x00006005ff247983 */ /* 0x000ea80008100c00 */
[----:B------:R0:W-:Y:S04]  /*f660*/  STG.E.64 desc[UR18][R40.64], R22 ;  /* 0x0000001628007986 */ /* 0x0001e8000c101b12 */
[----:B0-----:R-:W4:Y:S01]  /*f670*/  LDL.128 R40, [UR5+0x70] ;  /* 0x00007005ff287983 */ /* 0x001f220008100c00 */
[----:B---3--:R-:W-:-:S04]  /*f680*/  IMAD.WIDE R44, R24, 0x8, R2 ;  /* 0x00000008182c7825 */ /* 0x008fc800078e0202 */
[--C-:B------:R-:W-:Y:S01]  /*f690*/  IMAD.WIDE R46, R25, 0x8, R2.reuse ;  /* 0x00000008192e7825 */ /* 0x100fe200078e0202 */
[----:B------:R0:W-:Y:S03]  /*f6a0*/  STG.E.64 desc[UR18][R44.64], R28 ;  /* 0x0000001c2c007986 */ /* 0x0001e6000c101b12 */
        /* <DEDUP_REMOVED lines=14> */
[----:B------:R-:W-:-:S04]  /*f790*/  IMAD.WIDE R4, R5, 0x8, R2 ;  /* 0x0000000805047825 */ /* 0x000fc800078e0202 */
[----:B0-----:R-:W-:-:S04]  /*f7a0*/  IMAD.WIDE R28, R6, 0x8, R2 ;  /* 0x00000008061c7825 */ /* 0x001fc800078e0202 */
[----:B------:R-:W-:Y:S01]  /*f7b0*/  IMAD.WIDE R6, R7, 0x8, R2 ;  /* 0x0000000807067825 */ /* 0x000fe200078e0202 */
[----:B------:R-:W-:-:S04]  /*f7c0*/  UIADD3 UR4, UPT, UPT, UR4, 0x10, URZ ;  /* 0x0000001004047890 */ /* 0x000fc8000fffe0ff */
[----:B------:R-:W-:Y:S01]  /*f7d0*/  UISETP.NE.AND UP1, UPT, UR4, UR8, UPT ;  /* 0x000000080400728c */ /* 0x000fe2000bf25270 */
[----:B--2---:R1:W-:Y:S04]  /*f7e0*/  STG.E.64 desc[UR18][R26.64], R36 ;  /* 0x000000241a007986 */ /* 0x0043e8000c101b12 */
[----:B------:R1:W-:Y:S04]  /*f7f0*/  STG.E.64 desc[UR18][R4.64], R38 ;  /* 0x0000002604007986 */ /* 0x0003e8000c101b12 */
[----:B----4-:R1:W-:Y:S04]  /*f800*/  STG.E.64 desc[UR18][R28.64], R40 ;  /* 0x000000281c007986 */ /* 0x0103e8000c101b12 */
[----:B------:R1:W-:Y:S01]  /*f810*/  STG.E.64 desc[UR18][R6.64], R42 ;  /* 0x0000002a06007986 */ /* 0x0003e2000c101b12 */
[----:B------:R-:W-:Y:S05]  /*f820*/  BRA.U UP1, `(.L_x_779) ;  /* 0xfffffffd013c7547 */ /* 0x000fea000b83ffff */
[----:B------:R-:W-:-:S05]  /*f830*/  UMOV UR4, UR8 ;  /* 0x0000000800047c82 */ /* 0x000fca0008000000 */
.L_x_778:
[----:B------:R-:W-:-:S09]  /*f840*/  UISETP.NE.AND UP1, UPT, UR27, URZ, UPT ;  /* 0x000000ff1b00728c */ /* 0x000fd2000bf25270 */
[----:B------:R-:W-:Y:S05]  /*f850*/  BRA.U !UP1, `(.L_x_777) ;  /* 0x0000000109fc7547 */ /* 0x000fea000b800000 */
[----:B------:R-:W-:Y:S02]  /*f860*/  UISETP.GE.U32.AND UP1, UPT, UR38, 0x7, UPT ;  /* 0x000000072600788c */ /* 0x000fe4000bf26070 */
[----:B------:R-:W-:-:S07]  /*f870*/  UISETP.NE.AND UP2, UPT, UR22, URZ, UPT ;  /* 0x000000ff1600728c */ /* 0x000fce000bf45270 */
[----:B------:R-:W-:Y:S05]  /*f880*/  BRA.U !UP1, `(.L_x_780) ;  /* 0x0000000109647547 */ /* 0x000fea000b800000 */
[----:B------:R-:W-:Y:S02]  /*f890*/  ULEA UR12, UR4, UR32, 0x2 ;  /* 0x00000020040c7291 */ /* 0x000fe4000f8e10ff */
[----:B------:R-:W-:-:S07]  /*f8a0*/  ULEA UR5, UR4, UR34, 0x3 ;  /* 0x0000002204057291 */ /* 0x000fce000f8e18ff */
[----:B-1-3--:R-:W2:Y:S04]  /*f8b0*/  LDL.128 R24, [UR12] ;  /* 0x0000000cff187983 */ /* 0x00aea80008100c00 */
[----:B0-----:R-:W3:Y:S04]  /*f8c0*/  LDL.128 R12, [UR12+0x10] ;  /* 0x0000100cff0c7983 */ /* 0x001ee80008100c00 */
[----:B------:R-:W4:Y:S04]  /*f8d0*/  LDL.128 R20, [UR5] ;  /* 0x00000005ff147983 */ /* 0x000f280008100c00 */
[----:B------:R-:W5:Y:S04]  /*f8e0*/  LDL.128 R16, [UR5+0x10] ;  /* 0x00001005ff107983 */ /* 0x000f680008100c00 */
[----:B------:R-:W5:Y:S04]  /*f8f0*/  LDL.128 R8, [UR5+0x20] ;  /* 0x00002005ff087983 */ /* 0x000f680008100c00 */
[----:B------:R-:W5:Y:S01]  /*f900*/  LDL.128 R4, [UR5+0x30] ;  /* 0x00003005ff047983 */ /* 0x000f620008100c00 */
[----:B------:R-:W-:Y:S01]  /*f910*/  UIADD3 UR4, UPT, UPT, UR4, 0x8, URZ ;  /* 0x0000000804047890 */ /* 0x000fe2000fffe0ff */
[----:B--2---:R-:W-:-:S04]  /*f920*/  IMAD.WIDE R28, R24, 0x8, R2 ;  /* 0x00000008181c7825 */ /* 0x004fc800078e0202 */
[----:B------:R-:W-:-:S04]  /*f930*/  IMAD.WIDE R24, R25, 0x8, R2 ;  /* 0x0000000819187825 */ /* 0x000fc800078e0202 */
[--C-:B------:R-:W-:Y:S01]  /*f940*/  IMAD.WIDE R30, R26, 0x8, R2.reuse ;  /* 0x000000081a1e7825 */ /* 0x100fe200078e0202 */
[----:B----4-:R2:W-:Y:S03]  /*f950*/  STG.E.64 desc[UR18][R28.64], R20 ;  /* 0x000000141c007986 */ /* 0x0105e6000c101b12 */
[--C-:B------:R-:W-:Y:S01]  /*f960*/  IMAD.WIDE R26, R27, 0x8, R2.reuse ;  /* 0x000000081b1a7825 */ /* 0x100fe200078e0202 */
[----:B------:R2:W-:Y:S03]  /*f970*/  STG.E.64 desc[UR18][R24.64], R22 ;  /* 0x0000001618007986 */ /* 0x0005e6000c101b12 */
[--C-:B---3--:R-:W-:Y:S01]  /*f980*/  IMAD.WIDE R32, R12, 0x8, R2.reuse ;  /* 0x000000080c207825 */ /* 0x108fe200078e0202 */
[----:B-----5:R2:W-:Y:S03]  /*f990*/  STG.E.64 desc[UR18][R30.64], R16 ;  /* 0x000000101e007986 */ /* 0x0205e6000c101b12 */
[--C-:B------:R-:W-:Y:S01]  /*f9a0*/  IMAD.WIDE R12, R13, 0x8, R2.reuse ;  /* 0x000000080d0c7825 */ /* 0x100fe200078e0202 */
[----:B------:R2:W-:Y:S03]  /*f9b0*/  STG.E.64 desc[UR18][R26.64], R18 ;  /* 0x000000121a007986 */ /* 0x0005e6000c101b12 */
[--C-:B------:R-:W-:Y:S01]  /*f9c0*/  IMAD.WIDE R34, R14, 0x8, R2.reuse ;  /* 0x000000080e227825 */ /* 0x100fe200078e0202 */
[----:B------:R2:W-:Y:S03]  /*f9d0*/  STG.E.64 desc[UR18][R32.64], R8 ;  /* 0x0000000820007986 */ /* 0x0005e6000c101b12 */
[----:B------:R-:W-:Y:S01]  /*f9e0*/  IMAD.WIDE R14, R15, 0x8, R2 ;  /* 0x000000080f0e7825 */ /* 0x000fe200078e0202 */
[----:B------:R2:W-:Y:S04]  /*f9f0*/  STG.E.64 desc[UR18][R12.64], R10 ;  /* 0x0000000a0c007986 */ /* 0x0005e8000c101b12 */
[----:B------:R2:W-:Y:S04]  /*fa00*/  STG.E.64 desc[UR18][R34.64], R4 ;  /* 0x0000000422007986 */ /* 0x0005e8000c101b12 */
[----:B------:R2:W-:Y:S02]  /*fa10*/  STG.E.64 desc[UR18][R14.64], R6 ;  /* 0x000000060e007986 */ /* 0x0005e4000c101b12 */
.L_x_780:
[----:B------:R-:W-:Y:S05]  /*fa20*/  BRA.U !UP2, `(.L_x_777) ;  /* 0x000000010a887547 */ /* 0x000fea000b800000 */
[----:B------:R-:W-:Y:S02]  /*fa30*/  UISETP.GE.U32.AND UP1, UPT, UR35, 0x3, UPT ;  /* 0x000000032300788c */ /* 0x000fe4000bf26070 */
[----:B------:R-:W-:-:S07]  /*fa40*/  UISETP.NE.AND UP2, UPT, UR23, URZ, UPT ;  /* 0x000000ff1700728c */ /* 0x000fce000bf45270 */
[----:B------:R-:W-:Y:S05]  /*fa50*/  BRA.U !UP1, `(.L_x_781) ;  /* 0x0000000109387547 */ /* 0x000fea000b800000 */
[----:B------:R-:W-:Y:S02]  /*fa60*/  ULEA UR12, UR4, UR32, 0x2 ;  /* 0x00000020040c7291 */ /* 0x000fe4000f8e10ff */
[----:B------:R-:W-:-:S07]  /*fa70*/  ULEA UR5, UR4, UR34, 0x3 ;  /* 0x0000002204057291 */ /* 0x000fce000f8e18ff */
[----:B012---:R-:W2:Y:S04]  /*fa80*/  LDL.128 R16, [UR12] ;  /* 0x0000000cff107983 */ /* 0x007ea80008100c00 */
[----:B---3--:R-:W3:Y:S04]  /*fa90*/  LDL.128 R4, [UR5] ;  /* 0x00000005ff047983 */ /* 0x008ee80008100c00 */
[----:B------:R-:W4:Y:S01]  /*faa0*/  LDL.128 R12, [UR5+0x10] ;  /* 0x00001005ff0c7983 */ /* 0x000f220008100c00 */
[----:B------:R-:W-:Y:S01]  /*fab0*/  UIADD3 UR4, UPT, UPT, UR4, 0x4, URZ ;  /* 0x0000000404047890 */ /* 0x000fe2000fffe0ff */
[----:B--2---:R-:W-:-:S04]  /*fac0*/  IMAD.WIDE R8, R16, 0x8, R2 ;  /* 0x0000000810087825 */ /* 0x004fc800078e0202 */
[--C-:B------:R-:W-:Y:S01]  /*fad0*/  IMAD.WIDE R10, R17, 0x8, R2.reuse ;  /* 0x00000008110a7825 */ /* 0x100fe200078e0202 */
[----:B---3--:R0:W-:Y:S03]  /*fae0*/  STG.E.64 desc[UR18][R8.64], R4 ;  /* 0x0000000408007986 */ /* 0x0081e6000c101b12 */
[--C-:B------:R-:W-:Y:S01]  /*faf0*/  IMAD.WIDE R16, R18, 0x8, R2.reuse ;  /* 0x0000000812107825 */ /* 0x100fe200078e0202 */
[----:B------:R0:W-:Y:S03]  /*fb00*/  STG.E.64 desc[UR18][R10.64], R6 ;  /* 0x000000060a007986 */ /* 0x0001e6000c101b12 */
[----:B------:R-:W-:Y:S01]  /*fb10*/  IMAD.WIDE R18, R19, 0x8, R2 ;  /* 0x0000000813127825 */ /* 0x000fe200078e0202 */
[----:B----4-:R0:W-:Y:S04]  /*fb20*/  STG.E.64 desc[UR18][R16.64], R12 ;  /* 0x0000000c10007986 */ /* 0x0101e8000c101b12 */
[----:B------:R0:W-:Y:S02]  /*fb30*/  STG.E.64 desc[UR18][R18.64], R14 ;  /* 0x0000000e12007986 */ /* 0x0001e4000c101b12 */
.L_x_781:
[----:B------:R-:W-:Y:S05]  /*fb40*/  BRA.U !UP2, `(.L_x_777) ;  /* 0x000000010a407547 */ /* 0x000fea000b800000 */
[----:B------:R-:W-:Y:S02]  /*fb50*/  ULEA UR5, UR4, UR32, 0x2 ;  /* 0x0000002004057291 */ /* 0x000fe4000f8e10ff */
[----:B------:R-:W-:-:S07]  /*fb60*/  ULEA UR4, UR4, UR34, 0x3 ;  /* 0x0000002204047291 */ /* 0x000fce000f8e18ff */
[----:B012---:R-:W2:Y:S04]  /*fb70*/  LDL.64 R10, [UR5] ;  /* 0x00000005ff0a7983 */ /* 0x007ea80008100a00 */
[----:B---3--:R-:W3:Y:S01]  /*fb80*/  LDL.128 R4, [UR4] ;  /* 0x00000004ff047983 */ /* 0x008ee20008100c00 */
[----:B------:R-:W-:Y:S01]  /*fb90*/  UISETP.NE.AND UP1, UPT, UR23, 0x1, UPT ;  /* 0x000000011700788c */ /* 0x000fe2000bf25270 */
[----:B--2---:R-:W-:-:S05]  /*fba0*/  IMAD.WIDE R8, R10, 0x8, R2 ;  /* 0x000000080a087825 */ /* 0x004fca00078e0202 */
[----:B---3--:R4:W-:Y:S03]  /*fbb0*/  STG.E.64 desc[UR18][R8.64], R4 ;  /* 0x0000000408007986 */ /* 0x0089e6000c101b12 */
[----:B------:R-:W-:Y:S05]  /*fbc0*/  BRA.U !UP1, `(.L_x_777) ;  /* 0x0000000109207547 */ /* 0x000fea000b800000 */
[----:B----4-:R-:W-:Y:S01]  /*fbd0*/  IMAD.WIDE R4, R11, 0x8, R2 ;  /* 0x000000080b047825 */ /* 0x010fe200078e0202 */
[----:B------:R-:W-:-:S04]  /*fbe0*/  UISETP.NE.AND UP1, UPT, UR23, 0x2, UPT ;  /* 0x000000021700788c */ /* 0x000fc8000bf25270 */
[----:B------:R0:W-:Y:S05]  /*fbf0*/  STG.E.64 desc[UR18][R4.64], R6 ;  /* 0x0000000604007986 */ /* 0x0001ea000c101b12 */
[----:B------:R-:W-:Y:S05]  /*fc00*/  BRA.U !UP1, `(.L_x_777) ;  /* 0x0000000109107547 */ /* 0x000fea000b800000 */
[----:B0-----:R-:W2:Y:S04]  /*fc10*/  LDL R7, [UR5+0x8] ;  /* 0x00000805ff077983 */ /* 0x001ea80008100800 */
[----:B------:R-:W3:Y:S01]  /*fc20*/  LDL.64 R4, [UR4+0x10] ;  /* 0x00001004ff047983 */ /* 0x000ee20008100a00 */
[----:B--2---:R-:W-:-:S05]  /*fc30*/  IMAD.WIDE R2, R7, 0x8, R2 ;  /* 0x0000000807027825 */ /* 0x004fca00078e0202 */
[----:B---3--:R0:W-:Y:S02]  /*fc40*/  STG.E.64 desc[UR18][R2.64], R4 ;  /* 0x0000000402007986 */ /* 0x0081e4000c101b12 */
.L_x_777:
[----:B------:R-:W5:Y:S01]  /*fc50*/  LDCU UR4, c[0x0][0x398] ;  /* 0x00007300ff0477ac */ /* 0x000f620008000800 */
[----:B0-----:R-:W-:Y:S01]  /*fc60*/  CS2R R2, SRZ ;  /* 0x0000000000027805 */ /* 0x001fe2000001ff00 */
[----:B-----5:R-:W-:-:S09]  /*fc70*/  UISETP.GE.AND UP1, UPT, UR4, 0x1, UPT ;  /* 0x000000010400788c */ /* 0x020fd2000bf26270 */
[----:B------:R-:W-:Y:S05]  /*fc80*/  BRA.U !UP1, `(.L_x_782) ;  /* 0x0000003109ac7547 */ /* 0x000fea000b800000 */
[----:B------:R-:W-:Y:S01]  /*fc90*/  UISETP.GE.U32.AND UP1, UPT, UR24, 0xf, UPT ;  /* 0x0000000f1800788c */ /* 0x000fe2000bf26070 */
[----:B------:R-:W-:Y:S01]  /*fca0*/  CS2R R2, SRZ ;  /* 0x0000000000027805 */ /* 0x000fe2000001ff00 */
[----:B------:R-:W-:-:S07]  /*fcb0*/  UMOV UR4, URZ ;  /* 0x000000ff00047c82 */ /* 0x000fce0008000000 */
[----:B------:R-:W-:Y:S05]  /*fcc0*/  BRA.U !UP1, `(.L_x_783) ;  /* 0x00000001097c7547 */ /* 0x000fea000b800000 */
[----:B------:R-:W-:Y:S01]  /*fcd0*/  CS2R R2, SRZ ;  /* 0x0000000000027805 */ /* 0x000fe2000001ff00 */
[----:B------:R-:W-:-:S06]  /*fce0*/  UMOV UR4, URZ ;  /* 0x000000ff00047c82 */ /* 0x000fcc0008000000 */
.L_x_784:
[----:B------:R-:W-:-:S09]  /*fcf0*/  ULEA UR5, UR4, UR9, 0x3 ;  /* 0x0000000904057291 */ /* 0x000fd2000f8e18ff */
[----:B-12---:R-:W2:Y:S04]  /*fd00*/  LDL.128 R32, [UR5] ;  /* 0x00000005ff207983 */ /* 0x006ea80008100c00 */
[----:B------:R-:W5:Y:S04]  /*fd10*/  LDL.128 R28, [UR5+0x10] ;  /* 0x00001005ff1c7983 */ /* 0x000f680008100c00 */
[----:B---3--:R-:W3:Y:S04]  /*fd20*/  LDL.128 R24, [UR5+0x20] ;  /* 0x00002005ff187983 */ /* 0x008ee80008100c00 */
[----:B------:R-:W3:Y:S04]  /*fd30*/  LDL.128 R20, [UR5+0x30] ;  /* 0x00003005ff147983 */ /* 0x000ee80008100c00 */
[----:B------:R-:W3:Y:S04]  /*fd40*/  LDL.128 R16, [UR5+0x40] ;  /* 0x00004005ff107983 */ /* 0x000ee80008100c00 */
[----:B------:R-:W3:Y:S04]  /*fd50*/  LDL.128 R12, [UR5+0x50] ;  /* 0x00005005ff0c7983 */ /* 0x000ee80008100c00 */
[----:B----4-:R-:W4:Y:S04]  /*fd60*/  LDL.128 R8, [UR5+0x60] ;  /* 0x00006005ff087983 */ /* 0x010f280008100c00 */
[----:B------:R-:W4:Y:S01]  /*fd70*/  LDL.128 R4, [UR5+0x70] ;  /* 0x00007005ff047983 */ /* 0x000f220008100c00 */
[----:B------:R-:W-:-:S04]  /*fd80*/  UIADD3 UR4, UPT, UPT, UR4, 0x10, URZ ;  /* 0x0000001004047890 */ /* 0x000fc8000fffe0ff */
[----:B------:R-:W-:Y:S01]  /*fd90*/  UISETP.NE.AND UP1, UPT, UR4, UR7, UPT ;  /* 0x000000070400728c */ /* 0x000fe2000bf25270 */
[----:B--2---:R-:W-:-:S08]  /*fda0*/  DFMA R2, R32, R32, R2 ;  /* 0x000000202002722b */ /* 0x004fd00000000002 */
[----:B------:R-:W-:-:S08]  /*fdb0*/  DFMA R2, R34, R34, R2 ;  /* 0x000000222202722b */ /* 0x000fd00000000002 */
[----:B-----5:R-:W-:-:S08]  /*fdc0*/  DFMA R2, R28, R28, R2 ;  /* 0x0000001c1c02722b */ /* 0x020fd00000000002 */
[----:B------:R-:W-:-:S08]  /*fdd0*/  DFMA R2, R30, R30, R2 ;  /* 0x0000001e1e02722b */ /* 0x000fd00000000002 */
[----:B---3--:R-:W-:-:S08]  /*fde0*/  DFMA R2, R24, R24, R2 ;  /* 0x000000181802722b */ /* 0x008fd00000000002 */
[----:B------:R-:W-:-:S08]  /*fdf0*/  DFMA R2, R26, R26, R2 ;  /* 0x0000001a1a02722b */ /* 0x000fd00000000002 */
[----:B------:R-:W-:-:S08]  /*fe00*/  DFMA R2, R20, R20, R2 ;  /* 0x000000141402722b */ /* 0x000fd00000000002 */
[----:B------:R-:W-:-:S08]  /*fe10*/  DFMA R2, R22, R22, R2 ;  /* 0x000000161602722b */ /* 0x000fd00000000002 */
[----:B------:R-:W-:-:S08]  /*fe20*/  DFMA R2, R16, R16, R2 ;  /* 0x000000101002722b */ /* 0x000fd00000000002 */
[----:B------:R-:W-:-:S08]  /*fe30*/  DFMA R2, R18, R18, R2 ;  /* 0x000000121202722b */ /* 0x000fd00000000002 */
[----:B------:R-:W-:-:S08]  /*fe40*/  DFMA R2, R12, R12, R2 ;  /* 0x0000000c0c02722b */ /* 0x000fd00000000002 */
[----:B------:R-:W-:-:S08]  /*fe50*/  DFMA R2, R14, R14, R2 ;  /* 0x0000000e0e02722b */ /* 0x000fd00000000002 */
[----:B----4-:R-:W-:-:S08]  /*fe60*/  DFMA R2, R8, R8, R2 ;  /* 0x000000080802722b */ /* 0x010fd00000000002 */
[----:B------:R-:W-:-:S08]  /*fe70*/  DFMA R2, R10, R10, R2 ;  /* 0x0000000a0a02722b */ /* 0x000fd00000000002 */
[----:B------:R-:W-:-:S08]  /*fe80*/  DFMA R2, R4, R4, R2 ;  /* 0x000000040402722b */ /* 0x000fd00000000002 */
[----:B------:R-:W-:Y:S01]  /*fe90*/  DFMA R2, R6, R6, R2 ;  /* 0x000000060602722b */ /* 0x000fe20000000002 */
[----:B------:R-:W-:Y:S10]  /*fea0*/  BRA.U UP1, `(.L_x_784) ;  /* 0xfffffffd01907547 */ /* 0x000ff4000b83ffff */
[----:B------:R-:W-:-:S05]  /*feb0*/  UMOV UR4, UR7 ;  /* 0x0000000700047c82 */ /* 0x000fca0008000000 */
.L_x_783:
[----:B------:R-:W-:-:S09]  /*fec0*/  UISETP.NE.AND UP1, UPT, UR25, URZ, UPT ;  /* 0x000000ff1900728c */ /* 0x000fd2000bf25270 */
[----:B------:R-:W-:Y:S05]  /*fed0*/  BRA.U !UP1, `(.L_x_782) ;  /* 0x0000003109187547 */ /* 0x000fea000b800000 */
[----:B------:R-:W-:Y:S02]  /*fee0*/  UISETP.GE.U32.AND UP1, UPT, UR36, 0x7, UPT ;  /* 0x000000072400788c */ /* 0x000fe4000bf26070 */
[----:B------:R-:W-:-:S07]  /*fef0*/  UISETP.NE.AND UP2, UPT, UR26, URZ, UPT ;  /* 0x000000ff1a00728c */ /* 0x000fce000bf45270 */
[----:B------:R-:W-:Y:S05]  /*ff00*/  BRA.U !UP1, `(.L_x_785) ;  /* 0x0000000109387547 */ /* 0x000fea000b800000 */
[----:B------:R-:W-:-:S09]  /*ff10*/  ULEA UR5, UR4, UR9, 0x3 ;  /* 0x0000000904057291 */ /* 0x000fd2000f8e18ff */
[----:B-12---:R-:W2:Y:S04]  /*ff20*/  LDL.128 R12, [UR5] ;  /* 0x00000005ff0c7983 */ /* 0x006ea80008100c00 */
[----:B------:R-:W5:Y:S04]  /*ff30*/  LDL.128 R16, [UR5+0x10] ;  /* 0x00001005ff107983 */ /* 0x000f680008100c00 */
[----:B----4-:R-:W4:Y:S04]  /*ff40*/  LDL.128 R8, [UR5+0x20] ;  /* 0x00002005ff087983 */ /* 0x010f280008100c00 */
[----:B---3--:R-:W3:Y:S01]  /*ff50*/  LDL.128 R4, [UR5+0x30] ;  /* 0x00003005ff047983 */ /* 0x008ee20008100c00 */
[----:B------:R-:W-:Y:S01]  /*ff60*/  UIADD3 UR4, UPT, UPT, UR4, 0x8, URZ ;  /* 0x0000000804047890 */ /* 0x000fe2000fffe0ff */
[----:B--2---:R-:W-:-:S08]  /*ff70*/  DFMA R2, R12, R12, R2 ;  /* 0x0000000c0c02722b */ /* 0x004fd00000000002 */
[----:B------:R-:W-:-:S08]  /*ff80*/  DFMA R2, R14, R14, R2 ;  /* 0x0000000e0e02722b */ /* 0x000fd00000000002 */
[----:B-----5:R-:W-:-:S08]  /*ff90*/  DFMA R2, R16, R16, R2 ;  /* 0x000000101002722b */ /* 0x020fd00000000002 */
[----:B------:R-:W-:-:S08]  /*ffa0*/  DFMA R2, R18, R18, R2 ;  /* 0x000000121202722b */ /* 0x000fd00000000002 */
[----:B----4-:R-:W-:-:S08]  /*ffb0*/  DFMA R2, R8, R8, R2 ;  /* 0x000000080802722b */ /* 0x010fd00000000002 */
[----:B------:R-:W-:-:S08]  /*ffc0*/  DFMA R2, R10, R10, R2 ;  /* 0x0000000a0a02722b */ /* 0x000fd00000000002 */
[----:B---3--:R-:W-:-:S08]  /*ffd0*/  DFMA R2, R4, R4, R2 ;  /* 0x000000040402722b */ /* 0x008fd00000000002 */
[----:B------:R-:W-:-:S11]  /*ffe0*/  DFMA R2, R6, R6, R2 ;  /* 0x000000060602722b */ /* 0x000fd60000000002 */
.L_x_785:
[----:B------:R-:W-:Y:S05]  /*fff0*/  BRA.U !UP2, `(.L_x_782) ;  /* 0x0000002d0ad07547 */ /* 0x000fea000b800000 */
[----:B------:R-:W-:Y:S02]  /*10000*/  UISETP.GE.U32.AND UP1, UPT, UR37, 0x3, UPT ;  /* 0x000000032500788c */ /* 0x000fe4000bf26070 */
[----:B------:R-:W-:-:S07]  /*10010*/  UISETP.NE.AND UP2, UPT, UR28, URZ, UPT ;  /* 0x000000ff1c00728c */ /* 0x000fce000bf45270 */
[----:B------:R-:W-:Y:S05]  /*10020*/  BRA.U !UP1, `(.L_x_786) ;  /* 0x0000000109207547 */ /* 0x000fea000b800000 */
[----:B------:R-:W-:-:S09]  /*10030*/  ULEA UR5, UR4, UR9, 0x3 ;  /* 0x0000000904057291 */ /* 0x000fd2000f8e18ff */
[----:B-1234-:R-:W2:Y:S04]  /*10040*/  LDL.128 R4, [UR5] ;  /* 0x00000005ff047983 */ /* 0x01eea80008100c00 */
[----:B------:R-:W3:Y:S01]  /*10050*/  LDL.128 R8, [UR5+0x10] ;  /* 0x00001005ff087983 */ /* 0x000ee20008100c00 */
[----:B------:R-:W-:Y:S01]  /*10060*/  UIADD3 UR4, UPT, UPT, UR4, 0x4, URZ ;  /* 0x0000000404047890 */ /* 0x000fe2000fffe0ff */
[----:B--2---:R-:W-:-:S08]  /*10070*/  DFMA R2, R4, R4, R2 ;  /* 0x000000040402722b */ /* 0x004fd00000000002 */
[----:B------:R-:W-:-:S08]  /*10080*/  DFMA R2, R6, R6, R2 ;  /* 0x000000060602722b */ /* 0x000fd00000000002 */
[----:B---3--:R-:W-:-:S08]  /*10090*/  DFMA R2, R8, R8, R2 ;  /* 0x000000080802722b */ /* 0x008fd00000000002 */
[----:B------:R-:W-:-:S11]  /*100a0*/  DFMA R2, R10, R10, R2 ;  /* 0x0000000a0a02722b */ /* 0x000fd60000000002 */
.L_x_786:
[----:B------:R-:W-:Y:S05]  /*100b0*/  BRA.U !UP2, `(.L_x_782) ;  /* 0x0000002d0aa07547 */ /* 0x000fea000b800000 */
[----:B------:R-:W-:-:S09]  /*100c0*/  ULEA UR4, UR4, UR9, 0x3 ;  /* 0x0000000904047291 */ /* 0x000fd2000f8e18ff */
[----:B-1234-:R-:W2:Y:S01]  /*100d0*/  LDL.128 R4, [UR4] ;  /* 0x00000004ff047983 */ /* 0x01eea20008100c00 */
[----:B------:R-:W-:Y:S01]  /*100e0*/  UISETP.NE.AND UP1, UPT, UR28, 0x1, UPT ;  /* 0x000000011c00788c */ /* 0x000fe2000bf25270 */
[----:B--2---:R-:W-:-:S08]  /*100f0*/  DFMA R2, R4, R4, R2 ;  /* 0x000000040402722b */ /* 0x004fd00000000002 */
[----:B------:R-:W-:Y:S05]  /*10100*/  BRA.U !UP1, `(.L_x_782) ;  /* 0x0000002d098c7547 */ /* 0x000fea000b800000 */
[----:B------:R-:W-:Y:S01]  /*10110*/  UISETP.NE.AND UP1, UPT, UR28, 0x2, UPT ;  /* 0x000000021c00788c */ /* 0x000fe2000bf25270 */
[----:B------:R-:W-:-:S08]  /*10120*/  DFMA R2, R6, R6, R2 ;  /* 0x000000060602722b */ /* 0x000fd00000000002 */
[----:B------:R-:W-:Y:S05]  /*10130*/  BRA.U !UP1, `(.L_x_782) ;  /* 0x0000002d09807547 */ /* 0x000fea000b800000 */
[----:B------:R-:W2:Y:S02]  /*10140*/  LDL.64 R4, [UR4+0x10] ;  /* 0x00001004ff047983 */ /* 0x000ea40008100a00 */
[----:B--2---:R-:W-:Y:S01]  /*10150*/  DFMA R2, R4, R4, R2 ;  /* 0x000000040402722b */ /* 0x004fe20000000002 */
[----:B------:R-:W-:Y:S10]  /*10160*/  BRA `(.L_x_782) ;  /* 0x0000002c00747947 */ /* 0x000ff40003800000 */
.L_x_648:
[----:B------:R-:W-:Y:S05]  /*10170*/  BSYNC.RELIABLE B2 ;  /* 0x0000000000027941 */ /* 0x000fea0003800100 */
.L_x_614:
[----:B------:R-:W-:Y:S05]  /*10180*/  @!P6 BRA `(.L_x_787) ;  /* 0x0000000400dce947 */ /* 0x000fea0003800000 */
[----:B------:R-:W-:Y:S01]  /*10190*/  UISETP.GE.U32.AND UP1, UPT, UR21, 0xf, UPT ;  /* 0x0000000f1500788c */ /* 0x000fe2000bf26070 */
[----:B------:R-:W-:-:S08]  /*101a0*/  UMOV UR4, URZ ;  /* 0x000000ff00047c82 */ /* 0x000fd00008000000 */
[----:B------:R-:W-:Y:S05]  /*101b0*/  BRA.U !UP1, `(.L_x_788) ;  /* 0x0000000109cc7547 */ /* 0x000fea000b800000 */
[----:B------:R-:W-:-:S05]  /*101c0*/  UMOV UR4, URZ ;  /* 0x000000ff00047c82 */ /* 0x000fca0008000000 */
.L_x_789:
[----:B------:R-:W-:Y:S02]  /*101d0*/  ULEA UR12, UR4, UR32, 0x2 ;  /* 0x00000020040c7291 */ /* 0x000fe4000f8e10ff */
[----:B------:R-:W-:-:S07]  /*101e0*/  ULEA UR5, UR4, UR34, 0x3 ;  /* 0x0000002204057291 */ /* 0x000fce000f8e18ff */
[----:B0-2---:R-:W2:Y:S04]  /*101f0*/  LDL.128 R12, [UR12] ;  /* 0x0000000cff0c7983 */ /* 0x005ea80008100c00 */
[----:B-1----:R-:W4:Y:S04]  /*10200*/  LDL.128 R32, [UR5] ;  /* 0x00000005ff207983 */ /* 0x002f280008100c00 */
[----:B------:R-:W5:Y:S04]  /*10210*/  LDL.128 R44, [UR5+0x10] ;  /* 0x00001005ff2c7983 */ /* 0x000f680008100c00 */
[----:B---3--:R-:W3:Y:S04]  /*10220*/  LDL.128 R4, [UR12+0x10] ;  /* 0x0000100cff047983 */ /* 0x008ee80008100c00 */
[----:B------:R-:W5:Y:S04]  /*10230*/  LDL.128 R40, [UR5+0x20] ;  /* 0x00002005ff287983 */ /* 0x000f680008100c00 */
[----:B------:R-:W5:Y:S04]  /*10240*/  LDL.128 R8, [UR5+0x30] ;  /* 0x00003005ff087983 */ /* 0x000f680008100c00 */
[----:B------:R-:W5:Y:S04]  /*10250*/  LDL.128 R24, [UR12+0x30] ;  /* 0x0000300cff187983 */ /* 0x000f680008100c00 */
[----:B------:R-:W5:Y:S01]  /*10260*/  LDL.128 R20, [UR5+0x50] ;  /* 0x00005005ff147983 */ /* 0x000f620008100c00 */
[----:B--2---:R-:W-:-:S04]  /*10270*/  IMAD.WIDE R28, R12, 0x8, R2 ;  /* 0x000000080c1c7825 */ /* 0x004fc800078e0202 */
[--C-:B------:R-:W-:Y:S01]  /*10280*/  IMAD.WIDE R52, R13, 0x8, R2.reuse ;  /* 0x000000080d347825 */ /* 0x100fe200078e0202 */
[----:B----4-:R-:W-:Y:S03]  /*10290*/  STG.E.64 desc[UR18][R28.64], R32 ;  /* 0x000000201c007986 */ /* 0x010fe6000c101b12 */
[--C-:B------:R-:W-:Y:S01]  /*102a0*/  IMAD.WIDE R16, R14, 0x8, R2.reuse ;  /* 0x000000080e107825 */ /* 0x100fe200078e0202 */
[----:B------:R0:W-:Y:S03]  /*102b0*/  STG.E.64 desc[UR18][R52.64], R34 ;  /* 0x0000002234007986 */ /* 0x0001e6000c101b12 */
[--C-:B------:R-:W-:Y:S02]  /*102c0*/  IMAD.WIDE R18, R15, 0x8, R2.reuse ;  /* 0x000000080f127825 */ /* 0x100fe400078e0202 */
[----:B------:R-:W2:Y:S02]  /*102d0*/  LDL.128 R12, [UR12+0x20] ;  /* 0x0000200cff0c7983 */ /* 0x000ea40008100c00 */
[----:B---3--:R-:W-:-:S02]  /*102e0*/  IMAD.WIDE R30, R4, 0x8, R2 ;  /* 0x00000008041e7825 */ /* 0x008fc400078e0202 */
[----:B-----5:R-:W-:Y:S04]  /*102f0*/  STG.E.64 desc[UR18][R16.64], R44 ;  /* 0x0000002c10007986 */ /* 0x020fe8000c101b12 */
[----:B------:R1:W-:Y:S04]  /*10300*/  STG.E.64 desc[UR18][R18.64], R46 ;  /* 0x0000002e12007986 */ /* 0x0003e8000c101b12 */
[----:B------:R3:W-:Y:S04]  /*10310*/  STG.E.64 desc[UR18][R30.64], R40 ;  /* 0x000000281e007986 */ /* 0x0007e8000c101b12 */
[----:B0-----:R-:W4:Y:S04]  /*10320*/  LDL.128 R32, [UR5+0x70] ;  /* 0x00007005ff207983 */ /* 0x001f280008100c00 */
[----:B-1----:R-:W5:Y:S04]  /*10330*/  LDL.128 R16, [UR5+0x40] ;  /* 0x00004005ff107983 */ /* 0x002f680008100c00 */
[----:B---3--:R-:W3:Y:S01]  /*10340*/  LDL.128 R28, [UR5+0x60] ;  /* 0x00006005ff1c7983 */ /* 0x008ee20008100c00 */
[----:B------:R-:W-:-:S05]  /*10350*/  IMAD.WIDE R4, R5, 0x8, R2 ;  /* 0x0000000805047825 */ /* 0x000fca00078e0202 */
[----:B------:R0:W-:Y:S01]  /*10360*/  STG.E.64 desc[UR18][R4.64], R42 ;  /* 0x0000002a04007986 */ /* 0x0001e2000c101b12 */
[----:B------:R-:W-:-:S04]  /*10370*/  IMAD.WIDE R44, R7, 0x8, R2 ;  /* 0x00000008072c7825 */ /* 0x000fc800078e0202 */
[----:B0-----:R-:W-:-:S05]  /*10380*/  IMAD.WIDE R4, R6, 0x8, R2 ;  /* 0x0000000806047825 */ /* 0x001fca00078e0202 */
[----:B------:R0:W-:Y:S04]  /*10390*/  STG.E.64 desc[UR18][R4.64], R8 ;  /* 0x0000000804007986 */ /* 0x0001e8000c101b12 */
[----:B------:R1:W-:Y:S01]  /*103a0*/  STG.E.64 desc[UR18][R44.64], R10 ;  /* 0x0000000a2c007986 */ /* 0x0003e2000c101b12 */
[----:B0-----:R-:W-:-:S04]  /*103b0*/  IMAD.WIDE R4, R25, 0x8, R2 ;  /* 0x0000000819047825 */ /* 0x001fc800078e0202 */
[----:B------:R-:W-:-:S04]  /*103c0*/  IMAD.WIDE R8, R26, 0x8, R2 ;  /* 0x000000081a087825 */ /* 0x000fc800078e0202 */
[----:B-1----:R-:W-:Y:S01]  /*103d0*/  IMAD.WIDE R10, R27, 0x8, R2 ;  /* 0x000000081b0a7825 */ /* 0x002fe200078e0202 */
[----:B------:R-:W-:-:S04]  /*103e0*/  UIADD3 UR4, UPT, UPT, UR4, 0x10, URZ ;  /* 0x0000001004047890 */ /* 0x000fc8000fffe0ff */
[----:B------:R-:W-:Y:S01]  /*103f0*/  UISETP.NE.AND UP1, UPT, UR4, UR8, UPT ;  /* 0x000000080400728c */ /* 0x000fe2000bf25270 */
[----:B--2---:R-:W-:-:S04]  /*10400*/  IMAD.WIDE R6, R12, 0x8, R2 ;  /* 0x000000080c067825 */ /* 0x004fc800078e0202 */
[----:B------:R-:W-:-:S04]  /*10410*/  IMAD.WIDE R46, R13, 0x8, R2 ;  /* 0x000000080d2e7825 */ /* 0x000fc800078e0202 */
[----:B------:R-:W-:-:S04]  /*10420*/  IMAD.WIDE R52, R14, 0x8, R2 ;  /* 0x000000080e347825 */ /* 0x000fc800078e0202 */
[----:B------:R-:W-:-:S04]  /*10430*/  IMAD.WIDE R12, R15, 0x8, R2 ;  /* 0x000000080f0c7825 */ /* 0x000fc800078e0202 */
[----:B------:R-:W-:Y:S01]  /*10440*/  IMAD.WIDE R14, R24, 0x8, R2 ;  /* 0x00000008180e7825 */ /* 0x000fe200078e0202 */
[----:B-----5:R2:W-:Y:S04]  /*10450*/  STG.E.64 desc[UR18][R6.64], R16 ;  /* 0x0000001006007986 */ /* 0x0205e8000c101b12 */
[----:B------:R2:W-:Y:S04]  /*10460*/  STG.E.64 desc[UR18][R46.64], R18 ;  /* 0x000000122e007986 */ /* 0x0005e8000c101b12 */
[----:B------:R2:W-:Y:S04]  /*10470*/  STG.E.64 desc[UR18][R52.64], R20 ;  /* 0x0000001434007986 */ /* 0x0005e8000c101b12 */
[----:B------:R2:W-:Y:S04]  /*10480*/  STG.E.64 desc[UR18][R12.64], R22 ;  /* 0x000000160c007986 */ /* 0x0005e8000c101b12 */
[----:B---3--:R2:W-:Y:S04]  /*10490*/  STG.E.64 desc[UR18][R14.64], R28 ;  /* 0x0000001c0e007986 */ /* 0x0085e8000c101b12 */
[----:B------:R2:W-:Y:S04]  /*104a0*/  STG.E.64 desc[UR18][R4.64], R30 ;  /* 0x0000001e04007986 */ /* 0x0005e8000c101b12 */
[----:B----4-:R2:W-:Y:S04]  /*104b0*/  STG.E.64 desc[UR18][R8.64], R32 ;  /* 0x0000002008007986 */ /* 0x0105e8000c101b12 */
[----:B------:R2:W-:Y:S01]  /*104c0*/  STG.E.64 desc[UR18][R10.64], R34 ;  /* 0x000000220a007986 */ /* 0x0005e2000c101b12 */
[----:B------:R-:W-:Y:S05]  /*104d0*/  BRA.U UP1, `(.L_x_789) ;  /* 0xfffffffd013c7547 */ /* 0x000fea000b83ffff */
[----:B------:R-:W-:-:S05]  /*104e0*/  UMOV UR4, UR8 ;  /* 0x0000000800047c82 */ /* 0x000fca0008000000 */
.L_x_788:
[----:B------:R-:W-:-:S09]  /*104f0*/  UISETP.NE.AND UP1, UPT, UR27, URZ, UPT ;  /* 0x000000ff1b00728c */ /* 0x000fd2000bf25270 */
[----:B------:R-:W-:Y:S05]  /*10500*/  BRA.U !UP1, `(.L_x_787) ;  /* 0x0000000109fc7547 */ /* 0x000fea000b800000 */
[----:B------:R-:W-:Y:S02]  /*10510*/  UISETP.GE.U32.AND UP1, UPT, UR38, 0x7, UPT ;  /* 0x000000072600788c */ /* 0x000fe4000bf26070 */
[----:B------:R-:W-:-:S07]  /*10520*/  UISETP.NE.AND UP2, UPT, UR22, URZ, UPT ;  /* 0x000000ff1600728c */ /* 0x000fce000bf45270 */
[----:B------:R-:W-:Y:S05]  /*10530*/  BRA.U !UP1, `(.L_x_790) ;  /* 0x0000000109647547 */ /* 0x000fea000b800000 */
[----:B------:R-:W-:Y:S02]  /*10540*/  ULEA UR12, UR4, UR32, 0x2 ;  /* 0x00000020040c7291 */ /* 0x000fe4000f8e10ff */
[----:B------:R-:W-:-:S07]  /*10550*/  ULEA UR5, UR4, UR34, 0x3 ;  /* 0x0000002204057291 */ /* 0x000fce000f8e18ff */
[----:B0123--:R-:W2:Y:S04]  /*10560*/  LDL.128 R4, [UR12] ;  /* 0x0000000cff047983 */ /* 0x00fea80008100c00 */
[----:B------:R-:W3:Y:S04]  /*10570*/  LDL.128 R16, [UR12+0x10] ;  /* 0x0000100cff107983 */ /* 0x000ee80008100c00 */
        /* <DEDUP_REMOVED lines=21> */
.L_x_790:
[----:B------:R-:W-:Y:S05]  /*106d0*/  BRA.U !UP2, `(.L_x_787) ;  /* 0x000000010a887547 */ /* 0x000fea000b800000 */
[----:B------:R-:W-:Y:S02]  /*106e0*/  UISETP.GE.U32.AND UP1, UPT, UR35, 0x3, UPT ;  /* 0x000000032300788c */ /* 0x000fe4000bf26070 */
[----:B------:R-:W-:-:S07]  /*106f0*/  UISETP.NE.AND UP2, UPT, UR23, URZ, UPT ;  /* 0x000000ff1700728c */ /* 0x000fce000bf45270 */
[----:B------:R-:W-:Y:S05]  /*10700*/  BRA.U !UP1, `(.L_x_791) ;  /* 0x0000000109387547 */ /* 0x000fea000b800000 */
[----:B------:R-:W-:Y:S02]  /*10710*/  ULEA UR12, UR4, UR32, 0x2 ;  /* 0x00000020040c7291 */ /* 0x000fe4000f8e10ff */
[----:B------:R-:W-:-:S07]  /*10720*/  ULEA UR5, UR4, UR34, 0x3 ;  /* 0x0000002204057291 */ /* 0x000fce000f8e18ff */
[----:B0-2-4-:R-:W2:Y:S04]  /*10730*/  LDL.128 R12, [UR12] ;  /* 0x0000000cff0c7983 */ /* 0x015ea80008100c00 */
[----:B------:R-:W4:Y:S04]  /*10740*/  LDL.128 R8, [UR5] ;  /* 0x00000005ff087983 */ /* 0x000f280008100c00 */
[----:B-1-3--:R-:W3:Y:S01]  /*10750*/  LDL.128 R4, [UR5+0x10] ;  /* 0x00001005ff047983 */ /* 0x00aee20008100c00 */
[----:B------:R-:W-:Y:S01]  /*10760*/  UIADD3 UR4, UPT, UPT, UR4, 0x4, URZ ;  /* 0x0000000404047890 */ /* 0x000fe2000fffe0ff */
[----:B--2---:R-:W-:-:S04]  /*10770*/  IMAD.WIDE R16, R12, 0x8, R2 ;  /* 0x000000080c107825 */ /* 0x004fc800078e0202 */
[--C-:B------:R-:W-:Y:S01]  /*10780*/  IMAD.WIDE R12, R13, 0x8, R2.reuse ;  /* 0x000000080d0c7825 */ /* 0x100fe200078e0202 */
[----:B----4-:R0:W-:Y:S03]  /*10790*/  STG.E.64 desc[UR18][R16.64], R8 ;  /* 0x0000000810007986 */ /* 0x0101e6000c101b12 */
[--C-:B------:R-:W-:Y:S01]  /*107a0*/  IMAD.WIDE R18, R14, 0x8, R2.reuse ;  /* 0x000000080e127825 */ /* 0x100fe200078e0202 */
[----:B------:R0:W-:Y:S03]  /*107b0*/  STG.E.64 desc[UR18][R12.64], R10 ;  /* 0x0000000a0c007986 */ /* 0x0001e6000c101b12 */
[----:B------:R-:W-:Y:S01]  /*107c0*/  IMAD.WIDE R14, R15, 0x8, R2 ;  /* 0x000000080f0e7825 */ /* 0x000fe200078e0202 */
[----:B---3--:R0:W-:Y:S04]  /*107d0*/  STG.E.64 desc[UR18][R18.64], R4 ;  /* 0x0000000412007986 */ /* 0x0081e8000c101b12 */
[----:B------:R0:W-:Y:S02]  /*107e0*/  STG.E.64 desc[UR18][R14.64], R6 ;  /* 0x000000060e007986 */ /* 0x0001e4000c101b12 */
.L_x_791:
[----:B------:R-:W-:Y:S05]  /*107f0*/  BRA.U !UP2, `(.L_x_787) ;  /* 0x000000010a407547 */ /* 0x000fea000b800000 */
[----:B------:R-:W-:Y:S02]  /*10800*/  ULEA UR5, UR4, UR32, 0x2 ;  /* 0x0000002004057291 */ /* 0x000fe4000f8e10ff */
[----:B------:R-:W-:-:S07]  /*10810*/  ULEA UR4, UR4, UR34, 0x3 ;  /* 0x0000002204047291 */ /* 0x000fce000f8e18ff */
[----:B0-2-4-:R-:W2:Y:S04]  /*10820*/  LDL.64 R10, [UR5] ;  /* 0x00000005ff0a7983 */ /* 0x015ea80008100a00 */
[----:B-1-3--:R-:W3:Y:S01]  /*10830*/  LDL.128 R4, [UR4] ;  /* 0x00000004ff047983 */ /* 0x00aee20008100c00 */
[----:B------:R-:W-:Y:S01]  /*10840*/  UISETP.NE.AND UP1, UPT, UR23, 0x1, UPT ;  /* 0x000000011700788c */ /* 0x000fe2000bf25270 */
[----:B--2---:R-:W-:-:S05]  /*10850*/  IMAD.WIDE R8, R10, 0x8, R2 ;  /* 0x000000080a087825 */ /* 0x004fca00078e0202 */
[----:B---3--:R0:W-:Y:S03]  /*10860*/  STG.E.64 desc[UR18][R8.64], R4 ;  /* 0x0000000408007986 */ /* 0x0081e6000c101b12 */
[----:B------:R-:W-:Y:S05]  /*10870*/  BRA.U !UP1, `(.L_x_787) ;  /* 0x0000000109207547 */ /* 0x000fea000b800000 */
[----:B0-----:R-:W-:Y:S01]  /*10880*/  IMAD.WIDE R4, R11, 0x8, R2 ;  /* 0x000000080b047825 */ /* 0x001fe200078e0202 */
[----:B------:R-:W-:-:S04]  /*10890*/  UISETP.NE.AND UP1, UPT, UR23, 0x2, UPT ;  /* 0x000000021700788c */ /* 0x000fc8000bf25270 */
[----:B------:R0:W-:Y:S05]  /*108a0*/  STG.E.64 desc[UR18][R4.64], R6 ;  /* 0x0000000604007986 */ /* 0x0001ea000c101b12 */
[----:B------:R-:W-:Y:S05]  /*108b0*/  BRA.U !UP1, `(.L_x_787) ;  /* 0x0000000109107547 */ /* 0x000fea000b800000 */
[----:B0-----:R-:W2:Y:S04]  /*108c0*/  LDL R7, [UR5+0x8] ;  /* 0x00000805ff077983 */ /* 0x001ea80008100800 */
[----:B------:R-:W3:Y:S01]  /*108d0*/  LDL.64 R4, [UR4+0x10] ;  /* 0x00001004ff047983 */ /* 0x000ee20008100a00 */
[----:B--2---:R-:W-:-:S05]  /*108e0*/  IMAD.WIDE R6, R7, 0x8, R2 ;  /* 0x0000000807067825 */ /* 0x004fca00078e0202 */
[----:B---3--:R0:W-:Y:S02]  /*108f0*/  STG.E.64 desc[UR18][R6.64], R4 ;  /* 0x0000000406007986 */ /* 0x0081e4000c101b12 */
.L_x_787:
[----:B------:R-:W-:Y:S05]  /*10900*/  @!P0 BRA `(.L_x_792) ;  /* 0x0000000c00388947 */ /* 0x000fea0003800000 */
[----:B------:R-:W-:-:S05]  /*10910*/  UMOV UR4, URZ ;  /* 0x000000ff00047c82 */ /* 0x000fca0008000000 */
.L_x_798:
[----:B0-2-4-:R-:W-:Y:S01]  /*10920*/  CS2R R28, SRZ ;  /* 0x00000000001c7805 */ /* 0x015fe2000001ff00 */
[----:B------:R-:W-:Y:S06]  /*10930*/  @!P6 BRA `(.L_x_793) ;  /* 0x0000000c0004e947 */ /* 0x000fec0003800000 */
[----:B------:R-:W-:Y:S01]  /*10940*/  UISETP.GE.U32.AND UP1, UPT, UR21, 0xf, UPT ;  /* 0x0000000f1500788c */ /* 0x000fe2000bf26070 */
[----:B------:R-:W-:Y:S01]  /*10950*/  CS2R R28, SRZ ;  /* 0x00000000001c7805 */ /* 0x000fe2000001ff00 */
[----:B------:R-:W-:-:S07]  /*10960*/  UMOV UR5, URZ ;  /* 0x000000ff00057c82 */ /* 0x000fce0008000000 */
[----:B------:R-:W-:Y:S05]  /*10970*/  BRA.U !UP1, `(.L_x_794) ;  /* 0x0000000509647547 */ /* 0x000fea000b800000 */
[----:B------:R-:W-:Y:S01]  /*10980*/  CS2R R28, SRZ ;  /* 0x00000000001c7805 */ /* 0x000fe2000001ff00 */
[----:B------:R-:W2:Y:S01]  /*10990*/  LDCU UR40, c[0x0][0x398] ;  /* 0x00007300ff2877ac */ /* 0x000ea20008000800 */
[----:B------:R-:W-:-:S05]  /*109a0*/  UMOV UR5, URZ ;  /* 0x000000ff00057c82 */ /* 0x000fca0008000000 */
.L_x_795:
[----:B01-3--:R-:W-:-:S04]  /*109b0*/  IMAD.U32 R5, RZ, RZ, UR5 ;  /* 0x00000005ff057e24 */ /* 0x00bfc8000f8e00ff */
[----:B------:R-:W-:-:S05]  /*109c0*/  IMAD.WIDE.U32 R4, R5, 0x8, R2 ;  /* 0x0000000805047825 */ /* 0x000fca00078e0002 */
[----:B------:R-:W3:Y:S04]  /*109d0*/  LDG.E.64 R30, desc[UR18][R4.64] ;  /* 0x00000012041e7981 */ /* 0x000ee8000c1e1b00 */
[----:B------:R-:W4:Y:S04]  /*109e0*/  LDG.E.64 R32, desc[UR18][R4.64+0x8] ;  /* 0x0000081204207981 */ /* 0x000f28000c1e1b00 */
[----:B------:R-:W5:Y:S04]  /*109f0*/  LDG.E.64 R6, desc[UR18][R4.64+0x10] ;  /* 0x0000101204067981 */ /* 0x000f68000c1e1b00 */
[----:B------:R-:W5:Y:S04]  /*10a00*/  LDG.E.64 R8, desc[UR18][R4.64+0x18] ;  /* 0x0000181204087981 */ /* 0x000f68000c1e1b00 */
[----:B------:R-:W5:Y:S04]  /*10a10*/  LDG.E.64 R10, desc[UR18][R4.64+0x20] ;  /* 0x00002012040a7981 */ /* 0x000f68000c1e1b00 */
[----:B------:R-:W5:Y:S04]  /*10a20*/  LDG.E.64 R12, desc[UR18][R4.64+0x28] ;  /* 0x00002812040c7981 */ /* 0x000f68000c1e1b00 */
[----:B------:R-:W5:Y:S04]  /*10a30*/  LDG.E.64 R14, desc[UR18][R4.64+0x30] ;  /* 0x00003012040e7981 */ /* 0x000f68000c1e1b00 */
[----:B------:R-:W5:Y:S04]  /*10a40*/  LDG.E.64 R16, desc[UR18][R4.64+0x38] ;  /* 0x0000381204107981 */ /* 0x000f68000c1e1b00 */
[----:B------:R-:W5:Y:S01]  /*10a50*/  LDG.E.64 R18, desc[UR18][R4.64+0x40] ;  /* 0x0000401204127981 */ /* 0x000f62000c1e1b00 */
[----:B--2---:R-:W-:-:S03]  /*10a60*/  UIMAD UR12, UR5, UR40, UR4 ;  /* 0x00000028050c72a4 */ /* 0x004fc6000f8e0204 */
[----:B------:R-:W2:Y:S01]  /*10a70*/  LDG.E.64 R20, desc[UR18][R4.64+0x48] ;  /* 0x0000481204147981 */ /* 0x000ea2000c1e1b00 */
[----:B------:R-:W-:Y:S02]  /*10a80*/  USHF.L.U32 UR13, UR12, 0x3, URZ ;  /* 0x000000030c0d7899 */ /* 0x000fe400080006ff */
[----:B------:R-:W-:Y:S01]  /*10a90*/  UIADD3 UR16, UPT, UPT, UR12, UR40, URZ ;  /* 0x000000280c107290 */ /* 0x000fe2000fffe0ff */
[----:B------:R-:W2:Y:S03]  /*10aa0*/  LDG.E.64 R22, desc[UR18][R4.64+0x50] ;  /* 0x0000501204167981 */ /* 0x000ea6000c1e1b00 */
[----:B------:R-:W-:Y:S01]  /*10ab0*/  USHF.L.U32 UR14, UR16, 0x3, URZ ;  /* 0x00000003100e7899 */ /* 0x000fe200080006ff */
[----:B------:R-:W2:Y:S04]  /*10ac0*/  LDG.E.64 R24, desc[UR18][R4.64+0x58] ;  /* 0x0000581204187981 */ /* 0x000ea8000c1e1b00 */
[----:B------:R-:W2:Y:S01]  /*10ad0*/  LDG.E.64 R26, desc[UR18][R4.64+0x60] ;  /* 0x00006012041a7981 */ /* 0x000ea2000c1e1b00 */
[----:B------:R-:W3:Y:S03]  /*10ae0*/  LDCU.64 UR12, c[0x3][UR13] ;  /* 0x00c000000d0c77ac */ /* 0x000ee60008000a00 */
[----:B------:R-:W2:Y:S03]  /*10af0*/  LDG.E.64 R34, desc[UR18][R4.64+0x78] ;  /* 0x0000781204227981 */ /* 0x000ea6000c1e1b00 */
[----:B------:R-:W4:Y:S01]  /*10b00*/  LDCU.64 UR14, c[0x3][UR14] ;  /* 0x00c000000e0e77ac */ /* 0x000f220008000a00 */
[----:B------:R-:W-:Y:S01]  /*10b10*/  UIADD3 UR16, UPT, UPT, UR16, UR40, URZ ;  /* 0x0000002810107290 */ /* 0x000fe2000fffe0ff */
[----:B---3--:R-:W-:Y:S01]  /*10b20*/  DFMA R30, R30, UR12, R28 ;  /* 0x0000000c1e1e7c2b */ /* 0x008fe2000800001c */
[----:B------:R-:W3:Y:S07]  /*10b30*/  LDG.E.64 R28, desc[UR18][R4.64+0x68] ;  /* 0x00006812041c7981 */ /* 0x000eee000c1e1b00 */
[----:B----4-:R-:W-:-:S02]  /*10b40*/  DFMA R32, R32, UR14, R30 ;  /* 0x0000000e20207c2b */ /* 0x010fc4000800001e */
[----:B------:R-:W4:Y:S01]  /*10b50*/  LDG.E.64 R30, desc[UR18][R4.64+0x70] ;  /* 0x00007012041e7981 */ /* 0x000f22000c1e1b00 */
[----:B------:R-:W-:-:S12]  /*10b60*/  USHF.L.U32 UR12, UR16, 0x3, URZ ;  /* 0x00000003100c7899 */ /* 0x000fd800080006ff */
[----:B------:R-:W5:Y:S01]  /*10b70*/  LDCU.64 UR12, c[0x3][UR12] ;  /* 0x00c000000c0c77ac */ /* 0x000f620008000a00 */
[----:B------:R-:W-:Y:S01]  /*10b80*/  UIADD3 UR16, UPT, UPT, UR16, UR40, URZ ;  /* 0x0000002810107290 */ /* 0x000fe2000fffe0ff */
[----:B-----5:R-:W-:-:S03]  /*10b90*/  DFMA R6, R6, UR12, R32 ;  /* 0x0000000c06067c2b */ /* 0x020fc60008000020 */
[----:B------:R-:W-:Y:S02]  /*10ba0*/  USHF.L.U32 UR12, UR16, 0x3, URZ ;  /* 0x00000003100c7899 */ /* 0x000fe400080006ff */
[----:B------:R-:W-:-:S04]  /*10bb0*/  UIADD3 UR16, UPT, UPT, UR16, UR40, URZ ;  /* 0x0000002810107290 */ /* 0x000fc8000fffe0ff */
[----:B------:R-:W-:Y:S02]  /*10bc0*/  USHF.L.U32 UR14, UR16, 0x3, URZ ;  /* 0x00000003100e7899 */ /* 0x000fe400080006ff */
[----:B------:R-:W-:-:S04]  /*10bd0*/  UIADD3 UR16, UPT, UPT, UR16, UR40, URZ ;  /* 0x0000002810107290 */ /* 0x000fc8000fffe0ff */
[----:B------:R-:W0:Y:S01]  /*10be0*/  LDCU.64 UR12, c[0x3][UR12] ;  /* 0x00c000000c0c77ac */ /* 0x000e220008000a00 */
[----:B------:R-:W-:-:S05]  /*10bf0*/  USHF.L.U32 UR17, UR16, 0x3, URZ ;  /* 0x0000000310117899 */ /* 0x000fca00080006ff */
[----:B------:R-:W1:Y:S01]  /*10c00*/  LDCU.64 UR14, c[0x3][UR14] ;  /* 0x00c000000e0e77ac */ /* 0x000e620008000a00 */
[----:B------:R-:W-:-:S04]  /*10c10*/  UIADD3 UR41, UPT, UPT, UR16, UR40, URZ ;  /* 0x0000002810297290 */ /* 0x000fc8000fffe0ff */
[----:B------:R-:W-:Y:S02]  /*10c20*/  USHF.L.U32 UR42, UR41, 0x3, URZ ;  /* 0x00000003292a7899 */ /* 0x000fe400080006ff */
[----:B------:R-:W5:Y:S01]  /*10c30*/  LDCU.64 UR16, c[0x3][UR17] ;  /* 0x00c00000111077ac */ /* 0x000f620008000a00 */
[----:B0-----:R-:W-:Y:S01]  /*10c40*/  DFMA R6, R8, UR12, R6 ;  /* 0x0000000c08067c2b */ /* 0x001fe20008000006 */
[----:B------:R-:W-:-:S04]  /*10c50*/  UIADD3 UR41, UPT, UPT, UR41, UR40, URZ ;  /* 0x0000002829297290 */ /* 0x000fc8000fffe0ff */
[----:B------:R-:W-:Y:S02]  /*10c60*/  USHF.L.U32 UR43, UR41, 0x3, URZ ;  /* 0x00000003292b7899 */ /* 0x000fe400080006ff */
[----:B------:R-:W-:Y:S02]  /*10c70*/  UIADD3 UR41, UPT, UPT, UR41, UR40, URZ ;  /* 0x0000002829297290 */ /* 0x000fe4000fffe0ff */
[----:B------:R-:W0:Y:S01]  /*10c80*/  LDCU.64 UR12, c[0x3][UR42] ;  /* 0x00c000002a0c77ac */ /* 0x000e220008000a00 */
[----:B-1----:R-:W-:Y:S01]  /*10c90*/  DFMA R6, R10, UR14, R6 ;  /* 0x0000000e0a067c2b */ /* 0x002fe20008000006 */
[----:B------:R-:W-:Y:S02]  /*10ca0*/  USHF.L.U32 UR42, UR41, 0x3, URZ ;  /* 0x00000003292a7899 */ /* 0x000fe400080006ff */
[----:B------:R-:W-:-:S04]  /*10cb0*/  UIADD3 UR41, UPT, UPT, UR41, UR40, URZ ;  /* 0x0000002829297290 */ /* 0x000fc8000fffe0ff */
[----:B------:R-:W1:Y:S01]  /*10cc0*/  LDCU.64 UR14, c[0x3][UR43] ;  /* 0x00c000002b0e77ac */ /* 0x000e620008000a00 */
[----:B-----5:R-:W-:Y:S01]  /*10cd0*/  DFMA R6, R12, UR16, R6 ;  /* 0x000000100c067c2b */ /* 0x020fe20008000006 */
[----:B------:R-:W-:Y:S02]  /*10ce0*/  USHF.L.U32 UR43, UR41, 0x3, URZ ;  /* 0x00000003292b7899 */ /* 0x000fe400080006ff */
[----:B------:R-:W-:Y:S02]  /*10cf0*/  UIADD3 UR41, UPT, UPT, UR41, UR40, URZ ;  /* 0x0000002829297290 */ /* 0x000fe4000fffe0ff */
[----:B------:R-:W5:Y:S03]  /*10d00*/  LDCU.64 UR16, c[0x3][UR42] ;  /* 0x00c000002a1077ac */ /* 0x000f660008000a00 */
[----:B0-----:R-:W-:Y:S01]  /*10d10*/  DFMA R6, R14, UR12, R6 ;  /* 0x0000000c0e067c2b */ /* 0x001fe20008000006 */
[----:B------:R-:W-:-:S02]  /*10d20*/  USHF.L.U32 UR42, UR41, 0x3, URZ ;  /* 0x00000003292a7899 */ /* 0x000fc400080006ff */
[----:B------:R-:W-:Y:S02]  /*10d30*/  UIADD3 UR41, UPT, UPT, UR41, UR40, URZ ;  /* 0x0000002829297290 */ /* 0x000fe4000fffe0ff */
[----:B------:R-:W2:Y:S03]  /*10d40*/  LDCU.64 UR12, c[0x3][UR43] ;  /* 0x00c000002b0c77ac */ /* 0x000ea60008000a00 */
[----:B-1----:R-:W-:Y:S01]  /*10d50*/  DFMA R6, R16, UR14, R6 ;  /* 0x0000000e10067c2b */ /* 0x002fe20008000006 */
[----:B------:R-:W-:Y:S02]  /*10d60*/  USHF.L.U32 UR43, UR41, 0x3, URZ ;  /* 0x00000003292b7899 */ /* 0x000fe400080006ff */
[----:B------:R-:W-:Y:S02]  /*10d70*/  UIADD3 UR41, UPT, UPT, UR41, UR40, URZ ;  /* 0x0000002829297290 */ /* 0x000fe4000fffe0ff */
[----:B------:R-:W0:Y:S03]  /*10d80*/  LDCU.64 UR14, c[0x3][UR42] ;  /* 0x00c000002a0e77ac */ /* 0x000e260008000a00 */
[----:B-----5:R-:W-:Y:S01]  /*10d90*/  DFMA R6, R18, UR16, R6 ;  /* 0x0000001012067c2b */ /* 0x020fe20008000006 */
[----:B------:R-:W-:-:S02]  /*10da0*/  USHF.L.U32 UR42, UR41, 0x3, URZ ;  /* 0x00000003292a7899 */ /* 0x000fc400080006ff */
[----:B------:R-:W-:Y:S02]  /*10db0*/  UIADD3 UR41, UPT, UPT, UR41, UR40, URZ ;  /* 0x0000002829297290 */ /* 0x000fe4000fffe0ff */
[----:B------:R-:W1:Y:S03]  /*10dc0*/  LDCU.64 UR16, c[0x3][UR43] ;  /* 0x00c000002b1077ac */ /* 0x000e660008000a00 */
[----:B--2---:R-:W-:Y:S01]  /*10dd0*/  DFMA R6, R20, UR12, R6 ;  /* 0x0000000c14067c2b */ /* 0x004fe20008000006 */
[----:B------:R-:W-:Y:S02]  /*10de0*/  USHF.L.U32 UR43, UR41, 0x3, URZ ;  /* 0x00000003292b7899 */ /* 0x000fe400080006ff */
[----:B------:R-:W-:Y:S02]  /*10df0*/  UIADD3 UR41, UPT, UPT, UR41, UR40, URZ ;  /* 0x0000002829297290 */ /* 0x000fe4000fffe0ff */
[----:B------:R-:W2:Y:S03]  /*10e00*/  LDCU.64 UR12, c[0x3][UR42] ;  /* 0x00c000002a0c77ac */ /* 0x000ea60008000a00 */
[----:B0-----:R-:W-:Y:S01]  /*10e10*/  DFMA R6, R22, UR14, R6 ;  /* 0x0000000e16067c2b */ /* 0x001fe20008000006 */
[----:B------:R-:W-:-:S02]  /*10e20*/  USHF.L.U32 UR42, UR41, 0x3, URZ ;  /* 0x00000003292a7899 */ /* 0x000fc400080006ff */
[----:B------:R-:W-:Y:S02]  /*10e30*/  UIADD3 UR41, UPT, UPT, UR41, UR40, URZ ;  /* 0x0000002829297290 */ /* 0x000fe4000fffe0ff */
[----:B------:R-:W3:Y:S03]  /*10e40*/  LDCU.64 UR14, c[0x3][UR43] ;  /* 0x00c000002b0e77ac */ /* 0x000ee60008000a00 */
[----:B-1----:R-:W-:Y:S01]  /*10e50*/  DFMA R6, R24, UR16, R6 ;  /* 0x0000001018067c2b */ /* 0x002fe20008000006 */
[----:B------:R-:W-:-:S04]  /*10e60*/  USHF.L.U32 UR41, UR41, 0x3, URZ ;  /* 0x0000000329297899 */ /* 0x000fc800080006ff */
[----:B------:R-:W4:Y:S03]  /*10e70*/  LDCU.64 UR16, c[0x3][UR42] ;  /* 0x00c000002a1077ac */ /* 0x000f260008000a00 */
[----:B--2---:R-:W-:-:S05]  /*10e80*/  DFMA R6, R26, UR12, R6 ;  /* 0x0000000c1a067c2b */ /* 0x004fca0008000006 */
[----:B------:R-:W0:Y:S01]  /*10e90*/  LDCU.64 UR12, c[0x3][UR41] ;  /* 0x00c00000290c77ac */ /* 0x000e220008000a00 */
[----:B------:R-:W-:-:S04]  /*10ea0*/  UIADD3 UR5, UPT, UPT, UR5, 0x10, URZ ;  /* 0x0000001005057890 */ /* 0x000fc8000fffe0ff */
[----:B------:R-:W-:Y:S01]  /*10eb0*/  UISETP.NE.AND UP1, UPT, UR5, UR8, UPT ;  /* 0x000000080500728c */ /* 0x000fe2000bf25270 */
[----:B---3--:R-:W-:-:S08]  /*10ec0*/  DFMA R6, R28, UR14, R6 ;  /* 0x0000000e1c067c2b */ /* 0x008fd00008000006 */
[----:B----4-:R-:W-:-:S08]  /*10ed0*/  DFMA R6, R30, UR16, R6 ;  /* 0x000000101e067c2b */ /* 0x010fd00008000006 */
[----:B0-----:R-:W-:Y:S01]  /*10ee0*/  DFMA R28, R34, UR12, R6 ;  /* 0x0000000c221c7c2b */ /* 0x001fe20008000006 */
[----:B------:R-:W-:Y:S10]  /*10ef0*/  BRA.U UP1, `(.L_x_795) ;  /* 0xfffffff901ac7547 */ /* 0x000ff4000b83ffff */
[----:B------:R-:W-:-:S05]  /*10f00*/  UMOV UR5, UR8 ;  /* 0x0000000800057c82 */ /* 0x000fca0008000000 */
.L_x_794:
[----:B------:R-:W-:-:S09]  /*10f10*/  UISETP.NE.AND UP1, UPT, UR27, URZ, UPT ;  /* 0x000000ff1b00728c */ /* 0x000fd2000bf25270 */
[----:B------:R-:W-:Y:S05]  /*10f20*/  BRA.U !UP1, `(.L_x_793) ;  /* 0x0000000509887547 */ /* 0x000fea000b800000 */
[----:B------:R-:W-:Y:S02]  /*10f30*/  UISETP.GE.U32.AND UP1, UPT, UR38, 0x7, UPT ;  /* 0x000000072600788c */ /* 0x000fe4000bf26070 */
[----:B------:R-:W-:-:S07]  /*10f40*/  UISETP.NE.AND UP2, UPT, UR22, URZ, UPT ;  /* 0x000000ff1600728c */ /* 0x000fce000bf45270 */
[----:B------:R-:W-:Y:S05]  /*10f50*/  BRA.U !UP1, `(.L_x_796) ;  /* 0x0000000109b07547 */ /* 0x000fea000b800000 */
[----:B0-----:R-:W-:Y:S01]  /*10f60*/  IMAD.U32 R9, RZ, RZ, UR5 ;  /* 0x00000005ff097e24 */ /* 0x001fe2000f8e00ff */
[----:B------:R-:W0:Y:S03]  /*10f70*/  LDCU UR43, c[0x0][0x398] ;  /* 0x00007300ff2b77ac */ /* 0x000e260008000800 */
[----:B------:R-:W-:-:S05]  /*10f80*/  IMAD.WIDE.U32 R8, R9, 0x8, R2 ;  /* 0x0000000809087825 */ /* 0x000fca00078e0002 */
[----:B------:R-:W2:Y:S04]  /*10f90*/  LDG.E.64 R10, desc[UR18][R8.64] ;  /* 0x00000012080a7981 */ /* 0x000ea8000c1e1b00 */
[----:B------:R-:W4:Y:S04]  /*10fa0*/  LDG.E.64 R12, desc[UR18][R8.64+0x8] ;  /* 0x00000812080c7981 */ /* 0x000f28000c1e1b00 */
[----:B------:R-:W5:Y:S04]  /*10fb0*/  LDG.E.64 R14, desc[UR18][R8.64+0x10] ;  /* 0x00001012080e7981 */ /* 0x000f68000c1e1b00 */
[----:B-1----:R-:W5:Y:S04]  /*10fc0*/  LDG.E.64 R16, desc[UR18][R8.64+0x18] ;  /* 0x0000181208107981 */ /* 0x002f68000c1e1b00 */
[----:B------:R-:W5:Y:S04]  /*10fd0*/  LDG.E.64 R18, desc[UR18][R8.64+0x20] ;  /* 0x0000201208127981 */ /* 0x000f68000c1e1b00 */
[----:B------:R-:W5:Y:S04]  /*10fe0*/  LDG.E.64 R20, desc[UR18][R8.64+0x28] ;  /* 0x0000281208147981 */ /* 0x000f68000c1e1b00 */
[----:B---3--:R-:W3:Y:S04]  /*10ff0*/  LDG.E.64 R4, desc[UR18][R8.64+0x30] ;  /* 0x0000301208047981 */ /* 0x008ee8000c1e1b00 */
[----:B------:R-:W3:Y:S01]  /*11000*/  LDG.E.64 R6, desc[UR18][R8.64+0x38] ;  /* 0x0000381208067981 */ /* 0x000ee2000c1e1b00 */
[----:B0-----:R-:W-:-:S02]  /*11010*/  UIMAD UR12, UR5, UR43, UR4 ;  /* 0x0000002b050c72a4 */ /* 0x001fc4000f8e0204 */
[----:B------:R-:W-:Y:S02]  /*11020*/  UIADD3 UR5, UPT, UPT, UR5, 0x8, URZ ;  /* 0x0000000805057890 */ /* 0x000fe4000fffe0ff */
[----:B------:R-:W-:Y:S02]  /*11030*/  USHF.L.U32 UR13, UR12, 0x3, URZ ;  /* 0x000000030c0d7899 */ /* 0x000fe400080006ff */
[----:B------:R-:W-:-:S04]  /*11040*/  UIADD3 UR14, UPT, UPT, UR12, UR43, URZ ;  /* 0x0000002b0c0e7290 */ /* 0x000fc8000fffe0ff */
[----:B------:R-:W-:Y:S02]  /*11050*/  USHF.L.U32 UR15, UR14, 0x3, URZ ;  /* 0x000000030e0f7899 */ /* 0x000fe400080006ff */
[----:B------:R-:W-:-:S04]  /*11060*/  UIADD3 UR16, UPT, UPT, UR14, UR43, URZ ;  /* 0x0000002b0e107290 */ /* 0x000fc8000fffe0ff */
[----:B------:R-:W2:Y:S01]  /*11070*/  LDCU.64 UR12, c[0x3][UR13] ;  /* 0x00c000000d0c77ac */ /* 0x000ea20008000a00 */
[----:B------:R-:W-:Y:S02]  /*11080*/  USHF.L.U32 UR17, UR16, 0x3, URZ ;  /* 0x0000000310117899 */ /* 0x000fe400080006ff */
[----:B------:R-:W-:-:S03]  /*11090*/  UIADD3 UR16, UPT, UPT, UR16, UR43, URZ ;  /* 0x0000002b10107290 */ /* 0x000fc6000fffe0ff */
[----:B------:R-:W4:Y:S01]  /*110a0*/  LDCU.64 UR14, c[0x3][UR15] ;  /* 0x00c000000f0e77ac */ /* 0x000f220008000a00 */
[----:B------:R-:W-:Y:S02]  /*110b0*/  USHF.L.U32 UR40, UR16, 0x3, URZ ;  /* 0x0000000310287899 */ /* 0x000fe400080006ff */
[----:B------:R-:W-:-:S05]  /*110c0*/  UIADD3 UR41, UPT, UPT, UR16, UR43, URZ ;  /* 0x0000002b10297290 */ /* 0x000fca000fffe0ff */
[----:B------:R-:W5:Y:S01]  /*110d0*/  LDCU.64 UR16, c[0x3][UR17] ;  /* 0x00c00000111077ac */ /* 0x000f620008000a00 */
[----:B------:R-:W-:Y:S02]  /*110e0*/  USHF.L.U32 UR42, UR41, 0x3, URZ ;  /* 0x00000003292a7899 */ /* 0x000fe400080006ff */
[----:B------:R-:W-:Y:S01]  /*110f0*/  UIADD3 UR41, UPT, UPT, UR41, UR43, URZ ;  /* 0x0000002b29297290 */ /* 0x000fe2000fffe0ff */
[----:B--2---:R-:W-:Y:S01]  /*11100*/  DFMA R10, R10, UR12, R28 ;  /* 0x0000000c0a0a7c2b */ /* 0x004fe2000800001c */
[----:B------:R-:W0:Y:S02]  /*11110*/  LDCU.64 UR12, c[0x3][UR40] ;  /* 0x00c00000280c77ac */ /* 0x000e240008000a00 */
[----:B------:R-:W-:Y:S02]  /*11120*/  USHF.L.U32 UR40, UR41, 0x3, URZ ;  /* 0x0000000329287899 */ /* 0x000fe400080006ff */
[----:B------:R-:W-:-:S03]  /*11130*/  UIADD3 UR41, UPT, UPT, UR41, UR43, URZ ;  /* 0x0000002b29297290 */ /* 0x000fc6000fffe0ff */
[----:B----4-:R-:W-:Y:S01]  /*11140*/  DFMA R10, R12, UR14, R10 ;  /* 0x0000000e0c0a7c2b */ /* 0x010fe2000800000a */
[----:B------:R-:W1:Y:S01]  /*11150*/  LDCU.64 UR14, c[0x3][UR42] ;  /* 0x00c000002a0e77ac */ /* 0x000e620008000a00 */
[----:B------:R-:W-:Y:S02]  /*11160*/  USHF.L.U32 UR42, UR41, 0x3, URZ ;  /* 0x00000003292a7899 */ /* 0x000fe400080006ff */
[----:B------:R-:W-:-:S04]  /*11170*/  UIADD3 UR41, UPT, UPT, UR41, UR43, URZ ;  /* 0x0000002b29297290 */ /* 0x000fc8000fffe0ff */
[----:B-----5:R-:W-:Y:S01]  /*11180*/  DFMA R10, R14, UR16, R10 ;  /* 0x000000100e0a7c2b */ /* 0x020fe2000800000a */
[----:B------:R-:W2:Y:S01]  /*11190*/  LDCU.64 UR16, c[0x3][UR40] ;  /* 0x00c00000281077ac */ /* 0x000ea20008000a00 */
[----:B------:R-:W-:-:S06]  /*111a0*/  USHF.L.U32 UR41, UR41, 0x3, URZ ;  /* 0x0000000329297899 */ /* 0x000fcc00080006ff */
[----:B0-----:R-:W-:Y:S01]  /*111b0*/  DFMA R10, R16, UR12, R10 ;  /* 0x0000000c100a7c2b */ /* 0x001fe2000800000a */
[----:B------:R-:W3:Y:S07]  /*111c0*/  LDCU.64 UR12, c[0x3][UR42] ;  /* 0x00c000002a0c77ac */ /* 0x000eee0008000a00 */
[----:B-1----:R-:W-:Y:S01]  /*111d0*/  DFMA R10, R18, UR14, R10 ;  /* 0x0000000e120a7c2b */ /* 0x002fe2000800000a */
[----:B------:R-:W0:Y:S07]  /*111e0*/  LDCU.64 UR14, c[0x3][UR41] ;  /* 0x00c00000290e77ac */ /* 0x000e2e0008000a00 */
[----:B--2---:R-:W-:-:S08]  /*111f0*/  DFMA R10, R20, UR16, R10 ;  /* 0x00000010140a7c2b */ /* 0x004fd0000800000a */
[----:B---3--:R-:W-:-:S08]  /*11200*/  DFMA R4, R4, UR12, R10 ;  /* 0x0000000c04047c2b */ /* 0x008fd0000800000a */
[----:B0-----:R-:W-:-:S11]  /*11210*/  DFMA R28, R6, UR14, R4 ;  /* 0x0000000e061c7c2b */ /* 0x001fd60008000004 */
.L_x_796:
[----:B------:R-:W-:Y:S05]  /*11220*/  BRA.U !UP2, `(.L_x_793) ;  /* 0x000000010ac87547 */ /* 0x000fea000b800000 */
[----:B------:R-:W-:Y:S02]  /*11230*/  UISETP.GE.U32.AND UP1, UPT, UR35, 0x3, UPT ;  /* 0x000000032300788c */ /* 0x000fe4000bf26070 */
[----:B------:R-:W-:-:S07]  /*11240*/  UISETP.NE.AND UP2, UPT, UR23, URZ, UPT ;  /* 0x000000ff1700728c */ /* 0x000fce000bf45270 */
[----:B------:R-:W-:Y:S05]  /*11250*/  BRA.U !UP1, `(.L_x_797) ;  /* 0x0000000109607547 */ /* 0x000fea000b800000 */
[----:B01-3--:R-:W-:Y:S01]  /*11260*/  MOV R5, UR5 ;  /* 0x0000000500057c02 */ /* 0x00bfe20008000f00 */
[----:B------:R-:W0:Y:S04]  /*11270*/  LDCU UR16, c[0x0][0x398] ;  /* 0x00007300ff1077ac */ /* 0x000e280008000800 */
[----:B------:R-:W-:-:S05]  /*11280*/  IMAD.WIDE.U32 R4, R5, 0x8, R2 ;  /* 0x0000000805047825 */ /* 0x000fca00078e0002 */
[----:B------:R-:W2:Y:S04]  /*11290*/  LDG.E.64 R6, desc[UR18][R4.64] ;  /* 0x0000001204067981 */ /* 0x000ea8000c1e1b00 */
[----:B------:R-:W3:Y:S04]  /*112a0*/  LDG.E.64 R8, desc[UR18][R4.64+0x8] ;  /* 0x0000081204087981 */ /* 0x000ee8000c1e1b00 */
[----:B------:R-:W4:Y:S04]  /*112b0*/  LDG.E.64 R10, desc[UR18][R4.64+0x10] ;  /* 0x00001012040a7981 */ /* 0x000f28000c1e1b00 */
[----:B------:R-:W5:Y:S01]  /*112c0*/  LDG.E.64 R12, desc[UR18][R4.64+0x18] ;  /* 0x00001812040c7981 */ /* 0x000f62000c1e1b00 */
        /* <DEDUP_REMOVED lines=9> */
[----:B------:R-:W3:Y:S01]  /*11360*/  LDCU.64 UR14, c[0x3][UR15] ;  /* 0x00c000000f0e77ac */ /* 0x000ee20008000a00 */
[----:B------:R-:W-:-:S07]  /*11370*/  USHF.L.U32 UR41, UR16, 0x3, URZ ;  /* 0x0000000310297899 */ /* 0x000fce00080006ff */
[----:B------:R-:W4:Y:S01]  /*11380*/  LDCU.64 UR16, c[0x3][UR40] ;  /* 0x00c00000281077ac */ /* 0x000f220008000a00 */
[----:B--2---:R-:W-:-:S04]  /*11390*/  DFMA R6, R6, UR12, R28 ;  /* 0x0000000c06067c2b */ /* 0x004fc8000800001c */
[----:B------:R-:W5:Y:S04]  /*113a0*/  LDCU.64 UR12, c[0x3][UR41] ;  /* 0x00c00000290c77ac */ /* 0x000f680008000a00 */
[----:B---3--:R-:W-:-:S08]  /*113b0*/  DFMA R6, R8, UR14, R6 ;  /* 0x0000000e08067c2b */ /* 0x008fd00008000006 */
[----:B----4-:R-:W-:-:S08]  /*113c0*/  DFMA R6, R10, UR16, R6 ;  /* 0x000000100a067c2b */ /* 0x010fd00008000006 */
[----:B-----5:R-:W-:-:S11]  /*113d0*/  DFMA R28, R12, UR12, R6 ;  /* 0x0000000c0c1c7c2b */ /* 0x020fd60008000006 */
.L_x_797:
[----:B------:R-:W-:Y:S05]  /*113e0*/  BRA.U !UP2, `(.L_x_793) ;  /* 0x000000010a587547 */ /* 0x000fea000b800000 */
[----:B0-----:R-:W-:Y:S01]  /*113f0*/  IMAD.U32 R9, RZ, RZ, UR5 ;  /* 0x00000005ff097e24 */ /* 0x001fe2000f8e00ff */
[----:B------:R-:W0:Y:S03]  /*11400*/  LDCU UR14, c[0x0][0x398] ;  /* 0x00007300ff0e77ac */ /* 0x000e260008000800 */
[----:B------:R-:W-:-:S05]  /*11410*/  IMAD.WIDE.U32 R8, R9, 0x8, R2 ;  /* 0x0000000809087825 */ /* 0x000fca00078e0002 */
[----:B-1-3--:R-:W2:Y:S01]  /*11420*/  LDG.E.64 R4, desc[UR18][R8.64] ;  /* 0x0000001208047981 */ /* 0x00aea2000c1e1b00 */
[----:B------:R-:W-:Y:S02]  /*11430*/  UISETP.NE.AND UP1, UPT, UR23, 0x1, UPT ;  /* 0x000000011700788c */ /* 0x000fe4000bf25270 */
[----:B0-----:R-:W-:-:S04]  /*11440*/  UIMAD UR5, UR5, UR14, UR4 ;  /* 0x0000000e050572a4 */ /* 0x001fc8000f8e0204 */
        /* <DEDUP_REMOVED lines=16> */
.L_x_793:
[----:B01-3--:R-:W-:Y:S01]  /*11550*/  IMAD.U32 R5, RZ, RZ, UR4 ;  /* 0x00000004ff057e24 */ /* 0x00bfe2000f8e00ff */
[----:B------:R-:W-:Y:S01]  /*11560*/  ULEA UR5, UR4, UR11, 0x3 ;  /* 0x0000000b04057291 */ /* 0x000fe2000f8e18ff */
[----:B------:R-:W0:Y:S02]  /*11570*/  LDCU UR12, c[0x0][0x398] ;  /* 0x00007300ff0c77ac */ /* 0x000e240008000800 */
[----:B------:R-:W-:-:S06]  /*11580*/  IMAD.WIDE.U32 R4, R5, 0x8, R38 ;  /* 0x0000000805047825 */ /* 0x000fcc00078e0026 */
[----:B------:R-:W2:Y:S01]  /*11590*/  LDG.E.64 R4, desc[UR18][R4.64] ;  /* 0x0000001204047981 */ /* 0x000ea2000c1e1b00 */
[----:B------:R-:W-:-:S04]  /*115a0*/  UIADD3 UR4, UPT, UPT, UR4, 0x1, URZ ;  /* 0x0000000104047890 */ /* 0x000fc8000fffe0ff */
[----:B0-----:R-:W-:Y:S01]  /*115b0*/  UISETP.NE.AND UP1, UPT, UR4, UR12, UPT ;  /* 0x0000000c0400728c */ /* 0x001fe2000bf25270 */
[----:B--2---:R-:W-:-:S07]  /*115c0*/  DADD R28, R4, -R28 ;  /* 0x00000000041c7229 */ /* 0x004fce000000081c */
[----:B------:R0:W-:Y:S01]  /*115d0*/  STL.64 [UR5+0x50], R28 ;  /* 0x0000501cff007987 */ /* 0x0001e20008100a05 */
[----:B------:R-:W-:Y:S05]  /*115e0*/  BRA.U UP1, `(.L_x_798) ;  /* 0xfffffff101cc7547 */ /* 0x000fea000b83ffff */
.L_x_792:
[----:B------:R-:W-:Y:S05]  /*115f0*/  @!P6 BRA `(.L_x_799) ;  /* 0x0000000c0000e947 */ /* 0x000fea0003800000 */
[----:B------:R-:W-:Y:S05]  /*11600*/  @!P0 BRA `(.L_x_800) ;  /* 0x0000000800108947 */ /* 0x000fea0003800000 */
[----:B------:R-:W-:-:S05]  /*11610*/  UMOV UR4, URZ ;  /* 0x000000ff00047c82 */ /* 0x000fca0008000000 */
.L_x_806:
[----:B------:R-:W5:Y:S01]  /*11620*/  LDCU UR12, c[0x0][0x398] ;  /* 0x00007300ff0c77ac */ /* 0x000f620008000800 */
[----:B012-4-:R-:W-:Y:S01]  /*11630*/  CS2R R32, SRZ ;  /* 0x0000000000207805 */ /* 0x017fe2000001ff00 */
[----:B------:R-:W-:Y:S01]  /*11640*/  UISETP.GE.U32.AND UP1, UPT, UR24, 0xf, UPT ;  /* 0x0000000f1800788c */ /* 0x000fe2000bf26070 */
[----:B------:R-:W-:Y:S01]  /*11650*/  UMOV UR5, URZ ;  /* 0x000000ff00057c82 */ /* 0x000fe20008000000 */
[----:B-----5:R-:W-:-:S07]  /*11660*/  UIMAD UR12, UR4, UR12, URZ ;  /* 0x0000000c040c72a4 */ /* 0x020fce000f8e02ff */
[----:B------:R-:W-:Y:S05]  /*11670*/  BRA.U !UP1, `(.L_x_801) ;  /* 0x0000000109c47547 */ /* 0x000fea000b800000 */
[----:B------:R-:W-:Y:S01]  /*11680*/  CS2R R32, SRZ ;  /* 0x0000000000207805 */ /* 0x000fe2000001ff00 */
[----:B------:R-:W-:-:S06]  /*11690*/  UMOV UR5, URZ ;  /* 0x000000ff00057c82 */ /* 0x000fcc0008000000 */
.L_x_802:
[----:B------:R-:W-:-:S09]  /*116a0*/  ULEA UR14, UR5, UR9, 0x3 ;  /* 0x00000009050e7291 */ /* 0x000fd2000f8e18ff */
[----:B------:R-:W2:Y:S04]  /*116b0*/  LDL.128 R28, [UR14] ;  /* 0x0000000eff1c7983 */ /* 0x000ea80008100c00 */
[----:B---3--:R-:W3:Y:S04]  /*116c0*/  LDL.128 R24, [UR14+0x10] ;  /* 0x0000100eff187983 */ /* 0x008ee80008100c00 */
[----:B------:R-:W4:Y:S04]  /*116d0*/  LDL.128 R20, [UR14+0x20] ;  /* 0x0000200eff147983 */ /* 0x000f280008100c00 */
[----:B------:R-:W5:Y:S04]  /*116e0*/  LDL.128 R16, [UR14+0x30] ;  /* 0x0000300eff107983 */ /* 0x000f680008100c00 */
[----:B------:R-:W5:Y:S01]  /*116f0*/  LDL.128 R12, [UR14+0x40] ;  /* 0x0000400eff0c7983 */ /* 0x000f620008100c00 */
[----:B------:R-:W-:-:S03]  /*11700*/  UIADD3 UR13, UPT, UPT, UR12, UR5, URZ ;  /* 0x000000050c0d7290 */ /* 0x000fc6000fffe0ff */
[----:B------:R-:W5:Y:S01]  /*11710*/  LDL.128 R8, [UR14+0x50] ;  /* 0x0000500eff087983 */ /* 0x000f620008100c00 */
[----:B------:R-:W-:-:S03]  /*11720*/  USHF.L.U32 UR13, UR13, 0x3, URZ ;  /* 0x000000030d0d7899 */ /* 0x000fc600080006ff */
[----:B------:R-:W5:Y:S09]  /*11730*/  LDL.128 R4, [UR14+0x60] ;  /* 0x0000600eff047983 */ /* 0x000f720008100c00 */
[----:B------:R-:W2:Y:S01]  /*11740*/  LDCU.64 UR16, c[0x3][UR13] ;  /* 0x00c000000d1077ac */ /* 0x000ea20008000a00 */
[----:B------:R-:W0:Y:S01]  /*11750*/  LDCU.64 UR40, c[0x3][UR13+0x8] ;  /* 0x00c001000d2877ac */ /* 0x000e220008000a00 */
[----:B--2---:R-:W-:-:S08]  /*11760*/  DFMA R28, R28, UR16, R32 ;  /* 0x000000101c1c7c2b */ /* 0x004fd00008000020 */
[----:B0-----:R-:W-:Y:S02]  /*11770*/  DFMA R32, R30, UR40, R28 ;  /* 0x000000281e207c2b */ /* 0x001fe4000800001c */
[----:B------:R-:W2:Y:S01]  /*11780*/  LDL.128 R28, [UR14+0x70] ;  /* 0x0000700eff1c7983 */ /* 0x000ea20008100c00 */
[----:B------:R-:W3:Y:S01]  /*11790*/  LDCU.64 UR14, c[0x3][UR13+0x10] ;  /* 0x00c002000d0e77ac */ /* 0x000ee20008000a00 */
[----:B------:R-:W0:Y:S01]  /*117a0*/  LDCU.64 UR16, c[0x3][UR13+0x18] ;  /* 0x00c003000d1077ac */ /* 0x000e220008000a00 */
[----:B------:R-:W1:Y:S03]  /*117b0*/  LDCU.64 UR40, c[0x3][UR13+0x28] ;  /* 0x00c005000d2877ac */ /* 0x000e660008000a00 */
[----:B---3--:R-:W-:Y:S01]  /*117c0*/  DFMA R24, R24, UR14, R32 ;  /* 0x0000000e18187c2b */ /* 0x008fe20008000020 */
[----:B------:R-:W4:Y:S07]  /*117d0*/  LDCU.64 UR14, c[0x3][UR13+0x20] ;  /* 0x00c004000d0e77ac */ /* 0x000f2e0008000a00 */
[----:B0-----:R-:W-:Y:S01]  /*117e0*/  DFMA R24, R26, UR16, R24 ;  /* 0x000000101a187c2b */ /* 0x001fe20008000018 */
[----:B------:R-:W5:Y:S07]  /*117f0*/  LDCU.64 UR16, c[0x3][UR13+0x30] ;  /* 0x00c006000d1077ac */ /* 0x000f6e0008000a00 */
[----:B----4-:R-:W-:Y:S01]  /*11800*/  DFMA R20, R20, UR14, R24 ;  /* 0x0000000e14147c2b */ /* 0x010fe20008000018 */
[----:B------:R-:W0:Y:S07]  /*11810*/  LDCU.64 UR14, c[0x3][UR13+0x38] ;  /* 0x00c007000d0e77ac */ /* 0x000e2e0008000a00 */
[----:B-1----:R-:W-:Y:S01]  /*11820*/  DFMA R20, R22, UR40, R20 ;  /* 0x0000002816147c2b */ /* 0x002fe20008000014 */
[----:B------:R-:W1:Y:S07]  /*11830*/  LDCU.64 UR40, c[0x3][UR13+0x40] ;  /* 0x00c008000d2877ac */ /* 0x000e6e0008000a00 */
[----:B-----5:R-:W-:Y:S01]  /*11840*/  DFMA R16, R16, UR16, R20 ;  /* 0x0000001010107c2b */ /* 0x020fe20008000014 */
[----:B------:R-:W3:Y:S07]  /*11850*/  LDCU.64 UR16, c[0x3][UR13+0x48] ;  /* 0x00c009000d1077ac */ /* 0x000eee0008000a00 */
[----:B0-----:R-:W-:Y:S01]  /*11860*/  DFMA R16, R18, UR14, R16 ;  /* 0x0000000e12107c2b */ /* 0x001fe20008000010 */
[----:B------:R-:W0:Y:S07]  /*11870*/  LDCU.64 UR14, c[0x3][UR13+0x50] ;  /* 0x00c00a000d0e77ac */ /* 0x000e2e0008000a00 */
[----:B-1----:R-:W-:Y:S01]  /*11880*/  DFMA R12, R12, UR40, R16 ;  /* 0x000000280c0c7c2b */ /* 0x002fe20008000010 */
[----:B------:R-:W1:Y:S07]  /*11890*/  LDCU.64 UR40, c[0x3][UR13+0x58] ;  /* 0x00c00b000d2877ac */ /* 0x000e6e0008000a00 */
[----:B---3--:R-:W-:Y:S01]  /*118a0*/  DFMA R12, R14, UR16, R12 ;  /* 0x000000100e0c7c2b */ /* 0x008fe2000800000c */
[----:B------:R-:W3:Y:S07]  /*118b0*/  LDCU.64 UR16, c[0x3][UR13+0x60] ;  /* 0x00c00c000d1077ac */ /* 0x000eee0008000a00 */
[----:B0-----:R-:W-:Y:S01]  /*118c0*/  DFMA R8, R8, UR14, R12 ;  /* 0x0000000e08087c2b */ /* 0x001fe2000800000c */
[----:B------:R-:W0:Y:S07]  /*118d0*/  LDCU.64 UR42, c[0x3][UR13+0x68] ;  /* 0x00c00d000d2a77ac */ /* 0x000e2e0008000a00 */
[----:B-1----:R-:W-:Y:S01]  /*118e0*/  DFMA R8, R10, UR40, R8 ;  /* 0x000000280a087c2b */ /* 0x002fe20008000008 */
[----:B------:R-:W2:Y:S07]  /*118f0*/  LDCU.64 UR40, c[0x3][UR13+0x70] ;  /* 0x00c00e000d2877ac */ /* 0x000eae0008000a00 */
[----:B---3--:R-:W-:Y:S01]  /*11900*/  DFMA R4, R4, UR16, R8 ;  /* 0x0000001004047c2b */ /* 0x008fe20008000008 */
[----:B------:R-:W1:Y:S01]  /*11910*/  LDCU.64 UR14, c[0x3][UR13+0x78] ;  /* 0x00c00f000d0e77ac */ /* 0x000e620008000a00 */
[----:B------:R-:W-:-:S06]  /*11920*/  UIADD3 UR5, UPT, UPT, UR5, 0x10, URZ ;  /* 0x0000001005057890 */ /* 0x000fcc000fffe0ff */
[----:B0-----:R-:W-:Y:S01]  /*11930*/  DFMA R4, R6, UR42, R4 ;  /* 0x0000002a06047c2b */ /* 0x001fe20008000004 */
[----:B------:R-:W-:-:S07]  /*11940*/  UISETP.NE.AND UP1, UPT, UR5, UR7, UPT ;  /* 0x000000070500728c */ /* 0x000fce000bf25270 */
[----:B--2---:R-:W-:-:S08]  /*11950*/  DFMA R4, R28, UR40, R4 ;  /* 0x000000281c047c2b */ /* 0x004fd00008000004 */
[----:B-1----:R-:W-:Y:S01]  /*11960*/  DFMA R32, R30, UR14, R4 ;  /* 0x0000000e1e207c2b */ /* 0x002fe20008000004 */
[----:B------:R-:W-:Y:S10]  /*11970*/  BRA.U UP1, `(.L_x_802) ;  /* 0xfffffffd01487547 */ /* 0x000ff4000b83ffff */
[----:B------:R-:W-:-:S05]  /*11980*/  UMOV UR5, UR7 ;  /* 0x0000000700057c82 */ /* 0x000fca0008000000 */
.L_x_801:
[----:B------:R-:W-:-:S09]  /*11990*/  UISETP.NE.AND UP1, UPT, UR25, URZ, UPT ;  /* 0x000000ff1900728c */ /* 0x000fd2000bf25270 */
[----:B------:R-:W-:Y:S05]  /*119a0*/  BRA.U !UP1, `(.L_x_803) ;  /* 0x00000005090c7547 */ /* 0x000fea000b800000 */
[----:B------:R-:W-:Y:S02]  /*119b0*/  UISETP.GE.U32.AND UP1, UPT, UR36, 0x7, UPT ;  /* 0x000000072400788c */ /* 0x000fe4000bf26070 */
[----:B------:R-:W-:-:S07]  /*119c0*/  UISETP.NE.AND UP2, UPT, UR26, URZ, UPT ;  /* 0x000000ff1a00728c */ /* 0x000fce000bf45270 */
[----:B------:R-:W-:Y:S05]  /*119d0*/  BRA.U !UP1, `(.L_x_804) ;  /* 0x0000000109687547 */ /* 0x000fea000b800000 */
[----:B------:R-:W-:-:S09]  /*119e0*/  ULEA UR13, UR5, UR9, 0x3 ;  /* 0x00000009050d7291 */ /* 0x000fd2000f8e18ff */
[----:B---3--:R-:W2:Y:S04]  /*119f0*/  LDL.128 R4, [UR13] ;  /* 0x0000000dff047983 */ /* 0x008ea80008100c00 */
[----:B------:R-:W3:Y:S04]  /*11a00*/  LDL.128 R8, [UR13+0x10] ;  /* 0x0000100dff087983 */ /* 0x000ee80008100c00 */
[----:B------:R-:W4:Y:S04]  /*11a10*/  LDL.128 R12, [UR13+0x20] ;  /* 0x0000200dff0c7983 */ /* 0x000f280008100c00 */
[----:B------:R-:W5:Y:S01]  /*11a20*/  LDL.128 R16, [UR13+0x30] ;  /* 0x0000300dff107983 */ /* 0x000f620008100c00 */
[----:B------:R-:W-:-:S02]  /*11a30*/  UIADD3 UR13, UPT, UPT, UR12, UR5, URZ ;  /* 0x000000050c0d7290 */ /* 0x000fc4000fffe0ff */
[----:B------:R-:W-:Y:S02]  /*11a40*/  UIADD3 UR16, UPT, UPT, UR12, UR5, URZ ;  /* 0x000000050c107290 */ /* 0x000fe4000fffe0ff */
[----:B------:R-:W-:Y:S02]  /*11a50*/  USHF.L.U32 UR13, UR13, 0x3, URZ ;  /* 0x000000030d0d7899 */ /* 0x000fe400080006ff */
[----:B------:R-:W-:Y:S02]  /*11a60*/  USHF.L.U32 UR16, UR16, 0x3, URZ ;  /* 0x0000000310107899 */ /* 0x000fe400080006ff */
[----:B------:R-:W-:-:S08]  /*11a70*/  UIADD3 UR5, UPT, UPT, UR5, 0x8, URZ ;  /* 0x0000000805057890 */ /* 0x000fd0000fffe0ff */
[----:B------:R-:W2:Y:S02]  /*11a80*/  LDCU.64 UR14, c[0x3][UR13] ;  /* 0x00c000000d0e77ac */ /* 0x000ea40008000a00 */
[----:B------:R-:W0:Y:S01]  /*11a90*/  LDCU.64 UR40, c[0x3][UR16+0x8] ;  /* 0x00c00100102877ac */ /* 0x000e220008000a00 */
[----:B------:R-:W3:Y:S01]  /*11aa0*/  LDCU.64 UR42, c[0x3][UR16+0x10] ;  /* 0x00c00200102a77ac */ /* 0x000ee20008000a00 */
[----:B------:R-:W5:Y:S01]  /*11ab0*/  LDCU.64 UR44, c[0x3][UR16+0x30] ;  /* 0x00c00600102c77ac */ /* 0x000f620008000a00 */
[----:B--2---:R-:W-:Y:S01]  /*11ac0*/  DFMA R4, R4, UR14, R32 ;  /* 0x0000000e04047c2b */ /* 0x004fe20008000020 */
[----:B------:R-:W1:Y:S07]  /*11ad0*/  LDCU.64 UR14, c[0x3][UR16+0x18] ;  /* 0x00c00300100e77ac */ /* 0x000e6e0008000a00 */
[----:B0-----:R-:W-:Y:S01]  /*11ae0*/  DFMA R4, R6, UR40, R4 ;  /* 0x0000002806047c2b */ /* 0x001fe20008000004 */
[----:B------:R-:W4:Y:S07]  /*11af0*/  LDCU.64 UR40, c[0x3][UR16+0x20] ;  /* 0x00c00400102877ac */ /* 0x000f2e0008000a00 */
[----:B---3--:R-:W-:Y:S01]  /*11b00*/  DFMA R4, R8, UR42, R4 ;  /* 0x0000002a08047c2b */ /* 0x008fe20008000004 */
[----:B------:R-:W0:Y:S07]  /*11b10*/  LDCU.64 UR42, c[0x3][UR16+0x28] ;  /* 0x00c00500102a77ac */ /* 0x000e2e0008000a00 */
[----:B-1----:R-:W-:Y:S01]  /*11b20*/  DFMA R4, R10, UR14, R4 ;  /* 0x0000000e0a047c2b */ /* 0x002fe20008000004 */
[----:B------:R-:W1:Y:S07]  /*11b30*/  LDCU.64 UR14, c[0x3][UR16+0x38] ;  /* 0x00c00700100e77ac */ /* 0x000e6e0008000a00 */
[----:B----4-:R-:W-:-:S08]  /*11b40*/  DFMA R4, R12, UR40, R4 ;  /* 0x000000280c047c2b */ /* 0x010fd00008000004 */
[----:B0-----:R-:W-:-:S08]  /*11b50*/  DFMA R4, R14, UR42, R4 ;  /* 0x0000002a0e047c2b */ /* 0x001fd00008000004 */
[----:B-----5:R-:W-:-:S08]  /*11b60*/  DFMA R4, R16, UR44, R4 ;  /* 0x0000002c10047c2b */ /* 0x020fd00008000004 */
[----:B-1----:R-:W-:-:S11]  /*11b70*/  DFMA R32, R18, UR14, R4 ;  /* 0x0000000e12207c2b */ /* 0x002fd60008000004 */
.L_x_804:
[----:B------:R-:W-:Y:S05]  /*11b80*/  BRA.U !UP2, `(.L_x_803) ;  /* 0x000000010a947547 */ /* 0x000fea000b800000 */
[----:B------:R-:W-:Y:S02]  /*11b90*/  UISETP.GE.U32.AND UP1, UPT, UR37, 0x3, UPT ;  /* 0x000000032500788c */ /* 0x000fe4000bf26070 */
[----:B------:R-:W-:-:S07]  /*11ba0*/  UISETP.NE.AND UP2, UPT, UR28, URZ, UPT ;  /* 0x000000ff1c00728c */ /* 0x000fce000bf45270 */
[----:B------:R-:W-:Y:S05]  /*11bb0*/  BRA.U !UP1, `(.L_x_805) ;  /* 0x0000000109407547 */ /* 0x000fea000b800000 */
[----:B------:R-:W-:-:S09]  /*11bc0*/  ULEA UR13, UR5, UR9, 0x3 ;  /* 0x00000009050d7291 */ /* 0x000fd2000f8e18ff */
[----:B------:R-:W2:Y:S04]  /*11bd0*/  LDL.128 R8, [UR13] ;  /* 0x0000000dff087983 */ /* 0x000ea80008100c00 */
[----:B---3--:R-:W3:Y:S01]  /*11be0*/  LDL.128 R4, [UR13+0x10] ;  /* 0x0000100dff047983 */ /* 0x008ee20008100c00 */
[----:B------:R-:W-:Y:S02]  /*11bf0*/  UIADD3 UR13, UPT, UPT, UR12, UR5, URZ ;  /* 0x000000050c0d7290 */ /* 0x000fe4000fffe0ff */
[----:B------:R-:W-:Y:S02]  /*11c00*/  UIADD3 UR14, UPT, UPT, UR12, UR5, URZ ;  /* 0x000000050c0e7290 */ /* 0x000fe4000fffe0ff */
[----:B------:R-:W-:Y:S02]  /*11c10*/  USHF.L.U32 UR13, UR13, 0x3, URZ ;  /* 0x000000030d0d7899 */ /* 0x000fe400080006ff */
[----:B------:R-:W-:-:S02]  /*11c20*/  USHF.L.U32 UR16, UR14, 0x3, URZ ;  /* 0x000000030e107899 */ /* 0x000fc400080006ff */
[----:B------:R-:W-:-:S08]  /*11c30*/  UIADD3 UR5, UPT, UPT, UR5, 0x4, URZ ;  /* 0x0000000405057890 */ /* 0x000fd0000fffe0ff */
[----:B------:R-:W2:Y:S02]  /*11c40*/  LDCU.64 UR14, c[0x3][UR13] ;  /* 0x00c000000d0e77ac */ /* 0x000ea40008000a00 */
[----:B------:R-:W0:Y:S01]  /*11c50*/  LDCU.64 UR40, c[0x3][UR16+0x8] ;  /* 0x00c00100102877ac */ /* 0x000e220008000a00 */
[----:B------:R-:W3:Y:S01]  /*11c60*/  LDCU.64 UR42, c[0x3][UR16+0x10] ;  /* 0x00c00200102a77ac */ /* 0x000ee20008000a00 */
[----:B--2---:R-:W-:Y:S01]  /*11c70*/  DFMA R8, R8, UR14, R32 ;  /* 0x0000000e08087c2b */ /* 0x004fe20008000020 */
[----:B------:R-:W1:Y:S07]  /*11c80*/  LDCU.64 UR14, c[0x3][UR16+0x18] ;  /* 0x00c00300100e77ac */ /* 0x000e6e0008000a00 */
[----:B0-----:R-:W-:-:S08]  /*11c90*/  DFMA R8, R10, UR40, R8 ;  /* 0x000000280a087c2b */ /* 0x001fd00008000008 */
[----:B---3--:R-:W-:-:S08]  /*11ca0*/  DFMA R4, R4, UR42, R8 ;  /* 0x0000002a04047c2b */ /* 0x008fd00008000008 */
[----:B-1----:R-:W-:-:S11]  /*11cb0*/  DFMA R32, R6, UR14, R4 ;  /* 0x0000000e06207c2b */ /* 0x002fd60008000004 */
.L_x_805:
[----:B------:R-:W-:Y:S05]  /*11cc0*/  BRA.U !UP2, `(.L_x_803) ;  /* 0x000000010a447547 */ /* 0x000fea000b800000 */
[----:B------:R-:W-:-:S09]  /*11cd0*/  ULEA UR16, UR5, UR9, 0x3 ;  /* 0x0000000905107291 */ /* 0x000fd2000f8e18ff */
[----:B---3--:R-:W2:Y:S01]  /*11ce0*/  LDL.128 R4, [UR16] ;  /* 0x00000010ff047983 */ /* 0x008ea20008100c00 */
[----:B------:R-:W-:Y:S02]  /*11cf0*/  UIADD3 UR13, UPT, UPT, UR12, UR5, URZ ;  /* 0x000000050c0d7290 */ /* 0x000fe4000fffe0ff */
[----:B------:R-:W-:Y:S02]  /*11d00*/  UISETP.NE.AND UP1, UPT, UR28, 0x1, UPT ;  /* 0x000000011c00788c */ /* 0x000fe4000bf25270 */
[----:B------:R-:W-:-:S12]  /*11d10*/  USHF.L.U32 UR13, UR13, 0x3, URZ ;  /* 0x000000030d0d7899 */ /* 0x000fd800080006ff */
[----:B------:R-:W2:Y:S02]  /*11d20*/  LDCU.64 UR14, c[0x3][UR13] ;  /* 0x00c000000d0e77ac */ /* 0x000ea40008000a00 */
[----:B--2---:R-:W-:Y:S01]  /*11d30*/  DFMA R32, R4, UR14, R32 ;  /* 0x0000000e04207c2b */ /* 0x004fe20008000020 */
[----:B------:R-:W-:Y:S10]  /*11d40*/  BRA.U !UP1, `(.L_x_803) ;  /* 0x0000000109247547 */ /* 0x000ff4000b800000 */
[----:B------:R-:W-:-:S06]  /*11d50*/  UISETP.NE.AND UP1, UPT, UR28, 0x2, UPT ;  /* 0x000000021c00788c */ /* 0x000fcc000bf25270 */
[----:B------:R-:W-:-:S13]  /*11d60*/  PLOP3.LUT P0, PT, PT, PT, UP1, 0x80, 0x8 ;  /* 0x000000000008781c */ /* 0x000fda0003f0f018 */
[----:B------:R-:W2:Y:S01]  /*11d70*/  @P0 LDL.64 R4, [UR16+0x10] ;  /* 0x00001010ff040983 */ /* 0x000ea20008100a00 */
[----:B------:R-:W-:-:S04]  /*11d80*/  UIADD3 UR12, UPT, UPT, UR12, UR5, URZ ;  /* 0x000000050c0c7290 */ /* 0x000fc8000fffe0ff */
[----:B------:R-:W-:-:S12]  /*11d90*/  USHF.L.U32 UR12, UR12, 0x3, URZ ;  /* 0x000000030c0c7899 */ /* 0x000fd800080006ff */
[----:B------:R-:W0:Y:S01]  /*11da0*/  LDCU.64 UR14, c[0x3][UR12+0x8] ;  /* 0x00c001000c0e77ac */ /* 0x000e220008000a00 */
[----:B------:R-:W2:Y:S01]  /*11db0*/  @UP1 LDCU.64 UR12, c[0x3][UR12+0x10] ;  /* 0x00c002000c0c17ac */ /* 0x000ea20008000a00 */
[----:B0-----:R-:W-:-:S08]  /*11dc0*/  DFMA R32, R6, UR14, R32 ;  /* 0x0000000e06207c2b */ /* 0x001fd00008000020 */
[----:B--2---:R-:W-:-:S11]  /*11dd0*/  @P0 DFMA R32, R4, UR12, R32 ;  /* 0x0000000c04200c2b */ /* 0x004fd60008000020 */
.L_x_803:
[----:B------:R-:W-:Y:S01]  /*11de0*/  ULEA UR5, UR4, UR33, 0x3 ;  /* 0x0000002104057291 */ /* 0x000fe2000f8e18ff */
[----:B------:R-:W0:Y:S01]  /*11df0*/  LDCU UR12, c[0x0][0x39c] ;  /* 0x00007380ff0c77ac */ /* 0x000e220008000800 */
[----:B------:R-:W-:-:S07]  /*11e00*/  UIADD3 UR4, UPT, UPT, UR4, 0x1, URZ ;  /* 0x0000000104047890 */ /* 0x000fce000fffe0ff */
[----:B------:R1:W-:Y:S01]  /*11e10*/  STL.64 [UR5], R32 ;  /* 0x00000020ff007987 */ /* 0x0003e20008100a05 */
[----:B0-----:R-:W-:-:S09]  /*11e20*/  UISETP.NE.AND UP1, UPT, UR4, UR12, UPT ;  /* 0x0000000c0400728c */ /* 0x001fd2000bf25270 */
[----:B-1----:R-:W-:Y:S05]  /*11e30*/  BRA.U !UP1, `(.L_x_799) ;  /* 0x0000000109f07547 */ /* 0x002fea000b800000 */
[----:B------:R-:W-:Y:S05]  /*11e40*/  BRA `(.L_x_806) ;  /* 0xfffffff400f47947 */ /* 0x000fea000383ffff */
.L_x_800:
[----:B------:R-:W-:Y:S01]  /*11e50*/  UISETP.GE.U32.AND UP1, UPT, UR21, 0xf, UPT ;  /* 0x0000000f1500788c */ /* 0x000fe2000bf26070 */
[----:B------:R-:W-:-:S08]  /*11e60*/  UMOV UR4, URZ ;  /* 0x000000ff00047c82 */ /* 0x000fd00008000000 */
[----:B------:R-:W-:Y:S05]  /*11e70*/  BRA.U !UP1, `(.L_x_807) ;  /* 0x0000000109587547 */ /* 0x000fea000b800000 */
[----:B------:R-:W-:-:S05]  /*11e80*/  UMOV UR4, URZ ;  /* 0x000000ff00047c82 */ /* 0x000fca0008000000 */
.L_x_808:
[----:B------:R-:W-:Y:S02]  /*11e90*/  ULEA UR5, UR4, UR33, 0x3 ;  /* 0x0000002104057291 */ /* 0x000fe4000f8e18ff */
[----:B------:R-:W-:-:S04]  /*11ea0*/  UIADD3 UR4, UPT, UPT, UR4, 0x10, URZ ;  /* 0x0000001004047890 */ /* 0x000fc8000fffe0ff */
[----:B------:R-:W-:-:S03]  /*11eb0*/  UISETP.NE.AND UP1, UPT, UR4, UR8, UPT ;  /* 0x000000080400728c */ /* 0x000fc6000bf25270 */
[----:B------:R-:W-:Y:S04]  /*11ec0*/  STL.64 [UR5], RZ ;  /* 0x000000ffff007987 */ /* 0x000fe80008100a05 */
[----:B------:R-:W-:Y:S04]  /*11ed0*/  STL.64 [UR5+0x8], RZ ;  /* 0x000008ffff007987 */ /* 0x000fe80008100a05 */
        /* <DEDUP_REMOVED lines=13> */
[----:B------:R-:W-:Y:S01]  /*11fb0*/  STL.64 [UR5+0x78], RZ ;  /* 0x000078ffff007987 */ /* 0x000fe20008100a05 */
[----:B------:R-:W-:Y:S05]  /*11fc0*/  BRA.U UP1, `(.L_x_808) ;  /* 0xfffffffd01b07547 */ /* 0x000fea000b83ffff */
[----:B------:R-:W-:-:S05]  /*11fd0*/  UMOV UR4, UR8 ;  /* 0x0000000800047c82 */ /* 0x000fca0008000000 */
.L_x_807:
[----:B------:R-:W-:-:S09]  /*11fe0*/  UISETP.NE.AND UP1, UPT, UR27, URZ, UPT ;  /* 0x000000ff1b00728c */ /* 0x000fd2000bf25270 */
[----:B------:R-:W-:Y:S05]  /*11ff0*/  BRA.U !UP1, `(.L_x_799) ;  /* 0x0000000109807547 */ /* 0x000fea000b800000 */
[----:B------:R-:W-:Y:S02]  /*12000*/  UISETP.GE.U32.AND UP1, UPT, UR38, 0x7, UPT ;  /* 0x000000072600788c */ /* 0x000fe4000bf26070 */
[----:B------:R-:W-:-:S07]  /*12010*/  UISETP.NE.AND UP2, UPT, UR22, URZ, UPT ;  /* 0x000000ff1600728c */ /* 0x000fce000bf45270 */
[----:B------:R-:W-:Y:S05]  /*12020*/  BRA.U !UP1, `(.L_x_809) ;  /* 0x0000000109287547 */ /* 0x000fea000b800000 */
[----:B------:R-:W-:Y:S02]  /*12030*/  ULEA UR5, UR4, UR33, 0x3 ;  /* 0x0000002104057291 */ /* 0x000fe4000f8e18ff */
[----:B------:R-:W-:-:S07]  /*12040*/  UIADD3 UR4, UPT, UPT, UR4, 0x8, URZ ;  /* 0x0000000804047890 */ /* 0x000fce000fffe0ff */
[----:B------:R-:W-:Y:S04]  /*12050*/  STL.64 [UR5], RZ ;  /* 0x000000ffff007987 */ /* 0x000fe80008100a05 */
[----:B------:R-:W-:Y:S04]  /*12060*/  STL.64 [UR5+0x8], RZ ;  /* 0x000008ffff007987 */ /* 0x000fe80008100a05 */
[----:B------:R-:W-:Y:S04]  /*12070*/  STL.64 [UR5+0x10], RZ ;  /* 0x000010ffff007987 */ /* 0x000fe80008100a05 */
[----:B------:R-:W-:Y:S04]  /*12080*/  STL.64 [UR5+0x18], RZ ;  /* 0x000018ffff007987 */ /* 0x000fe80008100a05 */
[----:B------:R-:W-:Y:S04]  /*12090*/  STL.64 [UR5+0x20], RZ ;  /* 0x000020ffff007987 */ /* 0x000fe80008100a05 */
[----:B------:R-:W-:Y:S04]  /*120a0*/  STL.64 [UR5+0x28], RZ ;  /* 0x000028ffff007987 */ /* 0x000fe80008100a05 */
[----:B------:R-:W-:Y:S04]  /*120b0*/  STL.64 [UR5+0x30], RZ ;  /* 0x000030ffff007987 */ /* 0x000fe80008100a05 */
[----:B------:R-:W-:Y:S01]  /*120c0*/  STL.64 [UR5+0x38], RZ ;  /* 0x000038ffff007987 */ /* 0x000fe20008100a05 */
.L_x_809:
[----:B------:R-:W-:Y:S05]  /*120d0*/  BRA.U !UP2, `(.L_x_799) ;  /* 0x000000010a487547 */ /* 0x000fea000b800000 */
[----:B------:R-:W-:-:S06]  /*120e0*/  UISETP.GE.U32.AND UP1, UPT, UR35, 0x3, UPT ;  /* 0x000000032300788c */ /* 0x000fcc000bf26070 */
[----:B------:R-:W-:-:S05]  /*120f0*/  PLOP3.LUT P0, PT, PT, PT, UP1, 0x80, 0x8 ;  /* 0x000000000008781c */ /* 0x000fca0003f0f018 */
[----:B------:R-:W-:Y:S02]  /*12100*/  @UP1 ULEA UR5, UR4, UR33, 0x3 ;  /* 0x0000002104051291 */ /* 0x000fe4000f8e18ff */
[----:B------:R-:W-:Y:S02]  /*12110*/  @UP1 UIADD3 UR4, UPT, UPT, UR4, 0x4, URZ ;  /* 0x0000000404041890 */ /* 0x000fe4000fffe0ff */
[----:B------:R-:W-:-:S05]  /*12120*/  UISETP.NE.AND UP1, UPT, UR23, URZ, UPT ;  /* 0x000000ff1700728c */ /* 0x000fca000bf25270 */
[----:B------:R-:W-:Y:S04]  /*12130*/  @P0 STL.64 [UR5], RZ ;  /* 0x000000ffff000987 */ /* 0x000fe80008100a05 */
[----:B------:R-:W-:Y:S04]  /*12140*/  @P0 STL.64 [UR5+0x8], RZ ;  /* 0x000008ffff000987 */ /* 0x000fe80008100a05 */
[----:B------:R-:W-:Y:S04]  /*12150*/  @P0 STL.64 [UR5+0x10], RZ ;  /* 0x000010ffff000987 */ /* 0x000fe80008100a05 */
[----:B------:R-:W-:Y:S01]  /*12160*/  @P0 STL.64 [UR5+0x18], RZ ;  /* 0x000018ffff000987 */ /* 0x000fe20008100a05 */
        /* <DEDUP_REMOVED lines=9> */
.L_x_799:
[----:B------:R-:W5:Y:S02]  /*12200*/  LDCU UR4, c[0x0][0x39c] ;  /* 0x00007380ff0477ac */ /* 0x000f640008000800 */
[----:B-----5:R-:W-:-:S05]  /*12210*/  IMAD.U32 R41, RZ, RZ, UR4 ;  /* 0x00000004ff297e24 */ /* 0x020fca000f8e00ff */
[----:B------:R-:W-:-:S13]  /*12220*/  ISETP.NE.AND P0, PT, R36, R41, PT ;  /* 0x000000292400720c */ /* 0x000fda0003f05270 */
[----:B------:R-:W-:Y:S05]  /*12230*/  @P0 BRA `(.L_x_810) ;  /* 0xfffffef400400947 */ /* 0x000fea000383ffff */
.L_x_499:
[----:B------:R-:W-:Y:S01]  /*12240*/  ISETP.GE.AND P0, PT, R41, 0x1, PT ;  /* 0x000000012900780c */ /* 0x000fe20003f06270 */
[----:B------:R-:W-:-:S12]  /*12250*/  BSSY.RECONVERGENT B2, `(.L_x_811) ;  /* 0x000007b000027945 */ /* 0x000fd80003800200 */
[----:B------:R-:W-:Y:S05]  /*12260*/  @!P0 BRA `(.L_x_812) ;  /* 0x0000000400e48947 */ /* 0x000fea0003800000 */
[----:B------:R-:W-:Y:S01]  /*12270*/  UISETP.GE.U32.AND UP1, UPT, UR21, 0xf, UPT ;  /* 0x0000000f1500788c */ /* 0x000fe2000bf26070 */
[----:B0-2-4-:R-:W-:-:S08]  /*12280*/  HFMA2 R28, -RZ, RZ, 0, 0 ;  /* 0x00000000ff1c7431 */ /* 0x015fd000000001ff */
[----:B------:R-:W-:Y:S05]  /*12290*/  BRA.U !UP1, `(.L_x_813) ;  /* 0x0000000109d47547 */ /* 0x000fea000b800000 */
[----:B------:R-:W-:Y:S01]  /*122a0*/  BSSY.RECONVERGENT B3, `(.L_x_814) ;  /* 0x0000033000037945 */ /* 0x000fe20003800200 */
[----:B------:R-:W-:-:S07]  /*122b0*/  IMAD.MOV.U32 R44, RZ, RZ, RZ ;  /* 0x000000ffff2c7224 */ /* 0x000fce00078e00ff */
.L_x_815:
[C---:B------:R-:W-:Y:S02]  /*122c0*/  LEA R52, R44.reuse, UR32, 0x2 ;  /* 0x000000202c347c11 */ /* 0x040fe4000f8e10ff */
[----:B------:R-:W-:-:S03]  /*122d0*/  LEA R45, R44, UR34, 0x3 ;  /* 0x000000222c2d7c11 */ /* 0x000fc6000f8e18ff */
[----:B01-3--:R-:W2:Y:S04]  /*122e0*/  LDL.128 R20, [R52] ;  /* 0x0000000034147983 */ /* 0x00bea80000100c00 */
[----:B------:R-:W3:Y:S04]  /*122f0*/  LDL.128 R48, [R45] ;  /* 0x000000002d307983 */ /* 0x000ee80000100c00 */
[----:B------:R-:W4:Y:S04]  /*12300*/  LDL.128 R40, [R45+0x10] ;  /* 0x000010002d287983 */ /* 0x000f280000100c00 */
[----:B------:R-:W5:Y:S04]  /*12310*/  LDL.128 R4, [R52+0x10] ;  /* 0x0000100034047983 */ /* 0x000f680000100c00 */
[----:B------:R-:W5:Y:S04]  /*12320*/  LDL.128 R16, [R52+0x20] ;  /* 0x0000200034107983 */ /* 0x000f680000100c00 */
[----:B------:R-:W5:Y:S04]  /*12330*/  LDL.128 R8, [R45+0x20] ;  /* 0x000020002d087983 */ /* 0x000f680000100c00 */
[----:B------:R-:W5:Y:S04]  /*12340*/  LDL.128 R12, [R45+0x30] ;  /* 0x000030002d0c7983 */ /* 0x000f680000100c00 */
[----:B------:R5:W5:Y:S04]  /*12350*/  LDL.128 R28, [R52+0x30] ;  /* 0x00003000341c7983 */ /* 0x000b680000100c00 */
[----:B------:R-:W5:Y:S01]  /*12360*/  LDL.128 R36, [R45+0x70] ;  /* 0x000070002d247983 */ /* 0x000f620000100c00 */
[----:B--2---:R-:W-:-:S04]  /*12370*/  IMAD.WIDE R26, R20, 0x8, R2 ;  /* 0x00000008141a7825 */ /* 0x004fc800078e0202 */
[--C-:B------:R-:W-:Y:S01]  /*12380*/  IMAD.WIDE R24, R21, 0x8, R2.reuse ;  /* 0x0000000815187825 */ /* 0x100fe200078e0202 */
[----:B---3--:R-:W-:Y:S03]  /*12390*/  STG.E.64 desc[UR18][R26.64], R48 ;  /* 0x000000301a007986 */ /* 0x008fe6000c101b12 */
[--C-:B------:R-:W-:Y:S01]  /*123a0*/  IMAD.WIDE R46, R22, 0x8, R2.reuse ;  /* 0x00000008162e7825 */ /* 0x100fe200078e0202 */
[----:B------:R0:W-:Y:S03]  /*123b0*/  STG.E.64 desc[UR18][R24.64], R50 ;  /* 0x0000003218007986 */ /* 0x0001e6000c101b12 */
[--C-:B------:R-:W-:Y:S02]  /*123c0*/  IMAD.WIDE R32, R23, 0x8, R2.reuse ;  /* 0x0000000817207825 */ /* 0x100fe400078e0202 */
[----:B------:R-:W2:Y:S04]  /*123d0*/  LDL.128 R20, [R45+0x40] ;  /* 0x000040002d147983 */ /* 0x000ea80000100c00 */
[----:B----4-:R-:W-:Y:S04]  /*123e0*/  STG.E.64 desc[UR18][R46.64], R40 ;  /* 0x000000282e007986 */ /* 0x010fe8000c101b12 */
[----:B------:R1:W-:Y:S04]  /*123f0*/  STG.E.64 desc[UR18][R32.64], R42 ;  /* 0x0000002a20007986 */ /* 0x0003e8000c101b12 */
[----:B0-----:R-:W3:Y:S04]  /*12400*/  LDL.128 R24, [R45+0x50] ;  /* 0x000050002d187983 */ /* 0x001ee80000100c00 */
[----:B-1----:R-:W4:Y:S01]  /*12410*/  LDL.128 R32, [R45+0x60] ;  /* 0x000060002d207983 */ /* 0x002f220000100c00 */
[----:B-----5:R-:W-:-:S04]  /*12420*/  IMAD.WIDE R52, R4, 0x8, R2 ;  /* 0x0000000804347825 */ /* 0x020fc800078e0202 */
[--C-:B------:R-:W-:Y:S01]  /*12430*/  IMAD.WIDE R4, R5, 0x8, R2.reuse ;  /* 0x0000000805047825 */ /* 0x100fe200078e0202 */
[----:B------:R-:W-:Y:S03]  /*12440*/  STG.E.64 desc[UR18][R52.64], R8 ;  /* 0x0000000834007986 */ /* 0x000fe6000c101b12 */
[--C-:B------:R-:W-:Y:S01]  /*12450*/  IMAD.WIDE R48, R6, 0x8, R2.reuse ;  /* 0x0000000806307825 */ /* 0x100fe200078e0202 */
[----:B------:R0:W-:Y:S03]  /*12460*/  STG.E.64 desc[UR18][R4.64], R10 ;  /* 0x0000000a04007986 */ /* 0x0001e6000c101b12 */
[--C-:B------:R-:W-:Y:S01]  /*12470*/  IMAD.WIDE R6, R7, 0x8, R2.reuse ;  /* 0x0000000807067825 */ /* 0x100fe200078e0202 */
[----:B------:R1:W-:Y:S03]  /*12480*/  STG.E.64 desc[UR18][R48.64], R12 ;  /* 0x0000000c30007986 */ /* 0x0003e6000c101b12 */
[--C-:B------:R-:W-:Y:S01]  /*12490*/  IMAD.WIDE R40, R16, 0x8, R2.reuse ;  /* 0x0000000810287825 */ /* 0x100fe200078e0202 */
[----:B------:R0:W-:Y:S03]  /*124a0*/  STG.E.64 desc[UR18][R6.64], R14 ;  /* 0x0000000e06007986 */ /* 0x0001e6000c101b12 */
[----:B------:R-:W-:-:S04]  /*124b0*/  IMAD.WIDE R16, R17, 0x8, R2 ;  /* 0x0000000811107825 */ /* 0x000fc800078e0202 */
[----:B------:R-:W-:-:S04]  /*124c0*/  IMAD.WIDE R42, R18, 0x8, R2 ;  /* 0x00000008122a7825 */ /* 0x000fc800078e0202 */
[----:B------:R-:W-:-:S04]  /*124d0*/  IMAD.WIDE R18, R19, 0x8, R2 ;  /* 0x0000000813127825 */ /* 0x000fc800078e0202 */
[----:B0-----:R-:W-:-:S04]  /*124e0*/  IMAD.WIDE R4, R28, 0x8, R2 ;  /* 0x000000081c047825 */ /* 0x001fc800078e0202 */
[----:B------:R-:W-:-:S04]  /*124f0*/  IMAD.WIDE R8, R29, 0x8, R2 ;  /* 0x000000081d087825 */ /* 0x000fc800078e0202 */
[----:B------:R-:W-:-:S04]  /*12500*/  IMAD.WIDE R10, R30, 0x8, R2 ;  /* 0x000000081e0a7825 */ /* 0x000fc800078e0202 */
[----:B-1----:R-:W-:-:S04]  /*12510*/  IMAD.WIDE R12, R31, 0x8, R2 ;  /* 0x000000081f0c7825 */ /* 0x002fc800078e0202 */
[----:B------:R-:W-:-:S05]  /*12520*/  VIADD R44, R44, 0x10 ;  /* 0x000000102c2c7836 */ /* 0x000fca0000000000 */
[----:B------:R-:W-:Y:S01]  /*12530*/  ISETP.NE.AND P0, PT, R44, UR8, PT ;  /* 0x000000082c007c0c */ /* 0x000fe2000bf05270 */
[----:B--2---:R0:W-:Y:S04]  /*12540*/  STG.E.64 desc[UR18][R40.64], R20 ;  /* 0x0000001428007986 */ /* 0x0041e8000c101b12 */
[----:B------:R0:W-:Y:S04]  /*12550*/  STG.E.64 desc[UR18][R16.64], R22 ;  /* 0x0000001610007986 */ /* 0x0001e8000c101b12 */
[----:B---3--:R0:W-:Y:S04]  /*12560*/  STG.E.64 desc[UR18][R42.64], R24 ;  /* 0x000000182a007986 */ /* 0x0081e8000c101b12 */
[----:B------:R0:W-:Y:S04]  /*12570*/  STG.E.64 desc[UR18][R18.64], R26 ;  /* 0x0000001a12007986 */ /* 0x0001e8000c101b12 */
[----:B----4-:R0:W-:Y:S04]  /*12580*/  STG.E.64 desc[UR18][R4.64], R32 ;  /* 0x0000002004007986 */ /* 0x0101e8000c101b12 */
[----:B------:R0:W-:Y:S04]  /*12590*/  STG.E.64 desc[UR18][R8.64], R34 ;  /* 0x0000002208007986 */ /* 0x0001e8000c101b12 */
[----:B------:R0:W-:Y:S04]  /*125a0*/  STG.E.64 desc[UR18][R10.64], R36 ;  /* 0x000000240a007986 */ /* 0x0001e8000c101b12 */
[----:B------:R0:W-:Y:S01]  /*125b0*/  STG.E.64 desc[UR18][R12.64], R38 ;  /* 0x000000260c007986 */ /* 0x0001e2000c101b12 */
[----:B------:R-:W-:Y:S05]  /*125c0*/  @P0 BRA `(.L_x_815) ;  /* 0xfffffffc003c0947 */ /* 0x000fea000383ffff */
[----:B------:R-:W-:Y:S05]  /*125d0*/  BSYNC.RECONVERGENT B3 ;  /* 0x0000000000037941 */ /* 0x000fea0003800200 */
.L_x_814:
[----:B------:R-:W-:-:S07]  /*125e0*/  IMAD.U32 R28, RZ, RZ, UR8 ;  /* 0x00000008ff1c7e24 */ /* 0x000fce000f8e00ff */
.L_x_813:
[----:B------:R-:W-:-:S09]  /*125f0*/  UISETP.NE.AND UP1, UPT, UR27, URZ, UPT ;  /* 0x000000ff1b00728c */ /* 0x000fd2000bf25270 */
[----:B------:R-:W-:Y:S05]  /*12600*/  BRA.U !UP1, `(.L_x_812) ;  /* 0x0000000109fc7547 */ /* 0x000fea000b800000 */
[----:B------:R-:W-:Y:S02]  /*12610*/  UISETP.GE.U32.AND UP1, UPT, UR38, 0x7, UPT ;  /* 0x000000072600788c */ /* 0x000fe4000bf26070 */
[----:B------:R-:W-:-:S07]  /*12620*/  UISETP.NE.AND UP2, UPT, UR22, URZ, UPT ;  /* 0x000000ff1600728c */ /* 0x000fce000bf45270 */
[----:B------:R-:W-:Y:S05]  /*12630*/  BRA.U !UP1, `(.L_x_816) ;  /* 0x0000000109647547 */ /* 0x000fea000b800000 */
[C---:B0-----:R-:W-:Y:S02]  /*12640*/  LEA R36, R28.reuse, UR32, 0x2 ;  /* 0x000000201c247c11 */ /* 0x041fe4000f8e10ff */
[----:B------:R-:W-:-:S03]  /*12650*/  LEA R29, R28, UR34, 0x3 ;  /* 0x000000221c1d7c11 */ /* 0x000fc6000f8e18ff */
[----:B-1-3--:R-:W2:Y:S04]  /*12660*/  LDL.128 R24, [R36] ;  /* 0x0000000024187983 */ /* 0x00aea80000100c00 */
[----:B------:R-:W3:Y:S04]  /*12670*/  LDL.128 R12, [R36+0x10] ;  /* 0x00001000240c7983 */ /* 0x000ee80000100c00 */
[----:B------:R-:W4:Y:S04]  /*12680*/  LDL.128 R20, [R29] ;  /* 0x000000001d147983 */ /* 0x000f280000100c00 */
[----:B------:R-:W5:Y:S04]  /*12690*/  LDL.128 R16, [R29+0x10] ;  /* 0x000010001d107983 */ /* 0x000f680000100c00 */
[----:B------:R-:W5:Y:S04]  /*126a0*/  LDL.128 R8, [R29+0x20] ;  /* 0x000020001d087983 */ /* 0x000f680000100c00 */
[----:B------:R-:W5:Y:S01]  /*126b0*/  LDL.128 R4, [R29+0x30] ;  /* 0x000030001d047983 */ /* 0x000f620000100c00 */
[----:B------:R-:W-:Y:S01]  /*126c0*/  IADD3 R28, PT, PT, R28, 0x8, RZ ;  /* 0x000000081c1c7810 */ /* 0x000fe20007ffe0ff */
        /* <DEDUP_REMOVED lines=16> */
.L_x_816:
[----:B------:R-:W-:Y:S05]  /*127d0*/  BRA.U !UP2, `(.L_x_812) ;  /* 0x000000010a887547 */ /* 0x000fea000b800000 */
[----:B------:R-:W-:Y:S02]  /*127e0*/  UISETP.GE.U32.AND UP1, UPT, UR35, 0x3, UPT ;  /* 0x000000032300788c */ /* 0x000fe4000bf26070 */
[----:B------:R-:W-:-:S07]  /*127f0*/  UISETP.NE.AND UP2, UPT, UR23, URZ, UPT ;  /* 0x000000ff1700728c */ /* 0x000fce000bf45270 */
[----:B------:R-:W-:Y:S05]  /*12800*/  BRA.U !UP1, `(.L_x_817) ;  /* 0x0000000109387547 */ /* 0x000fea000b800000 */
[C---:B012---:R-:W-:Y:S02]  /*12810*/  LEA R21, R28.reuse, UR32, 0x2 ;  /* 0x000000201c157c11 */ /* 0x047fe4000f8e10ff */
[----:B------:R-:W-:-:S03]  /*12820*/  LEA R20, R28, UR34, 0x3 ;  /* 0x000000221c147c11 */ /* 0x000fc6000f8e18ff */
[----:B------:R-:W2:Y:S04]  /*12830*/  LDL.128 R16, [R21] ;  /* 0x0000000015107983 */ /* 0x000ea80000100c00 */
[----:B---3--:R-:W3:Y:S04]  /*12840*/  LDL.128 R4, [R20] ;  /* 0x0000000014047983 */ /* 0x008ee80000100c00 */
[----:B------:R-:W4:Y:S01]  /*12850*/  LDL.128 R12, [R20+0x10] ;  /* 0x00001000140c7983 */ /* 0x000f220000100c00 */
[----:B------:R-:W-:Y:S02]  /*12860*/  VIADD R28, R28, 0x4 ;  /* 0x000000041c1c7836 */ /* 0x000fe40000000000 */
        /* <DEDUP_REMOVED lines=8> */
.L_x_817:
[----:B------:R-:W-:Y:S05]  /*128f0*/  BRA.U !UP2, `(.L_x_812) ;  /* 0x000000010a407547 */ /* 0x000fea000b800000 */
[C---:B0-2---:R-:W-:Y:S02]  /*12900*/  LEA R10, R28.reuse, UR32, 0x2 ;  /* 0x000000201c0a7c11 */ /* 0x045fe4000f8e10ff */
[----:B------:R-:W-:-:S03]  /*12910*/  LEA R28, R28, UR34, 0x3 ;  /* 0x000000221c1c7c11 */ /* 0x000fc6000f8e18ff */
[----:B-1----:R-:W2:Y:S04]  /*12920*/  LDL.64 R12, [R10] ;  /* 0x000000000a0c7983 */ /* 0x002ea80000100a00 */
[----:B---3--:R-:W3:Y:S01]  /*12930*/  LDL.128 R4, [R28] ;  /* 0x000000001c047983 */ /* 0x008ee20000100c00 */
        /* <DEDUP_REMOVED lines=8> */
[----:B0-----:R-:W2:Y:S04]  /*129c0*/  LDL R7, [R10+0x8] ;  /* 0x000008000a077983 */ /* 0x001ea80000100800 */
[----:B------:R-:W3:Y:S01]  /*129d0*/  LDL.64 R4, [R28+0x10] ;  /* 0x000010001c047983 */ /* 0x000ee20000100a00 */
[----:B--2---:R-:W-:-:S05]  /*129e0*/  IMAD.WIDE R2, R7, 0x8, R2 ;  /* 0x0000000807027825 */ /* 0x004fca00078e0202 */
[----:B---3--:R0:W-:Y:S02]  /*129f0*/  STG.E.64 desc[UR18][R2.64], R4 ;  /* 0x0000000402007986 */ /* 0x0081e4000c101b12 */
.L_x_812:
[----:B------:R-:W-:Y:S05]  /*12a00*/  BSYNC.RECONVERGENT B2 ;  /* 0x0000000000027941 */ /* 0x000fea0003800200 */
.L_x_811:
[----:B------:R-:W5:Y:S01]  /*12a10*/  LDCU UR4, c[0x0][0x398] ;  /* 0x00007300ff0477ac */ /* 0x000f620008000800 */
[----:B0-----:R-:W-:Y:S01]  /*12a20*/  CS2R R2, SRZ ;  /* 0x0000000000027805 */ /* 0x001fe2000001ff00 */
[----:B-----5:R-:W-:-:S09]  /*12a30*/  UISETP.GE.AND UP1, UPT, UR4, 0x1, UPT ;  /* 0x000000010400788c */ /* 0x020fd2000bf26270 */
[----:B------:R-:W-:Y:S05]  /*12a40*/  BRA.U !UP1, `(.L_x_782) ;  /* 0x00000005093c7547 */ /* 0x000fea000b800000 */
[----:B------:R-:W-:Y:S01]  /*12a50*/  UISETP.GE.U32.AND UP1, UPT, UR24, 0xf, UPT ;  /* 0x0000000f1800788c */ /* 0x000fe2000bf26070 */
[----:B--2-4-:R-:W-:Y:S01]  /*12a60*/  IMAD.MOV.U32 R12, RZ, RZ, RZ ;  /* 0x000000ffff0c7224 */ /* 0x014fe200078e00ff */
[----:B------:R-:W-:-:S07]  /*12a70*/  CS2R R2, SRZ ;  /* 0x0000000000027805 */ /* 0x000fce000001ff00 */
[----:B------:R-:W-:Y:S05]  /*12a80*/  BRA.U !UP1, `(.L_x_818) ;  /* 0x0000000109847547 */ /* 0x000fea000b800000 */
[----:B------:R-:W-:Y:S01]  /*12a90*/  BSSY.RECONVERGENT B2, `(.L_x_819) ;  /* 0x000001f000027945 */ /* 0x000fe20003800200 */
[----:B------:R-:W-:Y:S01]  /*12aa0*/  IMAD.MOV.U32 R36, RZ, RZ, RZ ;  /* 0x000000ffff247224 */ /* 0x000fe200078e00ff */
[----:B------:R-:W-:-:S07]  /*12ab0*/  CS2R R2, SRZ ;  /* 0x0000000000027805 */ /* 0x000fce000001ff00 */
.L_x_820:
[----:B------:R-:W-:-:S05]  /*12ac0*/  LEA R37, R36, UR9, 0x3 ;  /* 0x0000000924257c11 */ /* 0x000fca000f8e18ff */
[----:B-1----:R-:W2:Y:S04]  /*12ad0*/  LDL.128 R32, [R37] ;  /* 0x0000000025207983 */ /* 0x002ea80000100c00 */
[----:B------:R-:W4:Y:S04]  /*12ae0*/  LDL.128 R28, [R37+0x10] ;  /* 0x00001000251c7983 */ /* 0x000f280000100c00 */
[----:B---3--:R-:W3:Y:S04]  /*12af0*/  LDL.128 R24, [R37+0x20] ;  /* 0x0000200025187983 */ /* 0x008ee80000100c00 */
[----:B------:R-:W5:Y:S04]  /*12b00*/  LDL.128 R20, [R37+0x30] ;  /* 0x0000300025147983 */ /* 0x000f680000100c00 */
[----:B------:R-:W5:Y:S04]  /*12b10*/  LDL.128 R16, [R37+0x40] ;  /* 0x0000400025107983 */ /* 0x000f680000100c00 */
[----:B------:R-:W5:Y:S04]  /*12b20*/  LDL.128 R12, [R37+0x50] ;  /* 0x00005000250c7983 */ /* 0x000f680000100c00 */
[----:B------:R-:W5:Y:S04]  /*12b30*/  LDL.128 R8, [R37+0x60] ;  /* 0x0000600025087983 */ /* 0x000f680000100c00 */
[----:B------:R-:W5:Y:S01]  /*12b40*/  LDL.128 R4, [R37+0x70] ;  /* 0x0000700025047983 */ /* 0x000f620000100c00 */
[----:B------:R-:W-:-:S04]  /*12b50*/  IADD3 R36, PT, PT, R36, 0x10, RZ ;  /* 0x0000001024247810 */ /* 0x000fc80007ffe0ff */
[----:B------:R-:W-:Y:S01]  /*12b60*/  ISETP.NE.AND P0, PT, R36, UR7, PT ;  /* 0x0000000724007c0c */ /* 0x000fe2000bf05270 */
[----:B--2---:R-:W-:-:S08]  /*12b70*/  DFMA R2, R32, R32, R2 ;  /* 0x000000202002722b */ /* 0x004fd00000000002 */
[----:B------:R-:W-:-:S08]  /*12b80*/  DFMA R2, R34, R34, R2 ;  /* 0x000000222202722b */ /* 0x000fd00000000002 */
[----:B----4-:R-:W-:-:S08]  /*12b90*/  DFMA R2, R28, R28, R2 ;  /* 0x0000001c1c02722b */ /* 0x010fd00000000002 */
[----:B------:R-:W-:-:S08]  /*12ba0*/  DFMA R2, R30, R30, R2 ;  /* 0x0000001e1e02722b */ /* 0x000fd00000000002 */
[----:B---3--:R-:W-:-:S08]  /*12bb0*/  DFMA R2, R24, R24, R2 ;  /* 0x000000181802722b */ /* 0x008fd00000000002 */
[----:B------:R-:W-:-:S08]  /*12bc0*/  DFMA R2, R26, R26, R2 ;  /* 0x0000001a1a02722b */ /* 0x000fd00000000002 */
[----:B-----5:R-:W-:-:S08]  /*12bd0*/  DFMA R2, R20, R20, R2 ;  /* 0x000000141402722b */ /* 0x020fd00000000002 */
[----:B------:R-:W-:-:S08]  /*12be0*/  DFMA R2, R22, R22, R2 ;  /* 0x000000161602722b */ /* 0x000fd00000000002 */
[----:B------:R-:W-:-:S08]  /*12bf0*/  DFMA R2, R16, R16, R2 ;  /* 0x000000101002722b */ /* 0x000fd00000000002 */
[----:B------:R-:W-:-:S08]  /*12c00*/  DFMA R2, R18, R18, R2 ;  /* 0x000000121202722b */ /* 0x000fd00000000002 */
[----:B------:R-:W-:-:S08]  /*12c10*/  DFMA R2, R12, R12, R2 ;  /* 0x0000000c0c02722b */ /* 0x000fd00000000002 */
[----:B------:R-:W-:-:S08]  /*12c20*/  DFMA R2, R14, R14, R2 ;  /* 0x0000000e0e02722b */ /* 0x000fd00000000002 */
[----:B------:R-:W-:-:S08]  /*12c30*/  DFMA R2, R8, R8, R2 ;  /* 0x000000080802722b */ /* 0x000fd00000000002 */
[----:B------:R-:W-:-:S08]  /*12c40*/  DFMA R2, R10, R10, R2 ;  /* 0x0000000a0a02722b */ /* 0x000fd00000000002 */
[----:B------:R-:W-:-:S08]  /*12c50*/  DFMA R2, R4, R4, R2 ;  /* 0x000000040402722b */ /* 0x000fd00000000002 */
[----:B------:R-:W-:Y:S01]  /*12c60*/  DFMA R2, R6, R6, R2 ;  /* 0x000000060602722b */ /* 0x000fe20000000002 */
[----:B------:R-:W-:Y:S10]  /*12c70*/  @P0 BRA `(.L_x_820) ;  /* 0xfffffffc00900947 */ /* 0x000ff4000383ffff */
[----:B------:R-:W-:Y:S05]  /*12c80*/  BSYNC.RECONVERGENT B2 ;  /* 0x0000000000027941 */ /* 0x000fea0003800200 */
.L_x_819:
[----:B------:R-:W-:-:S07]  /*12c90*/  IMAD.U32 R12, RZ, RZ, UR7 ;  /* 0x00000007ff0c7e24 */ /* 0x000fce000f8e00ff */
.L_x_818:
[----:B------:R-:W-:-:S09]  /*12ca0*/  UISETP.NE.AND UP1, UPT, UR25, URZ, UPT ;  /* 0x000000ff1900728c */ /* 0x000fd2000bf25270 */
[----:B------:R-:W-:Y:S05]  /*12cb0*/  BRA.U !UP1, `(.L_x_782) ;  /* 0x0000000109a07547 */ /* 0x000fea000b800000 */
[----:B------:R-:W-:Y:S02]  /*12cc0*/  UISETP.GE.U32.AND UP1, UPT, UR36, 0x7, UPT ;  /* 0x000000072400788c */ /* 0x000fe4000bf26070 */
[----:B------:R-:W-:-:S07]  /*12cd0*/  UISETP.NE.AND UP2, UPT, UR26, URZ, UPT ;  /* 0x000000ff1a00728c */ /* 0x000fce000bf45270 */
[----:B------:R-:W-:Y:S05]  /*12ce0*/  BRA.U !UP1, `(.L_x_821) ;  /* 0x0000000109387547 */ /* 0x000fea000b800000 */
[----:B-1----:R-:W-:-:S05]  /*12cf0*/  LEA R13, R12, UR9, 0x3 ;  /* 0x000000090c0d7c11 */ /* 0x002fca000f8e18ff */
[----:B---3--:R-:W2:Y:S04]  /*12d00*/  LDL.128 R20, [R13] ;  /* 0x000000000d147983 */ /* 0x008ea80000100c00 */
[----:B------:R-:W3:Y:S04]  /*12d10*/  LDL.128 R16, [R13+0x10] ;  /* 0x000010000d107983 */ /* 0x000ee80000100c00 */
[----:B------:R-:W4:Y:S04]  /*12d20*/  LDL.128 R8, [R13+0x20] ;  /* 0x000020000d087983 */ /* 0x000f280000100c00 */
[----:B------:R-:W5:Y:S01]  /*12d30*/  LDL.128 R4, [R13+0x30] ;  /* 0x000030000d047983 */ /* 0x000f620000100c00 */
[----:B------:R-:W-:Y:S01]  /*12d40*/  VIADD R12, R12, 0x8 ;  /* 0x000000080c0c7836 */ /* 0x000fe20000000000 */
[----:B--2---:R-:W-:-:S08]  /*12d50*/  DFMA R2, R20, R20, R2 ;  /* 0x000000141402722b */ /* 0x004fd00000000002 */
[----:B------:R-:W-:-:S08]  /*12d60*/  DFMA R2, R22, R22, R2 ;  /* 0x000000161602722b */ /* 0x000fd00000000002 */
[----:B---3--:R-:W-:-:S08]  /*12d70*/  DFMA R2, R16, R16, R2 ;  /* 0x000000101002722b */ /* 0x008fd00000000002 */
[----:B------:R-:W-:-:S08]  /*12d80*/  DFMA R2, R18, R18, R2 ;  /* 0x000000121202722b */ /* 0x000fd00000000002 */
[----:B----4-:R-:W-:-:S08]  /*12d90*/  DFMA R2, R8, R8, R2 ;  /* 0x000000080802722b */ /* 0x010fd00000000002 */
[----:B------:R-:W-:-:S08]  /*12da0*/  DFMA R2, R10, R10, R2 ;  /* 0x0000000a0a02722b */ /* 0x000fd00000000002 */
[----:B-----5:R-:W-:-:S08]  /*12db0*/  DFMA R2, R4, R4, R2 ;  /* 0x000000040402722b */ /* 0x020fd00000000002 */
[----:B------:R-:W-:-:S11]  /*12dc0*/  DFMA R2, R6, R6, R2 ;  /* 0x000000060602722b */ /* 0x000fd60000000002 */
.L_x_821:
[----:B------:R-:W-:Y:S05]  /*12dd0*/  BRA.U !UP2, `(.L_x_782) ;  /* 0x000000010a587547 */ /* 0x000fea000b800000 */
[----:B------:R-:W-:Y:S02]  /*12de0*/  UISETP.GE.U32.AND UP1, UPT, UR37, 0x3, UPT ;  /* 0x000000032500788c */ /* 0x000fe4000bf26070 */
[----:B------:R-:W-:-:S07]  /*12df0*/  UISETP.NE.AND UP2, UPT, UR28, URZ, UPT ;  /* 0x000000ff1c00728c */ /* 0x000fce000bf45270 */
[----:B------:R-:W-:Y:S05]  /*12e00*/  BRA.U !UP1, `(.L_x_822) ;  /* 0x0000000109207547 */ /* 0x000fea000b800000 */
[----:B-1----:R-:W-:-:S05]  /*12e10*/  LEA R13, R12, UR9, 0x3 ;  /* 0x000000090c0d7c11 */ /* 0x002fca000f8e18ff */
[----:B---3--:R-:W2:Y:S04]  /*12e20*/  LDL.128 R4, [R13] ;  /* 0x000000000d047983 */ /* 0x008ea80000100c00 */
[----:B------:R-:W3:Y:S01]  /*12e30*/  LDL.128 R8, [R13+0x10] ;  /* 0x000010000d087983 */ /* 0x000ee20000100c00 */
[----:B------:R-:W-:Y:S01]  /*12e40*/  VIADD R12, R12, 0x4 ;  /* 0x000000040c0c7836 */ /* 0x000fe20000000000 */
[----:B--2---:R-:W-:-:S08]  /*12e50*/  DFMA R2, R4, R4, R2 ;  /* 0x000000040402722b */ /* 0x004fd00000000002 */
[----:B------:R-:W-:-:S08]  /*12e60*/  DFMA R2, R6, R6, R2 ;  /* 0x000000060602722b */ /* 0x000fd00000000002 */
[----:B---3--:R-:W-:-:S08]  /*12e70*/  DFMA R2, R8, R8, R2 ;  /* 0x000000080802722b */ /* 0x008fd00000000002 */
[----:B------:R-:W-:-:S11]  /*12e80*/  DFMA R2, R10, R10, R2 ;  /* 0x0000000a0a02722b */ /* 0x000fd60000000002 */
.L_x_822:
[----:B------:R-:W-:Y:S05]  /*12e90*/  BRA.U !UP2, `(.L_x_782) ;  /* 0x000000010a287547 */ /* 0x000fea000b800000 */
[----:B------:R-:W-:-:S05]  /*12ea0*/  LEA R12, R12, UR9, 0x3 ;  /* 0x000000090c0c7c11 */ /* 0x000fca000f8e18ff */
[----:B-1-3--:R-:W2:Y:S01]  /*12eb0*/  LDL.128 R4, [R12] ;  /* 0x000000000c047983 */ /* 0x00aea20000100c00 */
[----:B------:R-:W-:Y:S01]  /*12ec0*/  UISETP.NE.AND UP1, UPT, UR28, 0x1, UPT ;  /* 0x000000011c00788c */ /* 0x000fe2000bf25270 */
[----:B--2---:R-:W-:-:S08]  /*12ed0*/  DFMA R2, R4, R4, R2 ;  /* 0x000000040402722b */ /* 0x004fd00000000002 */
[----:B------:R-:W-:Y:S05]  /*12ee0*/  BRA.U !UP1, `(.L_x_782) ;  /* 0x0000000109147547 */ /* 0x000fea000b800000 */
[----:B------:R-:W-:Y:S01]  /*12ef0*/  UISETP.NE.AND UP1, UPT, UR28, 0x2, UPT ;  /* 0x000000021c00788c */ /* 0x000fe2000bf25270 */
[----:B------:R-:W-:-:S08]  /*12f00*/  DFMA R2, R6, R6, R2 ;  /* 0x000000060602722b */ /* 0x000fd00000000002 */
[----:B------:R-:W-:Y:S05]  /*12f10*/  BRA.U !UP1, `(.L_x_782) ;  /* 0x0000000109087547 */ /* 0x000fea000b800000 */
[----:B------:R-:W2:Y:S02]  /*12f20*/  LDL.64 R4, [R12+0x10] ;  /* 0x000010000c047983 */ /* 0x000ea40000100a00 */
[----:B--2---:R-:W-:-:S11]  /*12f30*/  DFMA R2, R4, R4, R2 ;  /* 0x000000040402722b */ /* 0x004fd60000000002 */
.L_x_782:
[----:B------:R-:W-:Y:S05]  /*12f40*/  BSYNC.RECONVERGENT B0 ;  /* 0x0000000000007941 */ /* 0x000fea0003800200 */
.L_x_498:
[----:B-1234-:R-:W0:Y:S01]  /*12f50*/  LDC.64 R4, c[0x0][0x3b0] ;  /* 0x0000ec00ff047b82 */ /* 0x01ee220000000a00 */
[----:B------:R-:W1:Y:S01]  /*12f60*/  LDCU UR4, c[0x0][0x3a0] ;  /* 0x00007400ff0477ac */ /* 0x000e620008000800 */
[C---:B0-----:R-:W-:Y:S01]  /*12f70*/  IMAD.WIDE R4, R0.reuse, 0x8, R4 ;  /* 0x0000000800047825 */ /* 0x041fe200078e0204 */
[----:B------:R-:W-:-:S04]  /*12f80*/  IADD3 R0, PT, PT, R0, UR10, RZ ;  /* 0x0000000a00007c10 */ /* 0x000fc8000fffe0ff */
[----:B------:R0:W-:Y:S01]  /*12f90*/  STG.E.64 desc[UR18][R4.64], R2 ;  /* 0x0000000204007986 */ /* 0x0001e2000c101b12 */
[----:B-1----:R-:W-:-:S13]  /*12fa0*/  ISETP.GE.AND P0, PT, R0, UR4, PT ;  /* 0x0000000400007c0c */ /* 0x002fda000bf06270 */
[----:B0-----:R-:W-:Y:S05]  /*12fb0*/  @!P0 BRA `(.L_x_823) ;  /* 0xfffffed000c88947 */ /* 0x001fea000383ffff */
[----:B------:R-:W-:Y:S05]  /*12fc0*/  BSYNC.RECONVERGENT B1 ;  /* 0x0000000000017941 */ /* 0x000fea0003800200 */
.L_x_480:
[----:B------:R-:W-:Y:S05]  /*12fd0*/  WARPSYNC.ALL ;  /* 0x0000000000007948 */ /* 0x000fea0003800000 */
[----:B------:R-:W-:Y:S05]  /*12fe0*/  EXIT ;  /* 0x000000000000794d */ /* 0x000fea0003800000 */
        .weak           $__internal_2_$__cuda_sm20_dblrcp_rn_slowpath_v3
        .type           $__internal_2_$__cuda_sm20_dblrcp_rn_slowpath_v3,@function
        .size           $__internal_2_$__cuda_sm20_dblrcp_rn_slowpath_v3,($__internal_3_$__cuda_sm20_div_rn_f64_full - $__internal_2_$__cuda_sm20_dblrcp_rn_slowpath_v3)
$__internal_2_$__cuda_sm20_dblrcp_rn_slowpath_v3:
[----:B------:R-:W-:Y:S01]  /*12ff0*/  IMAD.MOV.U32 R6, RZ, RZ, R34 ;  /* 0x000000ffff067224 */ /* 0x000fe200078e0022 */
[----:B------:R-:W-:Y:S01]  /*13000*/  BSSY.RECONVERGENT B3, `(.L_x_824) ;  /* 0x0000025000037945 */ /* 0x000fe20003800200 */
[----:B------:R-:W-:-:S06]  /*13010*/  IMAD.MOV.U32 R7, RZ, RZ, R35 ;  /* 0x000000ffff077224 */ /* 0x000fcc00078e0023 */
[----:B------:R-:W-:-:S14]  /*13020*/  DSETP.GTU.AND P2, PT, |R6|, +INF , PT ;  /* 0x7ff000000600742a */ /* 0x000fdc0003f4c200 */
[----:B------:R-:W-:Y:S05]  /*13030*/  @P2 BRA `(.L_x_825) ;  /* 0x00000000007c2947 */ /* 0x000fea0003800000 */
[----:B------:R-:W-:-:S05]  /*13040*/  LOP3.LUT R34, R35, 0x7fffffff, RZ, 0xc0, !PT ;  /* 0x7fffffff23227812 */ /* 0x000fca00078ec0ff */
[----:B------:R-:W-:-:S05]  /*13050*/  VIADD R5, R34, 0xffffffff ;  /* 0xffffffff22057836 */ /* 0x000fca0000000000 */
[----:B------:R-:W-:-:S13]  /*13060*/  ISETP.GE.U32.AND P2, PT, R5, 0x7fefffff, PT ;  /* 0x7fefffff0500780c */ /* 0x000fda0003f46070 */
[----:B------:R-:W-:Y:S02]  /*13070*/  @P2 LOP3.LUT R9, R7, 0x7ff00000, RZ, 0x3c, !PT ;  /* 0x7ff0000007092812 */ /* 0x000fe400078e3cff */
[----:B------:R-:W-:Y:S01]  /*13080*/  @P2 MOV R8, RZ ;  /* 0x000000ff00082202 */ /* 0x000fe20000000f00 */
[----:B------:R-:W-:Y:S06]  /*13090*/  @P2 BRA `(.L_x_826) ;  /* 0x00000000006c2947 */ /* 0x000fec0003800000 */
[----:B------:R-:W-:-:S13]  /*130a0*/  ISETP.GE.U32.AND P2, PT, R34, 0x1000001, PT ;  /* 0x010000012200780c */ /* 0x000fda0003f46070 */
[----:B------:R-:W-:Y:S05]  /*130b0*/  @!P2 BRA `(.L_x_827) ;  /* 0x000000000034a947 */ /* 0x000fea0003800000 */
[----:B------:R-:W-:Y:S02]  /*130c0*/  VIADD R9, R7, 0xc0200000 ;  /* 0xc020000007097836 */ /* 0x000fe40000000000 */
[----:B------:R-:W-:Y:S02]  /*130d0*/  IMAD.MOV.U32 R8, RZ, RZ, R6 ;  /* 0x000000ffff087224 */ /* 0x000fe400078e0006 */
[----:B------:R-:W0:Y:S04]  /*130e0*/  MUFU.RCP64H R11, R9 ;  /* 0x00000009000b7308 */ /* 0x000e280000001800 */
[----:B0-----:R-:W-:-:S08]  /*130f0*/  DFMA R12, -R8, R10, 1 ;  /* 0x3ff00000080c742b */ /* 0x001fd0000000010a */
[----:B------:R-:W-:-:S08]  /*13100*/  DFMA R12, R12, R12, R12 ;  /* 0x0000000c0c0c722b */ /* 0x000fd0000000000c */
[----:B------:R-:W-:-:S08]  /*13110*/  DFMA R12, R10, R12, R10 ;  /* 0x0000000c0a0c722b */ /* 0x000fd0000000000a */
[----:B------:R-:W-:-:S08]  /*13120*/  DFMA R10, -R8, R12, 1 ;  /* 0x3ff00000080a742b */ /* 0x000fd0000000010c */
[----:B------:R-:W-:-:S08]  /*13130*/  DFMA R10, R12, R10, R12 ;  /* 0x0000000a0c0a722b */ /* 0x000fd0000000000c */
[----:B------:R-:W-:-:S08]  /*13140*/  DMUL R10, R10, 2.2250738585072013831e-308 ;  /* 0x001000000a0a7828 */ /* 0x000fd00000000000 */
[----:B------:R-:W-:-:S08]  /*13150*/  DFMA R6, -R6, R10, 1 ;  /* 0x3ff000000606742b */ /* 0x000fd0000000010a */
[----:B------:R-:W-:-:S08]  /*13160*/  DFMA R6, R6, R6, R6 ;  /* 0x000000060606722b */ /* 0x000fd00000000006 */
[----:B------:R-:W-:Y:S01]  /*13170*/  DFMA R8, R10, R6, R10 ;  /* 0x000000060a08722b */ /* 0x000fe2000000000a */
[----:B------:R-:W-:Y:S10]  /*13180*/  BRA `(.L_x_826) ;  /* 0x0000000000307947 */ /* 0x000ff40003800000 */
.L_x_827:
[----:B------:R-:W-:Y:S01]  /*13190*/  DMUL R6, R6, 8.11296384146066816958e+31 ;  /* 0x4690000006067828 */ /* 0x000fe20000000000 */
[----:B------:R-:W-:-:S05]  /*131a0*/  IMAD.MOV.U32 R8, RZ, RZ, R10 ;  /* 0x000000ffff087224 */ /* 0x000fca00078e000a */
[----:B------:R-:W0:Y:S02]  /*131b0*/  MUFU.RCP64H R9, R7 ;  /* 0x0000000700097308 */ /* 0x000e240000001800 */
[----:B0-----:R-:W-:-:S08]  /*131c0*/  DFMA R10, -R6, R8, 1 ;  /* 0x3ff00000060a742b */ /* 0x001fd00000000108 */
[----:B------:R-:W-:-:S08]  /*131d0*/  DFMA R10, R10, R10, R10 ;  /* 0x0000000a0a0a722b */ /* 0x000fd0000000000a */
[----:B------:R-:W-:-:S08]  /*131e0*/  DFMA R10, R8, R10, R8 ;  /* 0x0000000a080a722b */ /* 0x000fd00000000008 */
[----:B------:R-:W-:-:S08]  /*131f0*/  DFMA R8, -R6, R10, 1 ;  /* 0x3ff000000608742b */ /* 0x000fd0000000010a */
[----:B------:R-:W-:-:S08]  /*13200*/  DFMA R8, R10, R8, R10 ;  /* 0x000000080a08722b */ /* 0x000fd0000000000a */
[----:B------:R-:W-:Y:S01]  /*13210*/  DMUL R8, R8, 8.11296384146066816958e+31 ;  /* 0x4690000008087828 */ /* 0x000fe20000000000 */
[----:B------:R-:W-:Y:S10]  /*13220*/  BRA `(.L_x_826) ;  /* 0x0000000000087947 */ /* 0x000ff40003800000 */
.L_x_825:
[----:B------:R-:W-:Y:S02]  /*13230*/  LOP3.LUT R9, R7, 0x80000, RZ, 0xfc, !PT ;  /* 0x0008000007097812 */ /* 0x000fe400078efcff */
[----:B------:R-:W-:-:S07]  /*13240*/  MOV R8, R6 ;  /* 0x0000000600087202 */ /* 0x000fce0000000f00 */
.L_x_826:
[----:B------:R-:W-:Y:S05]  /*13250*/  BSYNC.RECONVERGENT B3 ;  /* 0x0000000000037941 */ /* 0x000fea0003800200 */
.L_x_824:
[----:B------:R-:W-:Y:S02]  /*13260*/  IMAD.MOV.U32 R5, RZ, RZ, 0x0 ;  /* 0x00000000ff057424 */ /* 0x000fe400078e00ff */
[----:B------:R-:W-:Y:S02]  /*13270*/  IMAD.MOV.U32 R6, RZ, RZ, R8 ;  /* 0x000000ffff067224 */ /* 0x000fe400078e0008 */
[----:B------:R-:W-:Y:S01]  /*13280*/  IMAD.MOV.U32 R7, RZ, RZ, R9 ;  /* 0x000000ffff077224 */ /* 0x000fe200078e0009 */
[----:B------:R-:W-:Y:S06]  /*13290*/  RET.REL.NODEC R4 `(_Z9fnnls_GPUPdS_S_iiiS_S_d) ;  /* 0xfffffecc04587950 */ /* 0x000fec0003c3ffff */
        .weak           $__internal_3_$__cuda_sm20_div_rn_f64_full
        .type           $__internal_3_$__cuda_sm20_div_rn_f64_full,@function
        .size           $__internal_3_$__cuda_sm20_div_rn_f64_full,(.L_x_839 - $__internal_3_$__cuda_sm20_div_rn_f64_full)
$__internal_3_$__cuda_sm20_div_rn_f64_full:
[----:B------:R-:W-:Y:S01]  /*132a0*/  FSETP.GEU.AND P3, PT, |R19|, 1.469367938527859385e-39, PT ;  /* 0x001000001300780b */ /* 0x000fe20003f6e200 */
[----:B------:R-:W-:Y:S01]  /*132b0*/  IMAD.MOV.U32 R10, RZ, RZ, R18 ;  /* 0x000000ffff0a7224 */ /* 0x000fe200078e0012 */
[C---:B------:R-:W-:Y:S01]  /*132c0*/  FSETP.GEU.AND P2, PT, |R17|.reuse, 1.469367938527859385e-39, PT ;  /* 0x001000001100780b */ /* 0x040fe20003f4e200 */
[----:B------:R-:W-:Y:S01]  /*132d0*/  BSSY.RECONVERGENT B3, `(.L_x_828) ;  /* 0x0000055000037945 */ /* 0x000fe20003800200 */
[----:B------:R-:W-:Y:S02]  /*132e0*/  MOV R16, R14 ;  /* 0x0000000e00107202 */ /* 0x000fe40000000f00 */
[----:B------:R-:W-:Y:S02]  /*132f0*/  LOP3.LUT R15, R17, 0x800fffff, RZ, 0xc0, !PT ;  /* 0x800fffff110f7812 */ /* 0x000fe400078ec0ff */
[----:B------:R-:W-:Y:S02]  /*13300*/  LOP3.LUT R5, R19, 0x7ff00000, RZ, 0xc0, !PT ;  /* 0x7ff0000013057812 */ /* 0x000fe400078ec0ff */
[----:B------:R-:W-:-:S02]  /*13310*/  LOP3.LUT R15, R15, 0x3ff00000, RZ, 0xfc, !PT ;  /* 0x3ff000000f0f7812 */ /* 0x000fc400078efcff */
[C---:B------:R-:W-:Y:S01]  /*13320*/  LOP3.LUT R20, R17.reuse, 0x7ff00000, RZ, 0xc0, !PT ;  /* 0x7ff0000011147812 */ /* 0x040fe200078ec0ff */
[----:B------:R-:W-:Y:S01]  /*13330*/  @!P3 IMAD.MOV.U32 R42, RZ, RZ, RZ ;  /* 0x000000ffff2ab224 */ /* 0x000fe200078e00ff */
[----:B------:R-:W-:Y:S01]  /*13340*/  @!P3 LOP3.LUT R6, R17, 0x7ff00000, RZ, 0xc0, !PT ;  /* 0x7ff000001106b812 */ /* 0x000fe200078ec0ff */
[----:B------:R-:W-:Y:S01]  /*13350*/  @!P2 DMUL R14, R16, 8.98846567431157953865e+307 ;  /* 0x7fe00000100ea828 */ /* 0x000fe20000000000 */
[----:B------:R-:W-:Y:S02]  /*13360*/  MOV R8, 0x1 ;  /* 0x0000000100087802 */ /* 0x000fe40000000f00 */
[----:B------:R-:W-:Y:S01]  /*13370*/  @!P3 ISETP.GE.U32.AND P5, PT, R5, R6, PT ;  /* 0x000000060500b20c */ /* 0x000fe20003fa6070 */
[----:B------:R-:W-:Y:S02]  /*13380*/  IMAD.MOV.U32 R6, RZ, RZ, 0x1ca00000 ;  /* 0x1ca00000ff067424 */ /* 0x000fe400078e00ff */
[----:B------:R-:W0:Y:S03]  /*13390*/  MUFU.RCP64H R9, R15 ;  /* 0x0000000f00097308 */ /* 0x000e260000001800 */
[----:B------:R-:W-:-:S02]  /*133a0*/  @!P3 SEL R7, R6, 0x63400000, !P5 ;  /* 0x634000000607b807 */ /* 0x000fc40006800000 */
[----:B------:R-:W-:Y:S02]  /*133b0*/  ISETP.GE.U32.AND P5, PT, R5, R20, PT ;  /* 0x000000140500720c */ /* 0x000fe40003fa6070 */
[----:B------:R-:W-:Y:S02]  /*133c0*/  @!P3 LOP3.LUT R7, R7, 0x80000000, R19, 0xf8, !PT ;  /* 0x800000000707b812 */ /* 0x000fe400078ef813 */
[----:B------:R-:W-:Y:S02]  /*133d0*/  SEL R11, R6, 0x63400000, !P5 ;  /* 0x63400000060b7807 */ /* 0x000fe40006800000 */
[----:B------:R-:W-:Y:S01]  /*133e0*/  @!P3 LOP3.LUT R43, R7, 0x100000, RZ, 0xfc, !PT ;  /* 0x00100000072bb812 */ /* 0x000fe200078efcff */
[----:B------:R-:W-:Y:S01]  /*133f0*/  IMAD.MOV.U32 R7, RZ, RZ, R5 ;  /* 0x000000ffff077224 */ /* 0x000fe200078e0005 */
[----:B------:R-:W-:Y:S02]  /*13400*/  LOP3.LUT R11, R11, 0x800fffff, R19, 0xf8, !PT ;  /* 0x800fffff0b0b7812 */ /* 0x000fe400078ef813 */
[----:B------:R-:W-:-:S04]  /*13410*/  @!P2 LOP3.LUT R20, R15, 0x7ff00000, RZ, 0xc0, !PT ;  /* 0x7ff000000f14a812 */ /* 0x000fc800078ec0ff */
[----:B------:R-:W-:Y:S02]  /*13420*/  @!P3 DFMA R10, R10, 2, -R42 ;  /* 0x400000000a0ab82b */ /* 0x000fe4000000082a */
[----:B0-----:R-:W-:-:S08]  /*13430*/  DFMA R42, R8, -R14, 1 ;  /* 0x3ff00000082a742b */ /* 0x001fd0000000080e */
[----:B------:R-:W-:Y:S01]  /*13440*/  DFMA R42, R42, R42, R42 ;  /* 0x0000002a2a2a722b */ /* 0x000fe2000000002a */
[----:B------:R-:W-:-:S05]  /*13450*/  @!P3 LOP3.LUT R7, R11, 0x7ff00000, RZ, 0xc0, !PT ;  /* 0x7ff000000b07b812 */ /* 0x000fca00078ec0ff */
[----:B------:R-:W-:Y:S02]  /*13460*/  VIADD R21, R7, 0xffffffff ;  /* 0xffffffff07157836 */ /* 0x000fe40000000000 */
[----:B------:R-:W-:-:S03]  /*13470*/  DFMA R8, R8, R42, R8 ;  /* 0x0000002a0808722b */ /* 0x000fc60000000008 */
[----:B------:R-:W-:Y:S01]  /*13480*/  ISETP.GT.U32.AND P2, PT, R21, 0x7feffffe, PT ;  /* 0x7feffffe1500780c */ /* 0x000fe20003f44070 */
[----:B------:R-:W-:-:S04]  /*13490*/  VIADD R21, R20, 0xffffffff ;  /* 0xffffffff14157836 */ /* 0x000fc80000000000 */
[----:B------:R-:W-:Y:S01]  /*134a0*/  DFMA R44, R8, -R14, 1 ;  /* 0x3ff00000082c742b */ /* 0x000fe2000000080e */
[----:B------:R-:W-:-:S07]  /*134b0*/  ISETP.GT.U32.OR P2, PT, R21, 0x7feffffe, P2 ;  /* 0x7feffffe1500780c */ /* 0x000fce0001744470 */
[----:B------:R-:W-:-:S08]  /*134c0*/  DFMA R44, R8, R44, R8 ;  /* 0x0000002c082c722b */ /* 0x000fd00000000008 */
[----:B------:R-:W-:-:S08]  /*134d0*/  DMUL R42, R44, R10 ;  /* 0x0000000a2c2a7228 */ /* 0x000fd00000000000 */
[----:B------:R-:W-:-:S08]  /*134e0*/  DFMA R8, R42, -R14, R10 ;  /* 0x8000000e2a08722b */ /* 0x000fd0000000000a */
[----:B------:R-:W-:Y:S01]  /*134f0*/  DFMA R8, R44, R8, R42 ;  /* 0x000000082c08722b */ /* 0x000fe2000000002a */
[----:B------:R-:W-:Y:S10]  /*13500*/  @P2 BRA `(.L_x_829) ;  /* 0x0000000000702947 */ /* 0x000ff40003800000 */
[----:B------:R-:W-:-:S04]  /*13510*/  LOP3.LUT R18, R17, 0x7ff00000, RZ, 0xc0, !PT ;  /* 0x7ff0000011127812 */ /* 0x000fc800078ec0ff */
[CC--:B------:R-:W-:Y:S02]  /*13520*/  VIADDMNMX R7, R5.reuse, -R18.reuse, 0xb9600000, !PT ;  /* 0xb960000005077446 */ /* 0x0c0fe40007800912 */
[----:B------:R-:W-:Y:S01]  /*13530*/  ISETP.GE.U32.AND P2, PT, R5, R18, PT ;  /* 0x000000120500720c */ /* 0x000fe20003f46070 */
[----:B------:R-:W-:Y:S01]  /*13540*/  IMAD.MOV.U32 R18, RZ, RZ, RZ ;  /* 0x000000ffff127224 */ /* 0x000fe200078e00ff */
[----:B------:R-:W-:Y:S02]  /*13550*/  VIMNMX R7, PT, PT, R7, 0x46a00000, PT ;  /* 0x46a0000007077848 */ /* 0x000fe40003fe0100 */
[----:B------:R-:W-:-:S04]  /*13560*/  SEL R6, R6, 0x63400000, !P2 ;  /* 0x6340000006067807 */ /* 0x000fc80005000000 */
[----:B------:R-:W-:-:S05]  /*13570*/  IADD3 R6, PT, PT, -R6, R7, RZ ;  /* 0x0000000706067210 */ /* 0x000fca0007ffe1ff */
        /* <DEDUP_REMOVED lines=10> */
[C---:B------:R-:W-:Y:S01]  /*13620*/  IADD3 R11, PT, PT, -R6.reuse, RZ, RZ ;  /* 0x000000ff060b7210 */ /* 0x040fe20007ffe1ff */
[----:B------:R-:W-:Y:S01]  /*13630*/  IMAD.MOV.U32 R10, RZ, RZ, RZ ;  /* 0x000000ffff0a7224 */ /* 0x000fe200078e00ff */
[----:B------:R-:W-:-:S05]  /*13640*/  IADD3 R6, PT, PT, -R6, -0x43300000, RZ ;  /* 0xbcd0000006067810 */ /* 0x000fca0007ffe1ff */
[----:B------:R-:W-:Y:S02]  /*13650*/  DFMA R10, R42, -R10, R8 ;  /* 0x8000000a2a0a722b */ /* 0x000fe40000000008 */
[----:B------:R-:W-:-:S08]  /*13660*/  DMUL.RP R8, R8, R18 ;  /* 0x0000001208087228 */ /* 0x000fd00000008000 */
[----:B------:R-:W-:Y:S02]  /*13670*/  FSETP.NEU.AND P2, PT, |R11|, R6, PT ;  /* 0x000000060b00720b */ /* 0x000fe40003f4d200 */
[----:B------:R-:W-:Y:S02]  /*13680*/  LOP3.LUT R16, R9, R16, RZ, 0x3c, !PT ;  /* 0x0000001009107212 */ /* 0x000fe400078e3cff */
[----:B------:R-:W-:Y:S02]  /*13690*/  FSEL R6, R8, R42, !P2 ;  /* 0x0000002a08067208 */ /* 0x000fe40005000000 */
[----:B------:R-:W-:-:S03]  /*136a0*/  FSEL R43, R16, R43, !P2 ;  /* 0x0000002b102b7208 */ /* 0x000fc60005000000 */
[----:B------:R-:W-:Y:S01]  /*136b0*/  IMAD.MOV.U32 R42, RZ, RZ, R6 ;  /* 0x000000ffff2a7224 */ /* 0x000fe200078e0006 */
[----:B------:R-:W-:Y:S06]  /*136c0*/  BRA `(.L_x_830) ;  /* 0x0000000000547947 */ /* 0x000fec0003800000 */
.L_x_829:
        /* <DEDUP_REMOVED lines=16> */
.L_x_832:
[----:B------:R-:W-:Y:S02]  /*137d0*/  LOP3.LUT R43, R17, 0x80000, RZ, 0xfc, !PT ;  /* 0x00080000112b7812 */ /* 0x000fe400078efcff */
[----:B------:R-:W-:Y:S01]  /*137e0*/  MOV R42, R16 ;  /* 0x00000010002a7202 */ /* 0x000fe20000000f00 */
[----:B------:R-:W-:Y:S06]  /*137f0*/  BRA `(.L_x_830) ;  /* 0x0000000000087947 */ /* 0x000fec0003800000 */
.L_x_831:
[----:B------:R-:W-:Y:S01]  /*13800*/  LOP3.LUT R43, R19, 0x80000, RZ, 0xfc, !PT ;  /* 0x00080000132b7812 */ /* 0x000fe200078efcff */
[----:B------:R-:W-:-:S07]  /*13810*/  IMAD.MOV.U32 R42, RZ, RZ, R18 ;  /* 0x000000ffff2a7224 */ /* 0x000fce00078e0012 */
.L_x_830:
[----:B------:R-:W-:Y:S05]  /*13820*/  BSYNC.RECONVERGENT B3 ;  /* 0x0000000000037941 */ /* 0x000fea0003800200 */
.L_x_828:
[----:B------:R-:W-:-:S04]  /*13830*/  IMAD.MOV.U32 R5, RZ, RZ, 0x0 ;  /* 0x00000000ff057424 */ /* 0x000fc800078e00ff */
[----:B------:R-:W-:Y:S05]  /*13840*/  RET.REL.NODEC R4 `(_Z9fnnls_GPUPdS_S_iiiS_S_d) ;  /* 0xfffffec404ec7950 */ /* 0x000fea0003c3ffff */
.L_x_833:
        /* <DEDUP_REMOVED lines=11> */
.L_x_839:


//--------------------- .nv.shared.reserved.0     --------------------------
	.section	.nv.shared.reserved.0,"aw",@nobits
	.weak		__nv_reservedSMEM_offset_0_alias
	.size		__nv_reservedSMEM_offset_0_alias, 0, 64
	.other		__nv_reservedSMEM_offset_0_alias,@"STO_CUDA_RESERVED_SHARED STV_DEFAULT"
__nv_reservedSMEM_offset_0_alias:
	.zero		0
	.zero		64


//--------------------- .nv.constant0._Z11e_fnnls_GPUPdS_S_iiiS_S_ --------------------------
	.section	.nv.constant0._Z11e_fnnls_GPUPdS_S_iiiS_S_,"a",@progbits
	.sectionflags	@""
	.align	4
.nv.constant0._Z11e_fnnls_GPUPdS_S_iiiS_S_:
	.zero		952


//--------------------- .nv.constant0._Z8FCLS_GPUPdS_S_iiiS_S_ --------------------------
	.section	.nv.constant0._Z8FCLS_GPUPdS_S_iiiS_S_,"a",@progbits
	.sectionflags	@""
	.align	4
.nv.constant0._Z8FCLS_GPUPdS_S_iiiS_S_:
	.zero		952


//--------------------- .nv.constant0._Z9fnnls_GPUPdS_S_iiiS_S_d --------------------------
	.section	.nv.constant0._Z9fnnls_GPUPdS_S_iiiS_S_d,"a",@progbits
	.sectionflags	@""
	.align	4
.nv.constant0._Z9fnnls_GPUPdS_S_iiiS_S_d:
	.zero		960


//--------------------- SYMBOLS --------------------------

	.type		.nv.reservedSmem.offset0,@object
	.size		.nv.reservedSmem.offset0,0x4
